def matmul_kernel(
    a_ptr,
    b_ptr,
    c_ptr,
    M,
    N,
    K,
    stride_am,
    stride_ak,
    stride_bk,
    stride_bn,
    stride_cm,
    stride_cn,
    BLOCK_M: tl.constexpr,
    BLOCK_N: tl.constexpr,
    BLOCK_K: tl.constexpr,
    GROUP_M: tl.constexpr,
):
    pid = tl.program_id(axis=0)
    num_pid_m = tl.cdiv(M, BLOCK_M)
    num_pid_n = tl.cdiv(N, BLOCK_N)
    num_pid_in_group = GROUP_M * num_pid_n
    group_id = pid // num_pid_in_group
    first_pid_m = group_id * GROUP_M
    group_size_m = min(num_pid_m - first_pid_m, GROUP_M)
    pid_m = first_pid_m + ((pid % num_pid_in_group) % group_size_m)
    pid_n = (pid % num_pid_in_group) // group_size_m

    offs_am = (pid_m * BLOCK_M + tl.arange(0, BLOCK_M)) % M
    offs_bn = (pid_n * BLOCK_N + tl.arange(0, BLOCK_N)) % N
    offs_k = tl.arange(0, BLOCK_K)
    a_ptrs = a_ptr + offs_am[:, None] * stride_am + offs_k[None, :] * stride_ak
    b_ptrs = b_ptr + offs_k[:, None] * stride_bk + offs_bn[None, :] * stride_bn

    acc = tl.zeros((BLOCK_M, BLOCK_N), dtype=tl.float32)
    for kk in range(0, tl.cdiv(K, BLOCK_K)):
        a = tl.load(a_ptrs, mask=offs_k[None, :] < K - kk * BLOCK_K, other=0.0)
        b = tl.load(b_ptrs, mask=offs_k[:, None] < K - kk * BLOCK_K, other=0.0)
        acc = tl.dot(a, b, acc)
        a_ptrs += BLOCK_K * stride_ak
        b_ptrs += BLOCK_K * stride_bk

    c = acc.to(c_ptr.dtype.element_ty)
    offs_cm = pid_m * BLOCK_M + tl.arange(0, BLOCK_M)
    offs_cn = pid_n * BLOCK_N + tl.arange(0, BLOCK_N)
    c_ptrs = c_ptr + offs_cm[:, None] * stride_cm + offs_cn[None, :] * stride_cn
    mask = (offs_cm[:, None] < M) & (offs_cn[None, :] < N)
    tl.store(c_ptrs, c, mask=mask)

# config = {"BLOCK_K": 128, "BLOCK_M": 128, "BLOCK_N": 32, "GROUP_M": 8, "arch": "sm_100", "dtype": "bf16", "num_ctas": 1, "num_stages": 2, "num_warps": 4}
# arch = sm_100


// ===== COMPILED SASS (sm_100a) =====

	.target	sm_100a

	.elftype	@"ET_EXEC"


//--------------------- .note.nv.tkinfo           --------------------------
	.section	.note.nv.tkinfo,"",@"SHT_NOTE"
	.sectionflags	@"SHF_NOTE_NV_TKINFO"
	.tkinfo
        /*0018*/ 	.word	0x00000081
        /*0030*/ 	.string	""
        /*0030*/ 	.string	"ptxas-blackwell"
        /*0030*/ 	.string	"Cuda compilation tools, release 12.9, V12.9.86"
        /*0030*/ 	.string	"Build cuda_12.9.r12.9/compiler.36037853_0"
        /*0030*/ 	.string	"-v  -suppress-debug-info  -lineinfo  -arch sm_100a "



//--------------------- .note.nv.cuver            --------------------------
	.section	.note.nv.cuver,"",@"SHT_NOTE"
	.sectionflags	@"SHF_NOTE_NV_CUVER"
        /*0018*/ 	.short	0x0001
        /*001a*/ 	.short	0x0064
        /*001c*/ 	.short	0x0001
        /*001e*/ 	.short	0x0000
        /*0020*/ 	.short	0x0001
        /*0022*/ 	.short	0x0000


//--------------------- .nv.info                  --------------------------
	.section	.nv.info,"",@"SHT_CUDA_INFO"
	.align	4


	//----- nvinfo : EIATTR_REGCOUNT
	.align		4
        /*0000*/ 	.byte	0x04, 0x2f
        /*0002*/ 	.short	(.L_4 - .L_3)
	.align		4
.L_3:
        /*0004*/ 	.word	index@(matmul_kernel)
        /*0008*/ 	.word	0x00000080


	//----- nvinfo : EIATTR_FRAME_SIZE
	.align		4
.L_4:
        /*000c*/ 	.byte	0x04, 0x11
        /*000e*/ 	.short	(.L_6 - .L_5)
	.align		4
.L_5:
        /*0010*/ 	.word	index@($__internal_2_$__cuda_sm10x_tcgen05_guardrail_trap_unallocated_columns_being_dealloced)
        /*0014*/ 	.word	0x000005f8


	//----- nvinfo : EIATTR_FRAME_SIZE
	.align		4
.L_6:
        /*0018*/ 	.byte	0x04, 0x11
        /*001a*/ 	.short	(.L_8 - .L_7)
	.align		4
.L_7:
        /*001c*/ 	.word	index@($__internal_1_$__cuda_sm10x_tcgen05_guardrail_trap_phase_invalid_during_alloc)
        /*0020*/ 	.word	0x000005f8


	//----- nvinfo : EIATTR_FRAME_SIZE
	.align		4
.L_8:
        /*0024*/ 	.byte	0x04, 0x11
        /*0026*/ 	.short	(.L_10 - .L_9)
	.align		4
.L_9:
        /*0028*/ 	.word	index@($__internal_0_$__cuda_sm10x_tcgen05_guardrail_trap_col_being_dealloced_not_returned_by_alloc)
        /*002c*/ 	.word	0x000005f8


	//----- nvinfo : EIATTR_FRAME_SIZE
	.align		4
.L_10:
        /*0030*/ 	.byte	0x04, 0x11
        /*0032*/ 	.short	(.L_12 - .L_11)
	.align		4
.L_11:
        /*0034*/ 	.word	index@(matmul_kernel)
        /*0038*/ 	.word	0x000005f8


	//----- nvinfo : EIATTR_MIN_STACK_SIZE
	.align		4
.L_12:
        /*003c*/ 	.byte	0x04, 0x12
        /*003e*/ 	.short	(.L_14 - .L_13)
	.align		4
.L_13:
        /*0040*/ 	.word	index@(matmul_kernel)
        /*0044*/ 	.word	0x000005f8
.L_14:


//--------------------- .nv.info.matmul_kernel    --------------------------
	.section	.nv.info.matmul_kernel,"",@"SHT_CUDA_INFO"
	.sectionflags	@""
	.align	4


	//----- nvinfo : EIATTR_CUDA_API_VERSION
	.align		4
        /*0000*/ 	.byte	0x04, 0x37
        /*0002*/ 	.short	(.L_16 - .L_15)
.L_15:
        /*0004*/ 	.word	0x00000081


	//----- nvinfo : EIATTR_KPARAM_INFO
	.align		4
.L_16:
        /*0008*/ 	.byte	0x04, 0x17
        /*000a*/ 	.short	(.L_18 - .L_17)
.L_17:
        /*000c*/ 	.word	0x00000000
        /*0010*/ 	.short	0x000d
        /*0012*/ 	.short	0x0048
        /*0014*/ 	.byte	0x00, 0xf4, 0x21, 0x00


	//----- nvinfo : EIATTR_KPARAM_INFO
	.align		4
.L_18:
        /*0018*/ 	.byte	0x04, 0x17
        /*001a*/ 	.short	(.L_20 - .L_19)
.L_19:
        /*001c*/ 	.word	0x00000000
        /*0020*/ 	.short	0x000c
        /*0022*/ 	.short	0x0040
        /*0024*/ 	.byte	0x00, 0xf4, 0x21, 0x00


	//----- nvinfo : EIATTR_KPARAM_INFO
	.align		4
.L_20:
        /*0028*/ 	.byte	0x04, 0x17
        /*002a*/ 	.short	(.L_22 - .L_21)
.L_21:
        /*002c*/ 	.word	0x00000000
        /*0030*/ 	.short	0x000b
        /*0032*/ 	.short	0x0038
        /*0034*/ 	.byte	0x00, 0xf0, 0x11, 0x00


	//----- nvinfo : EIATTR_KPARAM_INFO
	.align		4
.L_22:
        /*0038*/ 	.byte	0x04, 0x17
        /*003a*/ 	.short	(.L_24 - .L_23)
.L_23:
        /*003c*/ 	.word	0x00000000
        /*0040*/ 	.short	0x000a
        /*0042*/ 	.short	0x0034
        /*0044*/ 	.byte	0x00, 0xf0, 0x11, 0x00


	//----- nvinfo : EIATTR_KPARAM_INFO
	.align		4
.L_24:
        /*0048*/ 	.byte	0x04, 0x17
        /*004a*/ 	.short	(.L_26 - .L_25)
.L_25:
        /*004c*/ 	.word	0x00000000
        /*0050*/ 	.short	0x0009
        /*0052*/ 	.short	0x0030
        /*0054*/ 	.byte	0x00, 0xf0, 0x11, 0x00


	//----- nvinfo : EIATTR_KPARAM_INFO
	.align		4
.L_26:
        /*0058*/ 	.byte	0x04, 0x17
        /*005a*/ 	.short	(.L_28 - .L_27)
.L_27:
        /*005c*/ 	.word	0x00000000
        /*0060*/ 	.short	0x0008
        /*0062*/ 	.short	0x002c
        /*0064*/ 	.byte	0x00, 0xf0, 0x11, 0x00


	//----- nvinfo : EIATTR_KPARAM_INFO
	.align		4
.L_28:
        /*0068*/ 	.byte	0x04, 0x17
        /*006a*/ 	.short	(.L_30 - .L_29)
.L_29:
        /*006c*/ 	.word	0x00000000
        /*0070*/ 	.short	0x0007
        /*0072*/ 	.short	0x0028
        /*0074*/ 	.byte	0x00, 0xf0, 0x11, 0x00


	//----- nvinfo : EIATTR_KPARAM_INFO
	.align		4
.L_30:
        /*0078*/ 	.byte	0x04, 0x17
        /*007a*/ 	.short	(.L_32 - .L_31)
.L_31:
        /*007c*/ 	.word	0x00000000
        /*0080*/ 	.short	0x0006
        /*0082*/ 	.short	0x0024
        /*0084*/ 	.byte	0x00, 0xf0, 0x11, 0x00


	//----- nvinfo : EIATTR_KPARAM_INFO
	.align		4
.L_32:
        /*0088*/ 	.byte	0x04, 0x17
        /*008a*/ 	.short	(.L_34 - .L_33)
.L_33:
        /*008c*/ 	.word	0x00000000
        /*0090*/ 	.short	0x0005
        /*0092*/ 	.short	0x0020
        /*0094*/ 	.byte	0x00, 0xf0, 0x11, 0x00


	//----- nvinfo : EIATTR_KPARAM_INFO
	.align		4
.L_34:
        /*0098*/ 	.byte	0x04, 0x17
        /*009a*/ 	.short	(.L_36 - .L_35)
.L_35:
        /*009c*/ 	.word	0x00000000
        /*00a0*/ 	.short	0x0004
        /*00a2*/ 	.short	0x001c
        /*00a4*/ 	.byte	0x00, 0xf0, 0x11, 0x00


	//----- nvinfo : EIATTR_KPARAM_INFO
	.align		4
.L_36:
        /*00a8*/ 	.byte	0x04, 0x17
        /*00aa*/ 	.short	(.L_38 - .L_37)
.L_37:
        /*00ac*/ 	.word	0x00000000
        /*00b0*/ 	.short	0x0003
        /*00b2*/ 	.short	0x0018
        /*00b4*/ 	.byte	0x00, 0xf0, 0x11, 0x00


	//----- nvinfo : EIATTR_KPARAM_INFO
	.align		4
.L_38:
        /*00b8*/ 	.byte	0x04, 0x17
        /*00ba*/ 	.short	(.L_40 - .L_39)
.L_39:
        /*00bc*/ 	.word	0x00000000
        /*00c0*/ 	.short	0x0002
        /*00c2*/ 	.short	0x0010
        /*00c4*/ 	.byte	0x00, 0xf4, 0x21, 0x00


	//----- nvinfo : EIATTR_KPARAM_INFO
	.align		4
.L_40:
        /*00c8*/ 	.byte	0x04, 0x17
        /*00ca*/ 	.short	(.L_42 - .L_41)
.L_41:
        /*00cc*/ 	.word	0x00000000
        /*00d0*/ 	.short	0x0001
        /*00d2*/ 	.short	0x0008
        /*00d4*/ 	.byte	0x00, 0xf4, 0x21, 0x00


	//----- nvinfo : EIATTR_KPARAM_INFO
	.align		4
.L_42:
        /*00d8*/ 	.byte	0x04, 0x17
        /*00da*/ 	.short	(.L_44 - .L_43)
.L_43:
        /*00dc*/ 	.word	0x00000000
        /*00e0*/ 	.short	0x0000
        /*00e2*/ 	.short	0x0000
        /*00e4*/ 	.byte	0x00, 0xf4, 0x21, 0x00


	//----- nvinfo : EIATTR_AT_ENTRY_FRAGMENTS
	.align		4
.L_44:
        /*00e8*/ 	.byte	0x04, 0x4f
        /*00ea*/ 	.short	(.L_46 - .L_45)


	//   ....[0]....
.L_45:
        /*00ec*/ 	.word	0x00000004


	//----- nvinfo : EIATTR_RESERVED_SMEM_USED
	.align		4
.L_46:
        /*00f0*/ 	.byte	0x01, 0x41
	.zero		2


	//----- nvinfo : EIATTR_SPARSE_MMA_MASK
	.align		4
        /*00f4*/ 	.byte	0x03, 0x50
        /*00f6*/ 	.short	0x0000


	//----- nvinfo : EIATTR_TCGEN05_1CTA_USED
	.align		4
        /*00f8*/ 	.byte	0x01, 0x51
	.zero		2


	//----- nvinfo : EIATTR_MAXREG_COUNT
	.align		4
        /*00fc*/ 	.byte	0x03, 0x1b
        /*00fe*/ 	.short	0x00ff


	//----- nvinfo : EIATTR_NUM_BARRIERS
	.align		4
        /*0100*/ 	.byte	0x02, 0x4c
        /*0102*/ 	.byte	0x01
	.zero		1


	//----- nvinfo : EIATTR_ANNOTATIONS
	.align		4
        /*0104*/ 	.byte	0x04, 0x55
        /*0106*/ 	.short	(.L_48 - .L_47)


	//   ....[0]....
.L_47:
        /*0108*/ 	.word	0x00000001
        /*010c*/ 	.byte	0x40, 0x1a, 0x00, 0x00, 0x01, 0x00, 0x00, 0x00, 0xa0, 0x21, 0x00, 0x00, 0x01, 0x00, 0x00, 0x00
        /* <DEDUP_REMOVED lines=598> */
        /*267c*/ 	.byte	0xa0, 0x2e, 0x01, 0x00, 0x01, 0x00, 0x00, 0x00, 0xf0, 0x2f, 0x01, 0x00


	//----- nvinfo : EIATTR_INT_WARP_WIDE_INSTR_OFFSETS
	.align		4
.L_48:
        /*2688*/ 	.byte	0x04, 0x31
        /*268a*/ 	.short	(.L_50 - .L_49)


	//   ....[0]....
.L_49:
        /*268c*/ 	.word	0x000026a0


	//   ....[1]....
        /*2690*/ 	.word	0x000026e0


	//   ....[2]....
        /*2694*/ 	.word	0x00008f30


	//   ....[3]....
        /*2698*/ 	.word	0x00014060


	//   ....[4]....
        /*269c*/ 	.word	0x000140b0


	//----- nvinfo : EIATTR_COOP_GROUP_MASK_REGIDS
	.align		4
.L_50:
        /*26a0*/ 	.byte	0x04, 0x29
        /*26a2*/ 	.short	(.L_52 - .L_51)


	//   ....[0]....
.L_51:
        /*26a4*/ 	.word	0xffffffff


	//   ....[1]....
        /*26a8*/ 	.word	0xffffffff


	//   ....[2]....
        /*26ac*/ 	.word	0xffffffff


	//   ....[3]....
        /*26b0*/ 	.word	0xffffffff


	//----- nvinfo : EIATTR_COOP_GROUP_INSTR_OFFSETS
	.align		4
.L_52:
        /*26b4*/ 	.byte	0x04, 0x28
        /*26b6*/ 	.short	(.L_54 - .L_53)


	//   ....[0]....
.L_53:
        /*26b8*/ 	.word	0x00000070


	//   ....[1]....
        /*26bc*/ 	.word	0x00000330


	//   ....[2]....
        /*26c0*/ 	.word	0x00013ef0


	//   ....[3]....
        /*26c4*/ 	.word	0x00014160


	//----- nvinfo : EIATTR_VRC_CTA_INIT_COUNT
	.align		4
.L_54:
        /*26c8*/ 	.byte	0x02, 0x4a
        /*26ca*/ 	.byte	0x80
	.zero		1


	//----- nvinfo : EIATTR_MBARRIER_INSTR_OFFSETS
	.align		4
        /*26cc*/ 	.byte	0x04, 0x39
        /*26ce*/ 	.short	(.L_56 - .L_55)


	//   ....[0]....
.L_55:
        /*26d0*/ 	.word	0x00002970
        /*26d4*/ 	.word	0x000000ff
        /*26d8*/ 	.word	0x00000000
        /*26dc*/ 	.short	0x0100
        /*26de*/ 	.byte	0x42
	.zero		1


	//   ....[1]....
        /*26e0*/ 	.word	0x00008f40
        /*26e4*/ 	.word	0x000000ff
        /*26e8*/ 	.word	0x00004008
        /*26ec*/ 	.short	0x0100
        /*26ee*/ 	.byte	0x3e
	.zero		1


	//   ....[2]....
        /*26f0*/ 	.word	0x00011060
        /*26f4*/ 	.word	0x000000ff
        /*26f8*/ 	.word	0x00000000
        /*26fc*/ 	.short	0x010a
        /*26fe*/ 	.byte	0x42
	.zero		1


	//   ....[3]....
        /*2700*/ 	.word	0x00012fd0
        /*2704*/ 	.word	0x000000ff
        /*2708*/ 	.word	0x00000000
        /*270c*/ 	.short	0x010a
        /*270e*/ 	.byte	0x42
	.zero		1


	//   ....[4]....
        /*2710*/ 	.word	0x00013020
        /*2714*/ 	.word	0x000000ff
        /*2718*/ 	.word	0x00004000
        /*271c*/ 	.short	0x0108
        /*271e*/ 	.byte	0x3e
	.zero		1


	//   ....[5]....
        /*2720*/ 	.word	0x00013050
        /*2724*/ 	.word	0x000000ff
        /*2728*/ 	.word	0x00004008
        /*272c*/ 	.short	0x0108
        /*272e*/ 	.byte	0x3e
	.zero		1


	//   ....[6]....
        /*2730*/ 	.word	0x00014180
        /*2734*/ 	.word	0x000000ff
        /*2738*/ 	.word	0x00000000
        /*273c*/ 	.short	0x010a
        /*273e*/ 	.byte	0x42
	.zero		1


	//   ....[7]....
        /*2740*/ 	.word	0x000141b0
        /*2744*/ 	.word	0x000000ff
        /*2748*/ 	.word	0x00000000
        /*274c*/ 	.short	0x010a
        /*274e*/ 	.byte	0x42
	.zero		1


	//----- nvinfo : EIATTR_NUM_MBARRIERS
	.align		4
.L_56:
        /*2750*/ 	.byte	0x03, 0x38
        /*2752*/ 	.short	0x0002


	//----- nvinfo : EIATTR_EXIT_INSTR_OFFSETS
	.align		4
        /*2754*/ 	.byte	0x04, 0x1c
        /*2756*/ 	.short	(.L_58 - .L_57)


	//   ....[0]....
.L_57:
        /*2758*/ 	.word	0x00014170


	//----- nvinfo : EIATTR_REQNTID
	.align		4
.L_58:
        /*275c*/ 	.byte	0x04, 0x10
        /*275e*/ 	.short	(.L_60 - .L_59)
.L_59:
        /*2760*/ 	.word	0x00000080
        /*2764*/ 	.word	0x00000001
        /*2768*/ 	.word	0x00000001


	//----- nvinfo : EIATTR_CRS_STACK_SIZE
	.align		4
.L_60:
        /*276c*/ 	.byte	0x04, 0x1e
        /*276e*/ 	.short	(.L_62 - .L_61)
.L_61:
        /*2770*/ 	.word	0x00000000


	//----- nvinfo : EIATTR_CBANK_PARAM_SIZE
	.align		4
.L_62:
        /*2774*/ 	.byte	0x03, 0x19
        /*2776*/ 	.short	0x0050


	//----- nvinfo : EIATTR_PARAM_CBANK
	.align		4
        /*2778*/ 	.byte	0x04, 0x0a
        /*277a*/ 	.short	(.L_64 - .L_63)
	.align		4
.L_63:
        /*277c*/ 	.word	index@(.nv.constant0.matmul_kernel)
        /*2780*/ 	.short	0x0380
        /*2782*/ 	.short	0x0050


	//----- nvinfo : EIATTR_SW_WAR
	.align		4
.L_64:
        /*2784*/ 	.byte	0x04, 0x36
        /*2786*/ 	.short	(.L_66 - .L_65)
.L_65:
        /*2788*/ 	.word	0x00000008
.L_66:


//--------------------- .nv.compat                --------------------------
	.section	.nv.compat,"",@"SHT_CUDA_COMPAT_INFO"
	.align	4
        /*0000*/ 	.byte	0x02, 0x02, 0x02, 0x00, 0x02, 0x05, 0x05, 0x00, 0x02, 0x03, 0x00, 0x00, 0x02, 0x06, 0x01, 0x00


//--------------------- .nv.callgraph             --------------------------
	.section	.nv.callgraph,"",@"SHT_CUDA_CALLGRAPH"
	.align	4
	.sectionentsize	8
	.align		4
        /*0000*/ 	.word	0x00000000
	.align		4
        /*0004*/ 	.word	0xffffffff
	.align		4
        /*0008*/ 	.word	0x00000000
	.align		4
        /*000c*/ 	.word	0xfffffffe
	.align		4
        /*0010*/ 	.word	0x00000000
	.align		4
        /*0014*/ 	.word	0xfffffffd
	.align		4
        /*0018*/ 	.word	0x00000000
	.align		4
        /*001c*/ 	.word	0xfffffffc


//--------------------- .text.matmul_kernel       --------------------------
	.section	.text.matmul_kernel,"ax",@progbits
	.align	128
        .global         matmul_kernel
        .type           matmul_kernel,@function
        .size           matmul_kernel,(.L_x_21 - matmul_kernel)
        .other          matmul_kernel,@"STO_CUDA_ENTRY STV_DEFAULT"
matmul_kernel:
.text.matmul_kernel:
[----:B------:R-:W0:Y:S01]  /*0000*/  LDC R1, c[0x0][0x37c] ;  /* 0x0000df00ff017b82 */ /* 0x000e220000000800 */
[----:B------:R-:W1:Y:S01]  /*0010*/  S2R R0, SR_TID.X ;  /* 0x0000000000007919 */ /* 0x000e620000002100 */
[----:B0-----:R-:W-:Y:S01]  /*0020*/  VIADD R1, R1, 0xfffffa08 ;  /* 0xfffffa0801017836 */ /* 0x001fe20000000000 */
[----:B-1----:R-:W-:-:S13]  /*0030*/  ISETP.GE.U32.AND P0, PT, R0, 0x20, PT ;  /* 0x000000200000780c */ /* 0x002fda0003f06070 */
[----:B------:R-:W-:Y:S02]  /*0040*/  VOTEU.ANY UP0, P0 ;  /* 0x0000000000ff7886 */ /* 0x000fe40000000100 */
[----:B------:R-:W-:Y:S05]  /*0050*/  BRA.U UP0, `(.L_x_0) ;  /* 0x0000000100b87547 */ /* 0x000fea000b800000 */
[----:B------:R-:W0:Y:S01]  /*0060*/  S2UR UR6, SR_CgaCtaId ;  /* 0x00000000000679c3 */ /* 0x000e220000008800 */
[----:B------:R-:W-:Y:S01]  /*0070*/  NOP ;  /* 0x0000000000007918 */ /* 0x000fe20000000000 */
[----:B------:R-:W-:Y:S02]  /*0080*/  UMOV UR4, 0x40 ;  /* 0x0000004000047882 */ /* 0x000fe40000000000 */
[----:B0-----:R-:W-:-:S09]  /*0090*/  ULEA UR4, UR6, UR4, 0x18 ;  /* 0x0000000406047291 */ /* 0x001fd2000f8ec0ff */
[----:B------:R-:W0:Y:S01]  /*00a0*/  LDS.U8 R0, [UR4] ;  /* 0x00000004ff007984 */ /* 0x000e220008000000 */
[----:B------:R-:W-:Y:S02]  /*00b0*/  UMOV UR4, 0x400 ;  /* 0x0000040000047882 */ /* 0x000fe40000000000 */
[----:B------:R-:W-:Y:S01]  /*00c0*/  ULEA UR4, UR6, UR4, 0x18 ;  /* 0x0000000406047291 */ /* 0x000fe2000f8ec0ff */
[----:B0-----:R-:W-:-:S13]  /*00d0*/  ISETP.NE.AND P0, PT, R0, RZ, PT ;  /* 0x000000ff0000720c */ /* 0x001fda0003f05270 */
[----:B------:R-:W-:Y:S05]  /*00e0*/  @P0 BRA `(.L_x_1) ;  /* 0x00000000007c0947 */ /* 0x000fea0003800000 */
[----:B------:R-:W-:-:S13]  /*00f0*/  ELECT P0, URZ, PT ;  /* 0x0000000000ff782f */ /* 0x000fda0003800000 */
[----:B------:R-:W-:Y:S05]  /*0100*/  @!P0 BRA `(.L_x_2) ;  /* 0x0000000000848947 */ /* 0x000fea0003800000 */
[----:B------:R-:W-:Y:S01]  /*0110*/  UMOV UR5, 0x4 ;  /* 0x0000000400057882 */ /* 0x000fe20000000000 */
[----:B------:R-:W-:Y:S02]  /*0120*/  IMAD.MOV.U32 R4, RZ, RZ, 0x1 ;  /* 0x00000001ff047424 */ /* 0x000fe400078e00ff */
[----:B------:R-:W-:Y:S02]  /*0130*/  IMAD.MOV.U32 R5, RZ, RZ, 0xf ;  /* 0x0000000fff057424 */ /* 0x000fe400078e00ff */
[----:B------:R-:W-:Y:S04]  /*0140*/  DEPBAR.LE SB0, 0x36 ;  /* 0x00008d800000791a */ /* 0x000fe80000000000 */
[----:B------:R-:W0:Y:S02]  /*0150*/  UTCATOMSWS.FIND_AND_SET.ALIGN UP1, UR5, UR5 ;  /* 0x00000005000575e3 */ /* 0x000e240008020800 */
[----:B0-----:R-:W-:-:S04]  /*0160*/  PLOP3.LUT P0, PT, PT, PT, UP1, 0x80, 0x8 ;  /* 0x000000000008781c */ /* 0x001fc80003f0f018 */
[----:B------:R-:W-:-:S04]  /*0170*/  SEL R0, RZ, 0xffffffff, !P0 ;  /* 0xffffffffff007807 */ /* 0x000fc80004000000 */
[----:B------:R-:W-:Y:S01]  /*0180*/  ISETP.NE.AND P0, PT, R0, RZ, PT ;  /* 0x000000ff0000720c */ /* 0x000fe20003f05270 */
[----:B------:R-:W-:-:S12]  /*0190*/  IMAD.U32 R0, RZ, RZ, UR5 ;  /* 0x00000005ff007e24 */ /* 0x000fd8000f8e00ff */
[----:B------:R-:W-:Y:S05]  /*01a0*/  @P0 BRA `(.L_x_3) ;  /* 0x0000000000240947 */ /* 0x000fea0003800000 */
.L_x_4:
[----:B------:R-:W-:Y:S05]  /*01b0*/  NANOSLEEP 0x64 ;  /* 0x000000640000795d */ /* 0x000fea0003800000 */
[----:B------:R-:W-:-:S05]  /*01c0*/  UMOV UR5, 0x4 ;  /* 0x0000000400057882 */ /* 0x000fca0000000000 */
[----:B------:R-:W-:Y:S04]  /*01d0*/  DEPBAR.LE SB0, 0x36 ;  /* 0x00008d800000791a */ /* 0x000fe80000000000 */
[----:B------:R-:W0:Y:S02]  /*01e0*/  UTCATOMSWS.FIND_AND_SET.ALIGN UP1, UR5, UR5 ;  /* 0x00000005000575e3 */ /* 0x000e240008020800 */
[----:B0-----:R-:W-:-:S04]  /*01f0*/  PLOP3.LUT P0, PT, PT, PT, UP1, 0x80, 0x8 ;  /* 0x000000000008781c */ /* 0x001fc80003f0f018 */
[----:B------:R-:W-:-:S04]  /*0200*/  SEL R0, RZ, 0xffffffff, !P0 ;  /* 0xffffffffff007807 */ /* 0x000fc80004000000 */
[----:B------:R-:W-:Y:S01]  /*0210*/  ISETP.NE.AND P0, PT, R0, RZ, PT ;  /* 0x000000ff0000720c */ /* 0x000fe20003f05270 */
[----:B------:R-:W-:-:S12]  /*0220*/  IMAD.U32 R0, RZ, RZ, UR5 ;  /* 0x00000005ff007e24 */ /* 0x000fd8000f8e00ff */
[----:B------:R-:W-:Y:S05]  /*0230*/  @!P0 BRA `(.L_x_4) ;  /* 0xfffffffc00dc8947 */ /* 0x000fea000383ffff */
.L_x_3:
[C---:B------:R-:W-:Y:S01]  /*0240*/  VIADD R3, R0.reuse, 0x10 ;  /* 0x0000001000037836 */ /* 0x040fe20000000000 */
[----:B------:R-:W-:Y:S01]  /*0250*/  UMOV UR5, 0x50 ;  /* 0x0000005000057882 */ /* 0x000fe20000000000 */
[----:B------:R-:W-:Y:S01]  /*0260*/  SHF.L.U32 R2, R5, R0, RZ ;  /* 0x0000000005027219 */ /* 0x000fe200000006ff */
[----:B------:R-:W-:Y:S01]  /*0270*/  ULEA UR5, UR6, UR5, 0x18 ;  /* 0x0000000506057291 */ /* 0x000fe2000f8ec0ff */
[----:B------:R-:W-:Y:S01]  /*0280*/  IMAD.SHL.U32 R0, R0, 0x20, RZ ;  /* 0x0000002000007824 */ /* 0x000fe200078e00ff */
[----:B------:R-:W-:-:S04]  /*0290*/  SHF.L.U32 R3, R4, R3, RZ ;  /* 0x0000000304037219 */ /* 0x000fc800000006ff */
[----:B------:R-:W-:-:S05]  /*02a0*/  LOP3.LUT R2, R3, R2, RZ, 0xfc, !PT ;  /* 0x0000000203027212 */ /* 0x000fca00078efcff */
[----:B------:R0:W-:Y:S04]  /*02b0*/  ATOMS.OR RZ, [UR5], R2 ;  /* 0x00000002ffff798c */ /* 0x0001e8000b000005 */
[----:B------:R0:W-:Y:S01]  /*02c0*/  STS [UR4], R0 ;  /* 0x00000000ff007988 */ /* 0x0001e20008000804 */
[----:B------:R-:W-:Y:S05]  /*02d0*/  BRA `(.L_x_2) ;  /* 0x0000000000107947 */ /* 0x000fea0003800000 */
.L_x_1:
[----:B------:R-:W-:Y:S01]  /*02e0*/  IMAD.MOV.U32 R0, RZ, RZ, -0x1 ;  /* 0xffffffffff007424 */ /* 0x000fe200078e00ff */
[----:B------:R-:W-:-:S04]  /*02f0*/  MOV R2, 0x320 ;  /* 0x0000032000027802 */ /* 0x000fc80000000f00 */
[----:B------:R0:W-:Y:S03]  /*0300*/  STS [UR4], R0 ;  /* 0x00000000ff007988 */ /* 0x0001e60008000804 */
[----:B0-----:R-:W-:Y:S05]  /*0310*/  CALL.REL.NOINC `($__internal_1_$__cuda_sm10x_tcgen05_guardrail_trap_phase_invalid_during_alloc) ;  /* 0x0000013c00bc7944 */ /* 0x001fea0003c00000 */
.L_x_2:
[----:B------:R-:W-:Y:S05]  /*0320*/  WARPSYNC.ALL ;  /* 0x0000000000007948 */ /* 0x000fea0003800000 */
[----:B------:R-:W-:Y:S01]  /*0330*/  NOP ;  /* 0x0000000000007918 */ /* 0x000fe20000000000 */
.L_x_0:
[----:B------:R-:W1:Y:S01]  /*0340*/  LDCU.64 UR32, c[0x0][0x398] ;  /* 0x00007300ff2077ac */ /* 0x000e620008000a00 */
[----:B------:R-:W2:Y:S01]  /*0350*/  S2R R4, SR_CTAID.X ;  /* 0x0000000000047919 */ /* 0x000ea20000002500 */
[----:B------:R-:W-:Y:S01]  /*0360*/  S2UR UR8, SR_CTAID.X ;  /* 0x00000000000879c3 */ /* 0x000fe20000002500 */
[----:B------:R-:W-:Y:S01]  /*0370*/  UMOV UR62, 0x400 ;  /* 0x00000400003e7882 */ /* 0x000fe20000000000 */
[----:B------:R-:W3:Y:S01]  /*0380*/  S2R R18, SR_TID.X ;  /* 0x0000000000127919 */ /* 0x000ee20000002100 */
[----:B------:R-:W4:Y:S05]  /*0390*/  LDCU UR35, c[0x0][0x3a4] ;  /* 0x00007480ff2377ac */ /* 0x000f2a0008000800 */
[----:B------:R-:W5:Y:S01]  /*03a0*/  S2UR UR34, SR_CgaCtaId ;  /* 0x00000000002279c3 */ /* 0x000f620000008800 */
[----:B-1----:R-:W-:-:S07]  /*03b0*/  UIADD3 UR4, UPT, UPT, UR33, 0x1f, URZ ;  /* 0x0000001f21047890 */ /* 0x002fce000fffe0ff */
[----:B------:R-:W1:Y:S01]  /*03c0*/  LDC R70, c[0x0][0x3a0] ;  /* 0x0000e800ff467b82 */ /* 0x000e620000000800 */
[----:B------:R-:W-:-:S04]  /*03d0*/  USHF.R.S32.HI UR5, URZ, 0x1f, UR4 ;  /* 0x0000001fff057899 */ /* 0x000fc80008011404 */
[----:B------:R-:W-:-:S03]  /*03e0*/  ULEA.HI UR5, UR5, UR4, URZ, 0x5 ;  /* 0x0000000405057291 */ /* 0x000fc6000f8f28ff */
[----:B------:R-:W0:Y:S01]  /*03f0*/  LDC.64 R68, c[0x0][0x3a8] ;  /* 0x0000ea00ff447b82 */ /* 0x000e220000000a00 */
[----:B------:R-:W-:Y:S01]  /*0400*/  UMOV UR4, URZ ;  /* 0x000000ff00047c82 */ /* 0x000fe20008000000 */
[----:B------:R-:W-:Y:S01]  /*0410*/  USHF.R.S32.HI UR5, URZ, 0x5, UR5 ;  /* 0x00000005ff057899 */ /* 0x000fe20008011405 */
[----:B--2---:R-:W-:-:S03]  /*0420*/  IABS R4, R4 ;  /* 0x0000000400047213 */ /* 0x004fc60000000000 */
[----:B------:R-:W-:Y:S02]  /*0430*/  USHF.L.U32 UR6, UR5, 0x3, URZ ;  /* 0x0000000305067899 */ /* 0x000fe400080006ff */
[----:B-----5:R-:W-:Y:S01]  /*0440*/  ULEA UR62, UR34, UR62, 0x18 ;  /* 0x0000003e223e7291 */ /* 0x020fe2000f8ec0ff */
[----:B------:R-:W-:Y:S02]  /*0450*/  R2UR UR9, R4 ;  /* 0x00000000040972ca */ /* 0x000fe400000e0000 */
[----:B---3--:R-:W-:Y:S01]  /*0460*/  LOP3.LUT R36, R18, 0x7f, RZ, 0xc0, !PT ;  /* 0x0000007f12247812 */ /* 0x008fe200078ec0ff */
[----:B------:R-:W-:Y:S01]  /*0470*/  IMAD.U32 R3, RZ, RZ, UR6 ;  /* 0x00000006ff037e24 */ /* 0x000fe2000f8e00ff */
[----:B------:R-:W-:-:S04]  /*0480*/  SHF.R.U32.HI R18, RZ, 0x5, R18 ;  /* 0x00000005ff127819 */ /* 0x000fc80000011612 */
[-C--:B0-----:R-:W-:Y:S02]  /*0490*/  IABS R0, R3.reuse ;  /* 0x0000000300007213 */ /* 0x081fe40000000000 */
[----:B------:R-:W-:Y:S02]  /*04a0*/  IABS R3, R3 ;  /* 0x0000000300037213 */ /* 0x000fe40000000000 */
[----:B------:R-:W-:-:S13]  /*04b0*/  R2UR UR10, R0 ;  /* 0x00000000000a72ca */ /* 0x000fda00000e0000 */
[----:B------:R-:W0:Y:S08]  /*04c0*/  I2F.RP R0, UR10 ;  /* 0x0000000a00007d06 */ /* 0x000e300008209400 */
[----:B0-----:R-:W0:Y:S02]  /*04d0*/  MUFU.RCP R0, R0 ;  /* 0x0000000000007308 */ /* 0x001e240000001000 */
[----:B0-----:R-:W-:-:S02]  /*04e0*/  VIADD R2, R0, 0xffffffe ;  /* 0x0ffffffe00027836 */ /* 0x001fc40000000000 */
[----:B------:R-:W-:-:S04]  /*04f0*/  IMAD.MOV R0, RZ, RZ, -R3 ;  /* 0x000000ffff007224 */ /* 0x000fc800078e0a03 */
[----:B------:R-:W0:Y:S02]  /*0500*/  F2I.FTZ.U32.TRUNC.NTZ R2, R2 ;  /* 0x0000000200027305 */ /* 0x000e24000021f000 */
[----:B0-----:R-:W-:-:S13]  /*0510*/  R2UR UR5, R2 ;  /* 0x00000000020572ca */ /* 0x001fda00000e0000 */
[----:B------:R-:W-:-:S04]  /*0520*/  UIADD3 UR7, UPT, UPT, URZ, -UR5, URZ ;  /* 0x80000005ff077290 */ /* 0x000fc8000fffe0ff */
[----:B------:R-:W-:-:S04]  /*0530*/  UIMAD UR7, UR7, UR10, URZ ;  /* 0x0000000a070772a4 */ /* 0x000fc8000f8e02ff */
[----:B------:R-:W-:-:S03]  /*0540*/  UIMAD.WIDE.U32 UR4, UR5, UR7, UR4 ;  /* 0x00000007050472a5 */ /* 0x000fc6000f8e0004 */
[----:B------:R-:W-:Y:S01]  /*0550*/  R2UR UR7, R0 ;  /* 0x00000000000772ca */ /* 0x000fe200000e0000 */
[----:B------:R-:W-:-:S12]  /*0560*/  UIMAD.WIDE.U32 UR4, UR5, UR9, URZ ;  /* 0x00000009050472a5 */ /* 0x000fd8000f8e00ff */
[----:B------:R-:W-:-:S04]  /*0570*/  UIMAD UR4, UR5, UR7, UR9 ;  /* 0x00000007050472a4 */ /* 0x000fc8000f8e0209 */
[----:B------:R-:W-:-:S11]  /*0580*/  UISETP.GT.U32.AND UP1, UPT, UR10, UR4, UPT ;  /* 0x000000040a00728c */ /* 0x000fd6000bf24070 */
[----:B------:R-:W-:Y:S02]  /*0590*/  @!UP1 UIADD3 UR4, UPT, UPT, UR4, -UR10, URZ ;  /* 0x8000000a04049290 */ /* 0x000fe4000fffe0ff */
[----:B------:R-:W-:Y:S02]  /*05a0*/  @!UP1 UIADD3 UR5, UPT, UPT, UR5, 0x1, URZ ;  /* 0x0000000105059890 */ /* 0x000fe4000fffe0ff */
[----:B------:R-:W-:Y:S02]  /*05b0*/  UISETP.GE.U32.AND UP2, UPT, UR4, UR10, UPT ;  /* 0x0000000a0400728c */ /* 0x000fe4000bf46070 */
[----:B------:R-:W-:-:S04]  /*05c0*/  ULOP3.LUT UR4, UR8, UR6, URZ, 0x3c, !UPT ;  /* 0x0000000608047292 */ /* 0x000fc8000f8e3cff */
[----:B------:R-:W-:Y:S02]  /*05d0*/  UISETP.GE.AND UP1, UPT, UR4, URZ, UPT ;  /* 0x000000ff0400728c */ /* 0x000fe4000bf26270 */
[----:B------:R-:W-:-:S03]  /*05e0*/  UIADD3 UR4, UPT, UPT, UR32, 0x7f, URZ ;  /* 0x0000007f20047890 */ /* 0x000fc6000fffe0ff */
[----:B------:R-:W-:Y:S02]  /*05f0*/  @UP2 UIADD3 UR5, UPT, UPT, UR5, 0x1, URZ ;  /* 0x0000000105052890 */ /* 0x000fe4000fffe0ff */
[----:B------:R-:W-:-:S05]  /*0600*/  UISETP.NE.AND UP2, UPT, UR6, URZ, UPT ;  /* 0x000000ff0600728c */ /* 0x000fca000bf45270 */
[----:B------:R-:W-:Y:S01]  /*0610*/  UMOV UR7, UR5 ;  /* 0x0000000500077c82 */ /* 0x000fe20008000000 */
[----:B------:R-:W-:Y:S02]  /*0620*/  USHF.R.S32.HI UR5, URZ, 0x1f, UR4 ;  /* 0x0000001fff057899 */ /* 0x000fe40008011404 */
[----:B------:R-:W-:Y:S02]  /*0630*/  @!UP1 UIADD3 UR7, UPT, UPT, -UR7, URZ, URZ ;  /* 0x000000ff07079290 */ /* 0x000fe4000fffe1ff */
[----:B------:R-:W-:Y:S02]  /*0640*/  ULEA.HI UR5, UR5, UR4, URZ, 0x7 ;  /* 0x0000000405057291 */ /* 0x000fe4000f8f38ff */
[----:B------:R-:W-:Y:S01]  /*0650*/  @!UP2 ULOP3.LUT UR7, URZ, UR6, URZ, 0x33, !UPT ;  /* 0x00000006ff07a292 */ /* 0x000fe2000f8e33ff */
[----:B------:R-:W-:-:S03]  /*0660*/  UMOV UR4, URZ ;  /* 0x000000ff00047c82 */ /* 0x000fc60008000000 */
[----:B------:R-:W-:Y:S02]  /*0670*/  USHF.L.U32 UR25, UR7, 0x3, URZ ;  /* 0x0000000307197899 */ /* 0x000fe400080006ff */
[----:B------:R-:W-:Y:S02]  /*0680*/  UIADD3 UR7, UPT, UPT, -UR7, URZ, URZ ;  /* 0x000000ff07077290 */ /* 0x000fe4000fffe1ff */
[----:B------:R-:W-:Y:S02]  /*0690*/  ULEA.HI.SX32 UR5, UR5, -UR25, 0x19 ;  /* 0x8000001905057291 */ /* 0x000fe4000f8fcaff */
[----:B------:R-:W-:Y:S02]  /*06a0*/  UIMAD UR27, UR6, UR7, UR8 ;  /* 0x00000007061b72a4 */ /* 0x000fe4000f8e0208 */
[----:B------:R-:W-:-:S04]  /*06b0*/  UISETP.LT.AND UP1, UPT, UR5, 0x8, UPT ;  /* 0x000000080500788c */ /* 0x000fc8000bf21270 */
[----:B------:R-:W-:Y:S01]  /*06c0*/  USEL UR26, UR5, 0x8, UP1 ;  /* 0x00000008051a7887 */ /* 0x000fe20008800000 */
[----:B------:R-:W-:-:S05]  /*06d0*/  IMAD.U32 R4, RZ, RZ, UR27 ;  /* 0x0000001bff047e24 */ /* 0x000fca000f8e00ff */
[----:B------:R-:W-:Y:S01]  /*06e0*/  IMAD.U32 R3, RZ, RZ, UR26 ;  /* 0x0000001aff037e24 */ /* 0x000fe2000f8e00ff */
[----:B------:R-:W-:Y:S01]  /*06f0*/  IABS R5, R4 ;  /* 0x0000000400057213 */ /* 0x000fe20000000000 */
[----:B------:R-:W-:-:S03]  /*0700*/  IMAD.U32 R4, RZ, RZ, UR33 ;  /* 0x00000021ff047e24 */ /* 0x000fc6000f8e00ff */
[-C--:B------:R-:W-:Y:S02]  /*0710*/  IABS R0, R3.reuse ;  /* 0x0000000300007213 */ /* 0x080fe40000000000 */
[----:B------:R-:W-:Y:S01]  /*0720*/  IABS R6, R3 ;  /* 0x0000000300067213 */ /* 0x000fe20000000000 */
[----:B------:R-:W-:Y:S01]  /*0730*/  IMAD.MOV.U32 R3, RZ, RZ, R5 ;  /* 0x000000ffff037224 */ /* 0x000fe200078e0005 */
[----:B------:R-:W-:-:S03]  /*0740*/  R2UR UR9, R0 ;  /* 0x00000000000972ca */ /* 0x000fc600000e0000 */
[----:B------:R-:W-:Y:S01]  /*0750*/  IMAD.MOV R6, RZ, RZ, -R6 ;  /* 0x000000ffff067224 */ /* 0x000fe200078e0a06 */
[----:B------:R-:W-:-:S03]  /*0760*/  R2UR UR7, R3 ;  /* 0x00000000030772ca */ /* 0x000fc600000e0000 */
[----:B------:R-:W-:-:S05]  /*0770*/  IMAD.MOV.U32 R3, RZ, RZ, R6 ;  /* 0x000000ffff037224 */ /* 0x000fca00078e0006 */
[----:B------:R-:W-:Y:S01]  /*0780*/  R2UR UR8, R3 ;  /* 0x00000000030872ca */ /* 0x000fe200000e0000 */
[----:B------:R-:W0:Y:S08]  /*0790*/  I2F.RP R0, UR9 ;  /* 0x0000000900007d06 */ /* 0x000e300008209400 */
[----:B0-----:R-:W0:Y:S02]  /*07a0*/  MUFU.RCP R0, R0 ;  /* 0x0000000000007308 */ /* 0x001e240000001000 */
[----:B0-----:R-:W-:Y:S01]  /*07b0*/  VIADD R2, R0, 0xffffffe ;  /* 0x0ffffffe00027836 */ /* 0x001fe20000000000 */
[----:B------:R-:W-:-:S05]  /*07c0*/  IABS R0, R4 ;  /* 0x0000000400007213 */ /* 0x000fca0000000000 */
[----:B------:R-:W0:Y:S08]  /*07d0*/  I2F.RP R7, R0 ;  /* 0x0000000000077306 */ /* 0x000e300000209400 */
[----:B------:R-:W2:Y:S08]  /*07e0*/  F2I.FTZ.U32.TRUNC.NTZ R2, R2 ;  /* 0x0000000200027305 */ /* 0x000eb0000021f000 */
[----:B0-----:R-:W0:Y:S01]  /*07f0*/  MUFU.RCP R7, R7 ;  /* 0x0000000700077308 */ /* 0x001e220000001000 */
[----:B--2---:R-:W-:Y:S01]  /*0800*/  R2UR UR5, R2 ;  /* 0x00000000020572ca */ /* 0x004fe200000e0000 */
[----:B------:R-:W-:-:S05]  /*0810*/  IMAD.U32 R2, RZ, RZ, UR32 ;  /* 0x00000020ff027e24 */ /* 0x000fca000f8e00ff */
[----:B------:R-:W-:-:S04]  /*0820*/  IABS R2, R2 ;  /* 0x0000000200027213 */ /* 0x000fc80000000000 */
[----:B------:R-:W2:Y:S01]  /*0830*/  I2F.RP R3, R2 ;  /* 0x0000000200037306 */ /* 0x000ea20000209400 */
[----:B0-----:R-:W-:Y:S02]  /*0840*/  VIADD R4, R7, 0xffffffe ;  /* 0x0ffffffe07047836 */ /* 0x001fe40000000000 */
[----:B------:R-:W-:-:S04]  /*0850*/  UIADD3 UR6, UPT, UPT, URZ, -UR5, URZ ;  /* 0x80000005ff067290 */ /* 0x000fc8000fffe0ff */
[----:B------:R-:W-:Y:S01]  /*0860*/  UIMAD UR6, UR6, UR9, URZ ;  /* 0x00000009060672a4 */ /* 0x000fe2000f8e02ff */
[----:B------:R0:W-:Y:S03]  /*0870*/  F2I.FTZ.U32.TRUNC.NTZ R5, R4 ;  /* 0x0000000400057305 */ /* 0x0001e6000021f000 */
[----:B------:R-:W-:-:S04]  /*0880*/  UIMAD.WIDE.U32 UR4, UR5, UR6, UR4 ;  /* 0x00000006050472a5 */ /* 0x000fc8000f8e0004 */
[----:B------:R-:W-:Y:S01]  /*0890*/  UIMAD.WIDE.U32 UR4, UR5, UR7, URZ ;  /* 0x00000007050472a5 */ /* 0x000fe2000f8e00ff */
[----:B--2---:R-:W2:Y:S01]  /*08a0*/  MUFU.RCP R3, R3 ;  /* 0x0000000300037308 */ /* 0x004ea20000001000 */
[----:B0-----:R-:W-:Y:S02]  /*08b0*/  IMAD.MOV.U32 R4, RZ, RZ, RZ ;  /* 0x000000ffff047224 */ /* 0x001fe400078e00ff */
[----:B------:R-:W-:-:S04]  /*08c0*/  UIMAD UR4, UR5, UR8, UR7 ;  /* 0x00000008050472a4 */ /* 0x000fc8000f8e0207 */
[----:B------:R-:W-:Y:S01]  /*08d0*/  UISETP.GT.U32.AND UP1, UPT, UR9, UR4, UPT ;  /* 0x000000040900728c */ /* 0x000fe2000bf24070 */
[----:B--2---:R-:W-:-:S10]  /*08e0*/  VIADD R6, R3, 0xffffffe ;  /* 0x0ffffffe03067836 */ /* 0x004fd40000000000 */
[----:B------:R-:W-:Y:S01]  /*08f0*/  @!UP1 UIADD3 UR4, UPT, UPT, UR4, -UR9, URZ ;  /* 0x8000000904049290 */ /* 0x000fe2000fffe0ff */
[----:B------:R-:W-:Y:S01]  /*0900*/  IMAD.MOV R3, RZ, RZ, -R5 ;  /* 0x000000ffff037224 */ /* 0x000fe200078e0a05 */
[----:B------:R-:W-:Y:S01]  /*0910*/  @!UP1 UIADD3 UR5, UPT, UPT, UR5, 0x1, URZ ;  /* 0x0000000105059890 */ /* 0x000fe2000fffe0ff */
[----:B------:R0:W2:Y:S01]  /*0920*/  F2I.FTZ.U32.TRUNC.NTZ R7, R6 ;  /* 0x0000000600077305 */ /* 0x0000a2000021f000 */
[----:B------:R-:W-:Y:S01]  /*0930*/  UISETP.GE.U32.AND UP2, UPT, UR4, UR9, UPT ;  /* 0x000000090400728c */ /* 0x000fe2000bf46070 */
[----:B------:R-:W-:Y:S01]  /*0940*/  IMAD R3, R3, R0, RZ ;  /* 0x0000000003037224 */ /* 0x000fe200078e02ff */
[----:B------:R-:W-:-:S03]  /*0950*/  ULOP3.LUT UR4, UR27, UR26, URZ, 0x3c, !UPT ;  /* 0x0000001a1b047292 */ /* 0x000fc6000f8e3cff */
[----:B------:R-:W-:Y:S01]  /*0960*/  IMAD.HI.U32 R4, R5, R3, R4 ;  /* 0x0000000305047227 */ /* 0x000fe200078e0004 */
[----:B------:R-:W-:-:S03]  /*0970*/  UISETP.GE.AND UP1, UPT, UR4, URZ, UPT ;  /* 0x000000ff0400728c */ /* 0x000fc6000bf26270 */
[----:B0-----:R-:W-:Y:S02]  /*0980*/  IMAD.MOV.U32 R6, RZ, RZ, RZ ;  /* 0x000000ffff067224 */ /* 0x001fe400078e00ff */
[----:B------:R-:W-:Y:S02]  /*0990*/  @UP2 UIADD3 UR5, UPT, UPT, UR5, 0x1, URZ ;  /* 0x0000000105052890 */ /* 0x000fe4000fffe0ff */
[----:B------:R-:W-:Y:S01]  /*09a0*/  UISETP.NE.AND UP2, UPT, UR26, URZ, UPT ;  /* 0x000000ff1a00728c */ /* 0x000fe2000bf45270 */
[----:B--2---:R-:W-:-:S04]  /*09b0*/  IMAD.MOV R9, RZ, RZ, -R7 ;  /* 0x000000ffff097224 */ /* 0x004fc800078e0a07 */
[----:B------:R-:W-:Y:S01]  /*09c0*/  UMOV UR24, UR5 ;  /* 0x0000000500187c82 */ /* 0x000fe20008000000 */
[----:B------:R-:W-:Y:S01]  /*09d0*/  IMAD R3, R9, R2, RZ ;  /* 0x0000000209037224 */ /* 0x000fe200078e02ff */
[----:B------:R-:W-:-:S03]  /*09e0*/  @!UP1 UIADD3 UR24, UPT, UPT, -UR24, URZ, URZ ;  /* 0x000000ff18189290 */ /* 0x000fc6000fffe1ff */
[----:B------:R-:W-:Y:S01]  /*09f0*/  IMAD.HI.U32 R6, R7, R3, R6 ;  /* 0x0000000307067227 */ /* 0x000fe200078e0006 */
[----:B------:R-:W-:-:S04]  /*0a00*/  @!UP2 ULOP3.LUT UR24, URZ, UR26, URZ, 0x33, !UPT ;  /* 0x0000001aff18a292 */ /* 0x000fc8000f8e33ff */
[----:B------:R-:W-:Y:S02]  /*0a10*/  USHF.L.U32 UR4, UR24, 0x5, URZ ;  /* 0x0000000518047899 */ /* 0x000fe400080006ff */
[----:B------:R-:W-:Y:S02]  /*0a20*/  UIADD3 UR24, UPT, UPT, -UR24, URZ, URZ ;  /* 0x000000ff18187290 */ /* 0x000fe4000fffe1ff */
[----:B------:R-:W-:Y:S02]  /*0a30*/  UIADD3 UR5, UPT, UPT, UR4, 0x1, URZ ;  /* 0x0000000104057890 */ /* 0x000fe4000fffe0ff */
[----:B------:R-:W-:Y:S01]  /*0a40*/  IABS R5, UR4 ;  /* 0x0000000400057c13 */ /* 0x000fe20008000000 */
[----:B------:R-:W-:Y:S02]  /*0a50*/  UIADD3 UR7, UPT, UPT, UR4, 0x3, URZ ;  /* 0x0000000304077890 */ /* 0x000fe4000fffe0ff */
[----:B------:R-:W-:Y:S01]  /*0a60*/  UIADD3 UR6, UPT, UPT, UR4, 0x2, URZ ;  /* 0x0000000204067890 */ /* 0x000fe2000fffe0ff */
[----:B------:R-:W-:Y:S01]  /*0a70*/  IABS R11, UR5 ;  /* 0x00000005000b7c13 */ /* 0x000fe20008000000 */
[----:B------:R-:W-:Y:S01]  /*0a80*/  IMAD.MOV.U32 R9, RZ, RZ, R5 ;  /* 0x000000ffff097224 */ /* 0x000fe200078e0005 */
[----:B------:R-:W-:Y:S01]  /*0a90*/  UIADD3 UR8, UPT, UPT, UR4, 0x4, URZ ;  /* 0x0000000404087890 */ /* 0x000fe2000fffe0ff */
[----:B------:R-:W-:Y:S01]  /*0aa0*/  IABS R15, UR7 ;  /* 0x00000007000f7c13 */ /* 0x000fe20008000000 */
[----:B------:R-:W-:Y:S01]  /*0ab0*/  UIADD3 UR9, UPT, UPT, UR4, 0x5, URZ ;  /* 0x0000000504097890 */ /* 0x000fe2000fffe0ff */
[----:B------:R-:W-:Y:S01]  /*0ac0*/  IMAD.HI.U32 R5, R4, R11, RZ ;  /* 0x0000000b04057227 */ /* 0x000fe200078e00ff */
[----:B------:R-:W-:Y:S01]  /*0ad0*/  IABS R13, UR6 ;  /* 0x00000006000d7c13 */ /* 0x000fe20008000000 */
[----:B------:R-:W-:-:S02]  /*0ae0*/  UIADD3 UR10, UPT, UPT, UR4, 0x6, URZ ;  /* 0x00000006040a7890 */ /* 0x000fc4000fffe0ff */
[----:B------:R-:W-:Y:S01]  /*0af0*/  IMAD.HI.U32 R3, R4, R9, RZ ;  /* 0x0000000904037227 */ /* 0x000fe200078e00ff */
[----:B------:R-:W-:Y:S01]  /*0b00*/  IABS R17, UR9 ;  /* 0x0000000900117c13 */ /* 0x000fe20008000000 */
[----:B------:R-:W-:Y:S02]  /*0b10*/  UIADD3 UR11, UPT, UPT, UR4, 0x7, URZ ;  /* 0x00000007040b7890 */ /* 0x000fe4000fffe0ff */
[----:B------:R-:W-:Y:S01]  /*0b20*/  IMAD.MOV R5, RZ, RZ, -R5 ;  /* 0x000000ffff057224 */ /* 0x000fe200078e0a05 */
[----:B------:R-:W-:Y:S01]  /*0b30*/  UIADD3 UR12, UPT, UPT, UR4, 0x8, URZ ;  /* 0x00000008040c7890 */ /* 0x000fe2000fffe0ff */
[----:B------:R-:W-:Y:S01]  /*0b40*/  IMAD.MOV R3, RZ, RZ, -R3 ;  /* 0x000000ffff037224 */ /* 0x000fe200078e0a03 */
[----:B------:R-:W-:Y:S01]  /*0b50*/  UIADD3 UR13, UPT, UPT, UR4, 0x9, URZ ;  /* 0x00000009040d7890 */ /* 0x000fe2000fffe0ff */
[----:B------:R-:W-:Y:S01]  /*0b60*/  IMAD R5, R0, R5, R11 ;  /* 0x0000000500057224 */ /* 0x000fe200078e020b */
[----:B------:R-:W-:Y:S01]  /*0b70*/  IABS R11, UR8 ;  /* 0x00000008000b7c13 */ /* 0x000fe20008000000 */
[----:B------:R-:W-:Y:S01]  /*0b80*/  IMAD.HI.U32 R8, R4, R15, RZ ;  /* 0x0000000f04087227 */ /* 0x000fe200078e00ff */
[----:B------:R-:W-:Y:S01]  /*0b90*/  IABS R19, UR11 ;  /* 0x0000000b00137c13 */ /* 0x000fe20008000000 */
[----:B------:R-:W-:Y:S01]  /*0ba0*/  UIADD3 UR14, UPT, UPT, UR4, 0xa, URZ ;  /* 0x0000000a040e7890 */ /* 0x000fe2000fffe0ff */
[----:B------:R-:W-:Y:S01]  /*0bb0*/  IABS R21, UR12 ;  /* 0x0000000c00157c13 */ /* 0x000fe20008000000 */
[----:B------:R-:W-:Y:S01]  /*0bc0*/  IMAD R3, R0, R3, R9 ;  /* 0x0000000300037224 */ /* 0x000fe200078e0209 */
[----:B------:R-:W-:Y:S01]  /*0bd0*/  IABS R23, UR13 ;  /* 0x0000000d00177c13 */ /* 0x000fe20008000000 */
[----:B------:R-:W-:Y:S01]  /*0be0*/  IMAD.MOV R9, RZ, RZ, -R8 ;  /* 0x000000ffff097224 */ /* 0x000fe200078e0a08 */
[----:B------:R-:W-:Y:S01]  /*0bf0*/  UIADD3 UR15, UPT, UPT, UR4, 0xb, URZ ;  /* 0x0000000b040f7890 */ /* 0x000fe2000fffe0ff */
[----:B------:R-:W-:Y:S01]  /*0c00*/  IMAD.HI.U32 R7, R4, R13, RZ ;  /* 0x0000000d04077227 */ /* 0x000fe200078e00ff */
[----:B------:R-:W-:Y:S01]  /*0c10*/  IABS R25, UR14 ;  /* 0x0000000e00197c13 */ /* 0x000fe20008000000 */
[----:B------:R-:W-:Y:S01]  /*0c20*/  UIADD3 UR16, UPT, UPT, UR4, 0xc, URZ ;  /* 0x0000000c04107890 */ /* 0x000fe2000fffe0ff */
[----:B------:R-:W-:Y:S01]  /*0c30*/  ISETP.GT.U32.AND P5, PT, R0, R3, PT ;  /* 0x000000030000720c */ /* 0x000fe20003fa4070 */
[----:B------:R-:W-:Y:S01]  /*0c40*/  IMAD.HI.U32 R8, R4, R11, RZ ;  /* 0x0000000b04087227 */ /* 0x000fe200078e00ff */
[----:B------:R-:W-:Y:S01]  /*0c50*/  IABS R27, UR15 ;  /* 0x0000000f001b7c13 */ /* 0x000fe20008000000 */
[----:B------:R-:W-:Y:S01]  /*0c60*/  UIADD3 UR17, UPT, UPT, UR4, 0xd, URZ ;  /* 0x0000000d04117890 */ /* 0x000fe2000fffe0ff */
[----:B------:R-:W-:Y:S01]  /*0c70*/  ISETP.GT.U32.AND P4, PT, R0, R5, PT ;  /* 0x000000050000720c */ /* 0x000fe20003f84070 */
[----:B------:R-:W-:Y:S01]  /*0c80*/  IMAD.HI.U32 R10, R4, R17, RZ ;  /* 0x00000011040a7227 */ /* 0x000fe200078e00ff */
[----:B------:R-:W-:Y:S01]  /*0c90*/  IABS R29, UR16 ;  /* 0x00000010001d7c13 */ /* 0x000fe20008000000 */
[----:B------:R-:W-:-:S02]  /*0ca0*/  UIADD3 UR18, UPT, UPT, UR4, 0xe, URZ ;  /* 0x0000000e04127890 */ /* 0x000fc4000fffe0ff */
[C---:B------:R-:W-:Y:S01]  /*0cb0*/  IMAD R9, R0.reuse, R9, R15 ;  /* 0x0000000900097224 */ /* 0x040fe200078e020f */
[----:B------:R-:W-:Y:S01]  /*0cc0*/  IABS R15, UR10 ;  /* 0x0000000a000f7c13 */ /* 0x000fe20008000000 */
[----:B------:R-:W-:Y:S01]  /*0cd0*/  IMAD.MOV R7, RZ, RZ, -R7 ;  /* 0x000000ffff077224 */ /* 0x000fe200078e0a07 */
[----:B------:R-:W-:Y:S01]  /*0ce0*/  IABS R31, UR17 ;  /* 0x00000011001f7c13 */ /* 0x000fe20008000000 */
[----:B------:R-:W-:Y:S01]  /*0cf0*/  IMAD.MOV R8, RZ, RZ, -R8 ;  /* 0x000000ffff087224 */ /* 0x000fe200078e0a08 */
[----:B------:R-:W-:Y:S01]  /*0d00*/  UIADD3 UR19, UPT, UPT, UR4, 0xf, URZ ;  /* 0x0000000f04137890 */ /* 0x000fe2000fffe0ff */
[----:B------:R-:W-:Y:S01]  /*0d10*/  IMAD.MOV R10, RZ, RZ, -R10 ;  /* 0x000000ffff0a7224 */ /* 0x000fe200078e0a0a */
[----:B------:R-:W-:Y:S01]  /*0d20*/  IABS R33, UR18 ;  /* 0x0000001200217c13 */ /* 0x000fe20008000000 */
[C---:B------:R-:W-:Y:S01]  /*0d30*/  IMAD R7, R0.reuse, R7, R13 ;  /* 0x0000000700077224 */ /* 0x040fe200078e020d */
[----:B------:R-:W-:Y:S01]  /*0d40*/  UIADD3 UR21, UPT, UPT, UR4, 0x11, URZ ;  /* 0x0000001104157890 */ /* 0x000fe2000fffe0ff */
[C---:B------:R-:W-:Y:S01]  /*0d50*/  IMAD R11, R0.reuse, R8, R11 ;  /* 0x00000008000b7224 */ /* 0x040fe200078e020b */
[----:B------:R-:W-:Y:S01]  /*0d60*/  IABS R35, UR19 ;  /* 0x0000001300237c13 */ /* 0x000fe20008000000 */
[----:B------:R-:W-:Y:S01]  /*0d70*/  IMAD R13, R0, R10, R17 ;  /* 0x0000000a000d7224 */ /* 0x000fe200078e0211 */
        /* <DEDUP_REMOVED lines=8> */
[C---:B------:R-:W-:Y:S01]  /*0e00*/  ISETP.GT.U32.AND P1, PT, R0.reuse, R11, PT ;  /* 0x0000000b0000720c */ /* 0x040fe20003f24070 */
[----:B------:R-:W-:Y:S01]  /*0e10*/  IMAD.MOV R8, RZ, RZ, -R8 ;  /* 0x000000ffff087224 */ /* 0x000fe200078e0a08 */
[----:B------:R-:W-:Y:S01]  /*0e20*/  IABS R51, UR23 ;  /* 0x0000001700337c13 */ /* 0x000fe20008000000 */
[----:B------:R-:W-:Y:S01]  /*0e30*/  IMAD.MOV R10, RZ, RZ, -R10 ;  /* 0x000000ffff0a7224 */ /* 0x000fe200078e0a0a */
[----:B------:R-:W-:Y:S01]  /*0e40*/  UIADD3 UR29, UPT, UPT, UR4, 0x15, URZ ;  /* 0x00000015041d7890 */ /* 0x000fe2000fffe0ff */
[----:B------:R-:W-:Y:S01]  /*0e50*/  IMAD R15, R0, R8, R15 ;  /* 0x00000008000f7224 */ /* 0x000fe200078e020f */
[----:B------:R-:W-:Y:S01]  /*0e60*/  UIADD3 UR31, UPT, UPT, UR4, 0x17, URZ ;  /* 0x00000017041f7890 */ /* 0x000fe2000fffe0ff */
[----:B------:R-:W-:Y:S01]  /*0e70*/  IMAD.HI.U32 R8, R4, R21, RZ ;  /* 0x0000001504087227 */ /* 0x000fe200078e00ff */
[----:B------:R-:W-:Y:S01]  /*0e80*/  IABS R49, UR22 ;  /* 0x0000001600317c13 */ /* 0x000fe20008000000 */
[----:B------:R-:W-:Y:S01]  /*0e90*/  UIADD3 UR28, UPT, UPT, UR4, 0x14, URZ ;  /* 0x00000014041c7890 */ /* 0x000fe2000fffe0ff */
[----:B------:R-:W-:Y:S01]  /*0ea0*/  IABS R55, UR29 ;  /* 0x0000001d00377c13 */ /* 0x000fe20008000000 */
[----:B------:R-:W-:Y:S01]  /*0eb0*/  IMAD R17, R0, R10, R19 ;  /* 0x0000000a00117224 */ /* 0x000fe200078e0213 */
[----:B------:R-:W-:Y:S01]  /*0ec0*/  IABS R59, UR31 ;  /* 0x0000001f003b7c13 */ /* 0x000fe20008000000 */
[----:B------:R-:W-:Y:S01]  /*0ed0*/  IMAD.HI.U32 R10, R4, R23, RZ ;  /* 0x00000017040a7227 */ /* 0x000fe200078e00ff */
[----:B------:R-:W-:Y:S01]  /*0ee0*/  UIADD3 UR30, UPT, UPT, UR4, 0x16, URZ ;  /* 0x00000016041e7890 */ /* 0x000fe2000fffe0ff */
[----:B------:R-:W-:Y:S01]  /*0ef0*/  IABS R53, UR28 ;  /* 0x0000001c00357c13 */ /* 0x000fe20008000000 */
[----:B------:R-:W-:Y:S01]  /*0f00*/  UIADD3 UR55, UPT, UPT, UR4, 0x19, URZ ;  /* 0x0000001904377890 */ /* 0x000fe2000fffe0ff */
[----:B------:R-:W-:Y:S01]  /*0f10*/  IMAD.MOV R19, RZ, RZ, -R8 ;  /* 0x000000ffff137224 */ /* 0x000fe200078e0a08 */
[----:B------:R-:W-:Y:S01]  /*0f20*/  UIADD3 UR57, UPT, UPT, UR4, 0x1b, URZ ;  /* 0x0000001b04397890 */ /* 0x000fe2000fffe0ff */
[----:B------:R-:W-:Y:S01]  /*0f30*/  IMAD.MOV R10, RZ, RZ, -R10 ;  /* 0x000000ffff0a7224 */ /* 0x000fe200078e0a0a */
[----:B------:R-:W-:Y:S01]  /*0f40*/  IABS R57, UR30 ;  /* 0x0000001e00397c13 */ /* 0x000fe20008000000 */
[----:B------:R-:W-:Y:S01]  /*0f50*/  IMAD R19, R0, R19, R21 ;  /* 0x0000001300137224 */ /* 0x000fe200078e0215 */
[----:B------:R-:W-:Y:S01]  /*0f60*/  IABS R63, UR55 ;  /* 0x00000037003f7c13 */ /* 0x000fe20008000000 */
[----:B------:R-:W-:Y:S01]  /*0f70*/  IMAD.HI.U32 R8, R4, R25, RZ ;  /* 0x0000001904087227 */ /* 0x000fe200078e00ff */
[----:B------:R-:W-:Y:S01]  /*0f80*/  UIADD3 UR54, UPT, UPT, UR4, 0x18, URZ ;  /* 0x0000001804367890 */ /* 0x000fe2000fffe0ff */
[----:B------:R-:W-:Y:S01]  /*0f90*/  IABS R67, UR57 ;  /* 0x0000003900437c13 */ /* 0x000fe20008000000 */
[----:B------:R-:W-:Y:S01]  /*0fa0*/  UIADD3 UR58, UPT, UPT, UR4, 0x1f, URZ ;  /* 0x0000001f043a7890 */ /* 0x000fe2000fffe0ff */
[C---:B------:R-:W-:Y:S01]  /*0fb0*/  IMAD R21, R0.reuse, R10, R23 ;  /* 0x0000000a00157224 */ /* 0x040fe200078e0217 */
[----:B------:R-:W-:Y:S01]  /*0fc0*/  ISETP.GT.U32.AND P6, PT, R0, R9, PT ;  /* 0x000000090000720c */ /* 0x000fe20003fc4070 */
[----:B------:R-:W-:Y:S01]  /*0fd0*/  IMAD.HI.U32 R10, R4, R27, RZ ;  /* 0x0000001b040a7227 */ /* 0x000fe200078e00ff */
[----:B------:R-:W-:Y:S01]  /*0fe0*/  IABS R61, UR54 ;  /* 0x00000036003d7c13 */ /* 0x000fe20008000000 */
[----:B------:R-:W-:Y:S01]  /*0ff0*/  UIADD3 UR56, UPT, UPT, UR4, 0x1a, URZ ;  /* 0x0000001a04387890 */ /* 0x000fe2000fffe0ff */
[----:B------:R-:W-:Y:S01]  /*1000*/  IABS R77, UR58 ;  /* 0x0000003a004d7c13 */ /* 0x000fe20008000000 */
[----:B------:R-:W-:Y:S01]  /*1010*/  IMAD.MOV R8, RZ, RZ, -R8 ;  /* 0x000000ffff087224 */ /* 0x000fe200078e0a08 */
[C---:B------:R-:W-:Y:S01]  /*1020*/  ISETP.GT.U32.AND P3, PT, R0.reuse, R13, PT ;  /* 0x0000000d0000720c */ /* 0x040fe20003f64070 */
[----:B------:R-:W-:Y:S01]  /*1030*/  IMAD.MOV R10, RZ, RZ, -R10 ;  /* 0x000000ffff0a7224 */ /* 0x000fe200078e0a0a */
[----:B------:R-:W-:Y:S01]  /*1040*/  UIADD3 UR59, UPT, UPT, UR4, 0x1c, URZ ;  /* 0x0000001c043b7890 */ /* 0x000fe2000fffe0ff */
[C---:B------:R-:W-:Y:S01]  /*1050*/  IMAD R23, R0.reuse, R8, R25 ;  /* 0x0000000800177224 */ /* 0x040fe200078e0219 */
[----:B------:R-:W-:Y:S01]  /*1060*/  IABS R65, UR56 ;  /* 0x0000003800417c13 */ /* 0x000fe20008000000 */
[----:B------:R-:W-:Y:S01]  /*1070*/  IMAD R25, R0, R10, R27 ;  /* 0x0000000a00197224 */ /* 0x000fe200078e021b */
[----:B------:R-:W-:Y:S01]  /*1080*/  UIADD3 UR60, UPT, UPT, UR4, 0x1d, URZ ;  /* 0x0000001d043c7890 */ /* 0x000fe2000fffe0ff */
[----:B------:R-:W-:Y:S01]  /*1090*/  IMAD.HI.U32 R8, R4, R29, RZ ;  /* 0x0000001d04087227 */ /* 0x000fe200078e00ff */
[----:B------:R-:W-:Y:S01]  /*10a0*/  IABS R71, UR59 ;  /* 0x0000003b00477c13 */ /* 0x000fe20008000000 */
[----:B------:R-:W-:-:S02]  /*10b0*/  UIADD3 UR61, UPT, UPT, UR4, 0x1e, URZ ;  /* 0x0000001e043d7890 */ /* 0x000fc4000fffe0ff */
[----:B------:R-:W-:Y:S01]  /*10c0*/  IMAD.HI.U32 R10, R4, R31, RZ ;  /* 0x0000001f040a7227 */ /* 0x000fe200078e00ff */
[----:B------:R-:W-:Y:S01]  /*10d0*/  IABS R73, UR60 ;  /* 0x0000003c00497c13 */ /* 0x000fe20008000000 */
[----:B------:R-:W-:Y:S02]  /*10e0*/  UIMAD UR24, UR26, UR24, UR27 ;  /* 0x000000181a1872a4 */ /* 0x000fe4000f8e021b */
[----:B------:R-:W-:Y:S01]  /*10f0*/  IMAD.MOV R27, RZ, RZ, -R8 ;  /* 0x000000ffff1b7224 */ /* 0x000fe200078e0a08 */
[----:B------:R-:W-:Y:S01]  /*1100*/  IABS R75, UR61 ;  /* 0x0000003d004b7c13 */ /* 0x000fe20008000000 */
[----:B------:R-:W-:Y:S01]  /*1110*/  IMAD.MOV R10, RZ, RZ, -R10 ;  /* 0x000000ffff0a7224 */ /* 0x000fe200078e0a0a */
[----:B------:R-:W-:Y:S01]  /*1120*/  UIADD3 UR24, UPT, UPT, UR25, UR24, URZ ;  /* 0x0000001819187290 */ /* 0x000fe2000fffe0ff */
[----:B------:R-:W-:Y:S02]  /*1130*/  IMAD R27, R0, R27, R29 ;  /* 0x0000001b001b7224 */ /* 0x000fe400078e021d */
[----:B------:R-:W-:-:S04]  /*1140*/  IMAD.HI.U32 R8, R4, R33, RZ ;  /* 0x0000002104087227 */ /* 0x000fc800078e00ff */
[----:B------:R-:W-:Y:S02]  /*1150*/  IMAD R29, R0, R10, R31 ;  /* 0x0000000a001d7224 */ /* 0x000fe400078e021f */
[----:B------:R-:W-:-:S04]  /*1160*/  IMAD.HI.U32 R10, R4, R35, RZ ;  /* 0x00000023040a7227 */ /* 0x000fc800078e00ff */
[----:B------:R-:W-:Y:S02]  /*1170*/  IMAD.MOV R8, RZ, RZ, -R8 ;  /* 0x000000ffff087224 */ /* 0x000fe400078e0a08 */
[----:B------:R-:W-:Y:S02]  /*1180*/  IMAD.MOV R10, RZ, RZ, -R10 ;  /* 0x000000ffff0a7224 */ /* 0x000fe400078e0a0a */
[C---:B------:R-:W-:Y:S02]  /*1190*/  IMAD R31, R0.reuse, R8, R33 ;  /* 0x00000008001f7224 */ /* 0x040fe400078e0221 */
[----:B------:R-:W-:Y:S02]  /*11a0*/  IMAD R33, R0, R10, R35 ;  /* 0x0000000a00217224 */ /* 0x000fe400078e0223 */
[----:B------:R-:W-:-:S04]  /*11b0*/  IMAD.HI.U32 R10, R4, R47, RZ ;  /* 0x0000002f040a7227 */ /* 0x000fc800078e00ff */
[----:B------:R-:W-:Y:S02]  /*11c0*/  IMAD.MOV R10, RZ, RZ, -R10 ;  /* 0x000000ffff0a7224 */ /* 0x000fe400078e0a0a */
        /* <DEDUP_REMOVED lines=8> */
[----:B------:R-:W-:-:S04]  /*1250*/  IMAD.HI.U32 R10, R4, R55, RZ ;  /* 0x00000037040a7227 */ /* 0x000fc800078e00ff */
[----:B------:R-:W-:Y:S02]  /*1260*/  IMAD.MOV R8, RZ, RZ, -R8 ;  /* 0x000000ffff087224 */ /* 0x000fe400078e0a08 */
[----:B------:R-:W-:Y:S02]  /*1270*/  IMAD.MOV R14, RZ, RZ, -R10 ;  /* 0x000000ffff0e7224 */ /* 0x000fe400078e0a0a */
[----:B------:R-:W-:-:S04]  /*1280*/  IMAD.HI.U32 R10, R4, R59, RZ ;  /* 0x0000003b040a7227 */ /* 0x000fc800078e00ff */
[----:B------:R-:W-:Y:S02]  /*1290*/  IMAD R49, R0, R8, R49 ;  /* 0x0000000800317224 */ /* 0x000fe400078e0231 */
[----:B------:R-:W-:-:S04]  /*12a0*/  IMAD.HI.U32 R8, R4, R53, RZ ;  /* 0x0000003504087227 */ /* 0x000fc800078e00ff */
[----:B------:R-:W-:Y:S02]  /*12b0*/  IMAD.MOV R10, RZ, RZ, -R10 ;  /* 0x000000ffff0a7224 */ /* 0x000fe400078e0a0a */
[----:B------:R-:W-:Y:S02]  /*12c0*/  IMAD.MOV R12, RZ, RZ, -R8 ;  /* 0x000000ffff0c7224 */ /* 0x000fe400078e0a08 */
[----:B------:R-:W-:Y:S02]  /*12d0*/  IMAD R59, R0, R10, R59 ;  /* 0x0000000a003b7224 */ /* 0x000fe400078e023b */
[----:B------:R-:W-:-:S04]  /*12e0*/  IMAD.HI.U32 R8, R4, R57, RZ ;  /* 0x0000003904087227 */ /* 0x000fc800078e00ff */
[----:B------:R-:W-:-:S04]  /*12f0*/  IMAD.HI.U32 R10, R4, R63, RZ ;  /* 0x0000003f040a7227 */ /* 0x000fc800078e00ff */
[----:B------:R-:W-:Y:S02]  /*1300*/  IMAD R55, R0, R14, R55 ;  /* 0x0000000e00377224 */ /* 0x000fe400078e0237 */
[----:B------:R-:W-:Y:S02]  /*1310*/  IMAD.MOV R8, RZ, RZ, -R8 ;  /* 0x000000ffff087224 */ /* 0x000fe400078e0a08 */
[----:B------:R-:W-:Y:S02]  /*1320*/  IMAD.MOV R14, RZ, RZ, -R10 ;  /* 0x000000ffff0e7224 */ /* 0x000fe400078e0a0a */
[----:B------:R-:W-:-:S04]  /*1330*/  IMAD.HI.U32 R10, R4, R67, RZ ;  /* 0x00000043040a7227 */ /* 0x000fc800078e00ff */
[----:B------:R-:W-:Y:S02]  /*1340*/  IMAD R57, R0, R8, R57 ;  /* 0x0000000800397224 */ /* 0x000fe400078e0239 */
[----:B------:R-:W-:-:S04]  /*1350*/  IMAD.HI.U32 R8, R4, R61, RZ ;  /* 0x0000003d04087227 */ /* 0x000fc800078e00ff */
[----:B------:R-:W-:Y:S02]  /*1360*/  IMAD.MOV R10, RZ, RZ, -R10 ;  /* 0x000000ffff0a7224 */ /* 0x000fe400078e0a0a */
[C---:B------:R-:W-:Y:S02]  /*1370*/  IMAD R53, R0.reuse, R12, R53 ;  /* 0x0000000c00357224 */ /* 0x040fe400078e0235 */
[----:B------:R-:W-:Y:S02]  /*1380*/  IMAD.MOV R12, RZ, RZ, -R8 ;  /* 0x000000ffff0c7224 */ /* 0x000fe400078e0a08 */
[----:B------:R-:W-:Y:S02]  /*1390*/  IMAD R67, R0, R10, R67 ;  /* 0x0000000a00437224 */ /* 0x000fe400078e0243 */
[----:B------:R-:W-:-:S04]  /*13a0*/  IMAD.HI.U32 R10, R4, R77, RZ ;  /* 0x0000004d040a7227 */ /* 0x000fc800078e00ff */
[C---:B------:R-:W-:Y:S02]  /*13b0*/  IMAD R61, R0.reuse, R12, R61 ;  /* 0x0000000c003d7224 */ /* 0x040fe400078e023d */
[----:B------:R-:W-:Y:S02]  /*13c0*/  IMAD.MOV R12, RZ, RZ, -R10 ;  /* 0x000000ffff0c7224 */ /* 0x000fe400078e0a0a */
[--C-:B------:R-:W-:Y:S02]  /*13d0*/  @!P0 IMAD.IADD R7, R7, 0x1, -R0.reuse ;  /* 0x0000000107078824 */ /* 0x100fe400078e0a00 */
[C---:B------:R-:W-:Y:S02]  /*13e0*/  IMAD R77, R0.reuse, R12, R77 ;  /* 0x0000000c004d7224 */ /* 0x040fe400078e024d */
[--C-:B------:R-:W-:Y:S01]  /*13f0*/  @!P1 IMAD.IADD R11, R11, 0x1, -R0.reuse ;  /* 0x000000010b0b9824 */ /* 0x100fe200078e0a00 */
[C---:B------:R-:W-:Y:S01]  /*1400*/  ISETP.GT.U32.AND P1, PT, R0.reuse, R7, PT ;  /* 0x000000070000720c */ /* 0x040fe20003f24070 */
[--C-:B------:R-:W-:Y:S01]  /*1410*/  @!P5 IMAD.IADD R3, R3, 0x1, -R0.reuse ;  /* 0x000000010303d824 */ /* 0x100fe200078e0a00 */
[----:B------:R-:W-:Y:S01]  /*1420*/  BAR.SYNC.DEFER_BLOCKING 0x0 ;  /* 0x0000000000007b1d */ /* 0x000fe20000010000 */
[----:B------:R-:W-:Y:S01]  /*1430*/  ISETP.GT.U32.AND P2, PT, R0, R77, PT ;  /* 0x0000004d0000720c */ /* 0x000fe20003f44070 */
[----:B------:R-:W-:-:S02]  /*1440*/  @!P6 IMAD.IADD R9, R9, 0x1, -R0 ;  /* 0x000000010909e824 */ /* 0x000fc400078e0a00 */
[--C-:B------:R-:W-:Y:S01]  /*1450*/  @!P4 IMAD.IADD R5, R5, 0x1, -R0.reuse ;  /* 0x000000010505c824 */ /* 0x100fe200078e0a00 */
[C---:B------:R-:W-:Y:S01]  /*1460*/  ISETP.GT.U32.AND P4, PT, R0.reuse, R3, PT ;  /* 0x000000030000720c */ /* 0x040fe20003f84070 */
[----:B------:R-:W-:Y:S01]  /*1470*/  @!P3 IMAD.IADD R13, R13, 0x1, -R0 ;  /* 0x000000010d0db824 */ /* 0x000fe200078e0a00 */
[----:B------:R-:W-:Y:S01]  /*1480*/  ISETP.GT.U32.AND P3, PT, R0, R9, PT ;  /* 0x000000090000720c */ /* 0x000fe20003f64070 */
[----:B------:R-:W-:Y:S01]  /*1490*/  IMAD.HI.U32 R8, R4, R65, RZ ;  /* 0x0000004104087227 */ /* 0x000fe200078e00ff */
[----:B------:R-:W-:-:S03]  /*14a0*/  ISETP.GT.U32.AND P0, PT, R0, R5, PT ;  /* 0x000000050000720c */ /* 0x000fc60003f04070 */
[--C-:B------:R-:W-:Y:S01]  /*14b0*/  @!P1 IMAD.IADD R7, R7, 0x1, -R0.reuse ;  /* 0x0000000107079824 */ /* 0x100fe200078e0a00 */
[C---:B------:R-:W-:Y:S01]  /*14c0*/  ISETP.GT.U32.AND P1, PT, R0.reuse, R21, PT ;  /* 0x000000150000720c */ /* 0x040fe20003f24070 */
[----:B------:R-:W-:Y:S01]  /*14d0*/  @!P2 IMAD.IADD R77, R77, 0x1, -R0 ;  /* 0x000000014d4da824 */ /* 0x000fe200078e0a00 */
[C---:B------:R-:W-:Y:S01]  /*14e0*/  ISETP.GT.U32.AND P2, PT, R0.reuse, R15, PT ;  /* 0x0000000f0000720c */ /* 0x040fe20003f44070 */
[----:B------:R-:W-:Y:S02]  /*14f0*/  IMAD.MOV R8, RZ, RZ, -R8 ;  /* 0x000000ffff087224 */ /* 0x000fe400078e0a08 */
[--C-:B------:R-:W-:Y:S01]  /*1500*/  @!P4 IMAD.IADD R3, R3, 0x1, -R0.reuse ;  /* 0x000000010303c824 */ /* 0x100fe200078e0a00 */
[C---:B------:R-:W-:Y:S01]  /*1510*/  ISETP.GT.U32.AND P5, PT, R0.reuse, R77, PT ;  /* 0x0000004d0000720c */ /* 0x040fe20003fa4070 */
[--C-:B------:R-:W-:Y:S01]  /*1520*/  @!P3 IMAD.IADD R9, R9, 0x1, -R0.reuse ;  /* 0x000000010909b824 */ /* 0x100fe200078e0a00 */
[C---:B------:R-:W-:Y:S01]  /*1530*/  ISETP.GT.U32.AND P4, PT, R0.reuse, R17, PT ;  /* 0x000000110000720c */ /* 0x040fe20003f84070 */
[--C-:B------:R-:W-:Y:S01]  /*1540*/  @!P0 IMAD.IADD R5, R5, 0x1, -R0.reuse ;  /* 0x0000000105058824 */ /* 0x100fe200078e0a00 */
[C---:B------:R-:W-:Y:S01]  /*1550*/  ISETP.GT.U32.AND P3, PT, R0.reuse, R23, PT ;  /* 0x000000170000720c */ /* 0x040fe20003f64070 */
[C---:B------:R-:W-:Y:S01]  /*1560*/  IMAD R65, R0.reuse, R8, R65 ;  /* 0x0000000800417224 */ /* 0x040fe200078e0241 */
[C---:B------:R-:W-:Y:S01]  /*1570*/  ISETP.GT.U32.AND P0, PT, R0.reuse, R19, PT ;  /* 0x000000130000720c */ /* 0x040fe20003f04070 */
[--C-:B------:R-:W-:Y:S01]  /*1580*/  @!P1 IMAD.IADD R21, R21, 0x1, -R0.reuse ;  /* 0x0000000115159824 */ /* 0x100fe200078e0a00 */
[C---:B------:R-:W-:Y:S01]  /*1590*/  ISETP.GT.U32.AND P1, PT, R0.reuse, R45, PT ;  /* 0x0000002d0000720c */ /* 0x040fe20003f24070 */
[----:B------:R-:W-:Y:S01]  /*15a0*/  @!P2 IMAD.IADD R15, R15, 0x1, -R0 ;  /* 0x000000010f0fa824 */ /* 0x000fe200078e0a00 */
[----:B------:R-:W-:Y:S01]  /*15b0*/  ISETP.GT.U32.AND P2, PT, R0, R11, PT ;  /* 0x0000000b0000720c */ /* 0x000fe20003f44070 */
[----:B------:R-:W-:-:S03]  /*15c0*/  IMAD.HI.U32 R8, R4, R71, RZ ;  /* 0x0000004704087227 */ /* 0x000fc600078e00ff */
[C---:B------:R-:W-:Y:S01]  /*15d0*/  ISETP.GT.U32.AND P6, PT, R0.reuse, R15, PT ;  /* 0x0000000f0000720c */ /* 0x040fe20003fc4070 */
[--C-:B------:R-:W-:Y:S01]  /*15e0*/  @!P5 IMAD.IADD R77, R77, 0x1, -R0.reuse ;  /* 0x000000014d4dd824 */ /* 0x100fe200078e0a00 */
[C---:B------:R-:W-:Y:S01]  /*15f0*/  ISETP.GT.U32.AND P5, PT, R0.reuse, R13, PT ;  /* 0x0000000d0000720c */ /* 0x040fe20003fa4070 */
[--C-:B------:R-:W-:Y:S01]  /*1600*/  @!P4 IMAD.IADD R17, R17, 0x1, -R0.reuse ;  /* 0x000000011111c824 */ /* 0x100fe200078e0a00 */
[C---:B------:R-:W-:Y:S01]  /*1610*/  ISETP.GT.U32.AND P4, PT, R0.reuse, R31, PT ;  /* 0x0000001f0000720c */ /* 0x040fe20003f84070 */
[--C-:B------:R-:W-:Y:S01]  /*1620*/  @!P3 IMAD.IADD R23, R23, 0x1, -R0.reuse ;  /* 0x000000011717b824 */ /* 0x100fe200078e0a00 */
[C---:B------:R-:W-:Y:S01]  /*1630*/  ISETP.GT.U32.AND P3, PT, R0.reuse, R47, PT ;  /* 0x0000002f0000720c */ /* 0x040fe20003f64070 */
[--C-:B------:R-:W-:Y:S02]  /*1640*/  @!P1 IMAD.IADD R45, R45, 0x1, -R0.reuse ;  /* 0x000000012d2d9824 */ /* 0x100fe400078e0a00 */
[--C-:B------:R-:W-:Y:S01]  /*1650*/  @!P2 IMAD.IADD R11, R11, 0x1, -R0.reuse ;  /* 0x000000010b0ba824 */ /* 0x100fe200078e0a00 */
[C---:B------:R-:W-:Y:S01]  /*1660*/  ISETP.GT.U32.AND P2, PT, R0.reuse, R25, PT ;  /* 0x000000190000720c */ /* 0x040fe20003f44070 */
        /* <DEDUP_REMOVED lines=8> */
[----:B------:R-:W-:Y:S01]  /*16f0*/  @!P3 IMAD.IADD R47, R47, 0x1, -R0 ;  /* 0x000000012f2fb824 */ /* 0x000fe200078e0a00 */
[----:B------:R-:W-:Y:S01]  /*1700*/  ISETP.GT.U32.AND P0, PT, R0, R33, PT ;  /* 0x000000210000720c */ /* 0x000fe20003f04070 */
[----:B------:R-:W-:-:S02]  /*1710*/  IMAD.MOV R10, RZ, RZ, -R8 ;  /* 0x000000ffff0a7224 */ /* 0x000fc400078e0a08 */
        /* <DEDUP_REMOVED lines=20> */
[----:B------:R-:W-:-:S04]  /*1860*/  IMAD.HI.U32 R4, R4, R75, RZ ;  /* 0x0000004b04047227 */ /* 0x000fc800078e00ff */
[C---:B------:R-:W-:Y:S02]  /*1870*/  IMAD R63, R0.reuse, R14, R63 ;  /* 0x0000000e003f7224 */ /* 0x040fe400078e023f */
[----:B------:R-:W-:Y:S01]  /*1880*/  @!P2 IMAD.IADD R27, R27, 0x1, -R0 ;  /* 0x000000011b1ba824 */ /* 0x000fe200078e0a00 */
[C---:B------:R-:W-:Y:S01]  /*1890*/  ISETP.GT.U32.AND P2, PT, R0.reuse, R49, PT ;  /* 0x000000310000720c */ /* 0x040fe20003f44070 */
[----:B------:R-:W-:Y:S02]  /*18a0*/  IMAD.MOV R4, RZ, RZ, -R4 ;  /* 0x000000ffff047224 */ /* 0x000fe400078e0a04 */
[--C-:B------:R-:W-:Y:S01]  /*18b0*/  @!P4 IMAD.IADD R31, R31, 0x1, -R0.reuse ;  /* 0x000000011f1fc824 */ /* 0x100fe200078e0a00 */
[C---:B------:R-:W-:Y:S01]  /*18c0*/  ISETP.GT.U32.AND P4, PT, R0.reuse, R55, PT ;  /* 0x000000370000720c */ /* 0x040fe20003f84070 */
[--C-:B------:R-:W-:Y:S01]  /*18d0*/  @!P5 IMAD.IADD R29, R29, 0x1, -R0.reuse ;  /* 0x000000011d1dd824 */ /* 0x100fe200078e0a00 */
[C---:B------:R-:W-:Y:S01]  /*18e0*/  ISETP.GT.U32.AND P5, PT, R0.reuse, R53, PT ;  /* 0x000000350000720c */ /* 0x040fe20003fa4070 */
[----:B------:R-:W-:Y:S01]  /*18f0*/  @!P3 IMAD.IADD R47, R47, 0x1, -R0 ;  /* 0x000000012f2fb824 */ /* 0x000fe200078e0a00 */
[C---:B------:R-:W-:Y:S01]  /*1900*/  ISETP.GT.U32.AND P3, PT, R0.reuse, R61, PT ;  /* 0x0000003d0000720c */ /* 0x040fe20003f64070 */
[----:B------:R-:W-:Y:S01]  /*1910*/  IMAD.U32 R14, RZ, RZ, UR24 ;  /* 0x00000018ff0e7e24 */ /* 0x000fe2000f8e00ff */
[----:B------:R-:W0:Y:S01]  /*1920*/  LDCU.128 UR24, c[0x0][0x380] ;  /* 0x00007000ff1877ac */ /* 0x000e220008000c00 */
[----:B------:R-:W-:-:S02]  /*1930*/  IMAD R75, R0, R4, R75 ;  /* 0x00000004004b7224 */ /* 0x000fc400078e024b */
[--C-:B------:R-:W-:Y:S01]  /*1940*/  @!P2 IMAD.IADD R49, R49, 0x1, -R0.reuse ;  /* 0x000000013131a824 */ /* 0x100fe200078e0a00 */
[C---:B------:R-:W-:Y:S01]  /*1950*/  ISETP.GT.U32.AND P2, PT, R0.reuse, R63, PT ;  /* 0x0000003f0000720c */ /* 0x040fe20003f44070 */
[----:B------:R-:W-:Y:S01]  /*1960*/  @!P6 IMAD.IADD R17, R17, 0x1, -R0 ;  /* 0x000000011111e824 */ /* 0x000fe200078e0a00 */
[----:B------:R-:W-:Y:S01]  /*1970*/  ISETP.GT.U32.AND P6, PT, R0, R51, PT ;  /* 0x000000330000720c */ /* 0x000fe20003fc4070 */
[----:B------:R-:W-:Y:S02]  /*1980*/  IMAD R16, R14, 0x80, R36 ;  /* 0x000000800e107824 */ /* 0x000fe400078e0224 */
[--C-:B------:R-:W-:Y:S01]  /*1990*/  @!P1 IMAD.IADD R59, R59, 0x1, -R0.reuse ;  /* 0x000000013b3b9824 */ /* 0x100fe200078e0a00 */
[C---:B------:R-:W-:Y:S01]  /*19a0*/  ISETP.GT.U32.AND P1, PT, R0.reuse, R75, PT ;  /* 0x0000004b0000720c */ /* 0x040fe20003f24070 */
[C---:B------:R-:W-:Y:S01]  /*19b0*/  IMAD R71, R0.reuse, R10, R71 ;  /* 0x0000000a00477224 */ /* 0x040fe200078e0247 */
[----:B------:R-:W-:Y:S01]  /*19c0*/  IABS R35, R16 ;  /* 0x0000001000237213 */ /* 0x000fe20000000000 */
[--C-:B------:R-:W-:Y:S01]  /*19d0*/  @!P5 IMAD.IADD R53, R53, 0x1, -R0.reuse ;  /* 0x000000013535d824 */ /* 0x100fe200078e0a00 */
[C---:B------:R-:W-:Y:S01]  /*19e0*/  ISETP.GT.U32.AND P5, PT, R0.reuse, R67, PT ;  /* 0x000000430000720c */ /* 0x040fe20003fa4070 */
[--C-:B------:R-:W-:Y:S01]  /*19f0*/  @!P4 IMAD.IADD R55, R55, 0x1, -R0.reuse ;  /* 0x000000013737c824 */ /* 0x100fe200078e0a00 */
[C---:B------:R-:W-:Y:S01]  /*1a00*/  ISETP.GT.U32.AND P4, PT, R0.reuse, R71, PT ;  /* 0x000000470000720c */ /* 0x040fe20003f84070 */
[--C-:B------:R-:W-:Y:S01]  /*1a10*/  @!P3 IMAD.IADD R61, R61, 0x1, -R0.reuse ;  /* 0x000000013d3db824 */ /* 0x100fe200078e0a00 */
[----:B------:R-:W-:Y:S01]  /*1a20*/  ISETP.GT.U32.AND P3, PT, R0, R53, PT ;  /* 0x000000350000720c */ /* 0x000fe20003f64070 */
[----:B------:R-:W-:Y:S01]  /*1a30*/  IMAD.HI.U32 R6, R6, R35, RZ ;  /* 0x0000002306067227 */ /* 0x000fe200078e00ff */
[----:B------:R-:W-:Y:S03]  /*1a40*/  STL [R1+0x5a0], R16 ;  /* 0x0005a01001007387 */ /* 0x000fe60000100800 */
[--C-:B------:R-:W-:Y:S01]  /*1a50*/  @!P2 IMAD.IADD R63, R63, 0x1, -R0.reuse ;  /* 0x000000013f3fa824 */ /* 0x100fe200078e0a00 */
[C---:B------:R-:W-:Y:S01]  /*1a60*/  ISETP.GT.U32.AND P2, PT, R0.reuse, R55, PT ;  /* 0x000000370000720c */ /* 0x040fe20003f44070 */
[----:B------:R-:W-:Y:S01]  /*1a70*/  @!P6 IMAD.IADD R51, R51, 0x1, -R0 ;  /* 0x000000013333e824 */ /* 0x000fe200078e0a00 */
[----:B------:R-:W-:Y:S01]  /*1a80*/  ISETP.GT.U32.AND P6, PT, R0, R65, PT ;  /* 0x000000410000720c */ /* 0x000fe20003fc4070 */
[----:B------:R-:W-:-:S02]  /*1a90*/  IMAD.MOV R6, RZ, RZ, -R6 ;  /* 0x000000ffff067224 */ /* 0x000fc400078e0a06 */
[--C-:B------:R-:W-:Y:S01]  /*1aa0*/  @!P1 IMAD.IADD R75, R75, 0x1, -R0.reuse ;  /* 0x000000014b4b9824 */ /* 0x100fe200078e0a00 */
[----:B------:R-:W-:Y:S01]  /*1ab0*/  ISETP.GT.U32.AND P1, PT, R0, R63, PT ;  /* 0x0000003f0000720c */ /* 0x000fe20003f24070 */
[----:B------:R-:W-:Y:S02]  /*1ac0*/  IMAD R35, R2, R6, R35 ;  /* 0x0000000602237224 */ /* 0x000fe400078e0223 */
[--C-:B------:R-:W-:Y:S01]  /*1ad0*/  @!P5 IMAD.IADD R67, R67, 0x1, -R0.reuse ;  /* 0x000000014343d824 */ /* 0x100fe200078e0a00 */
[----:B------:R-:W-:Y:S01]  /*1ae0*/  ISETP.GT.U32.AND P5, PT, R0, R59, PT ;  /* 0x0000003b0000720c */ /* 0x000fe20003fa4070 */
[--C-:B------:R-:W-:Y:S01]  /*1af0*/  @!P4 IMAD.IADD R71, R71, 0x1, -R0.reuse ;  /* 0x000000014747c824 */ /* 0x100fe200078e0a00 */
[----:B------:R-:W-:Y:S01]  /*1b00*/  ISETP.GT.U32.AND P4, PT, R2, R35, PT ;  /* 0x000000230200720c */ /* 0x000fe20003f84070 */
[--C-:B------:R-:W-:Y:S01]  /*1b10*/  @!P3 IMAD.IADD R53, R53, 0x1, -R0.reuse ;  /* 0x000000013535b824 */ /* 0x100fe200078e0a00 */
[C---:B------:R-:W-:Y:S01]  /*1b20*/  ISETP.GT.U32.AND P3, PT, R0.reuse, R67, PT ;  /* 0x000000430000720c */ /* 0x040fe20003f64070 */
[--C-:B------:R-:W-:Y:S01]  /*1b30*/  @!P0 IMAD.IADD R33, R33, 0x1, -R0.reuse ;  /* 0x0000000121218824 */ /* 0x100fe200078e0a00 */
[----:B------:R-:W-:Y:S01]  /*1b40*/  ISETP.GT.U32.AND P0, PT, R0, R21, PT ;  /* 0x000000150000720c */ /* 0x000fe20003f04070 */
[----:B------:R-:W-:-:S02]  /*1b50*/  @!P6 IMAD.IADD R65, R65, 0x1, -R0 ;  /* 0x000000014141e824 */ /* 0x000fc400078e0a00 */
[--C-:B------:R-:W-:Y:S01]  /*1b60*/  @!P1 IMAD.IADD R63, R63, 0x1, -R0.reuse ;  /* 0x000000013f3f9824 */ /* 0x100fe200078e0a00 */
[----:B------:R-:W-:Y:S01]  /*1b70*/  ISETP.LE.AND P1, PT, RZ, UR6, PT ;  /* 0x00000006ff007c0c */ /* 0x000fe2000bf23270 */
[--C-:B------:R-:W-:Y:S01]  /*1b80*/  @!P2 IMAD.IADD R55, R55, 0x1, -R0.reuse ;  /* 0x000000013737a824 */ /* 0x100fe200078e0a00 */
[C---:B------:R-:W-:Y:S01]  /*1b90*/  ISETP.GT.U32.AND P2, PT, R0.reuse, R65, PT ;  /* 0x000000410000720c */ /* 0x040fe20003f44070 */
[----:B------:R-:W-:Y:S01]  /*1ba0*/  @!P5 IMAD.IADD R59, R59, 0x1, -R0 ;  /* 0x000000013b3bd824 */ /* 0x000fe200078e0a00 */
[C---:B------:R-:W-:Y:S01]  /*1bb0*/  ISETP.GT.U32.AND P5, PT, R0.reuse, R71, PT ;  /* 0x000000470000720c */ /* 0x040fe20003fa4070 */
[----:B------:R-:W-:Y:S01]  /*1bc0*/  @!P4 IMAD.IADD R35, R35, 0x1, -R2 ;  /* 0x000000012323c824 */ /* 0x000fe200078e0a02 */
[C---:B------:R-:W-:Y:S01]  /*1bd0*/  ISETP.GT.U32.AND P4, PT, R0.reuse, R75, PT ;  /* 0x0000004b0000720c */ /* 0x040fe20003f84070 */
[--C-:B------:R-:W-:Y:S01]  /*1be0*/  @!P3 IMAD.IADD R67, R67, 0x1, -R0.reuse ;  /* 0x000000014343b824 */ /* 0x100fe200078e0a00 */
[----:B------:R-:W-:Y:S01]  /*1bf0*/  ISETP.LE.AND P3, PT, RZ, UR4, PT ;  /* 0x00000004ff007c0c */ /* 0x000fe2000bf63270 */
[----:B------:R-:W-:Y:S01]  /*1c00*/  @!P0 IMAD.IADD R21, R21, 0x1, -R0 ;  /* 0x0000000115158824 */ /* 0x000fe200078e0a00 */
[----:B------:R-:W-:Y:S01]  /*1c10*/  ISETP.GT.U32.AND P0, PT, R0, R33, PT ;  /* 0x000000210000720c */ /* 0x000fe20003f04070 */
[----:B------:R-:W-:-:S02]  /*1c20*/  IMAD.MOV.U32 R41, RZ, RZ, R17 ;  /* 0x000000ffff297224 */ /* 0x000fc400078e0011 */
[----:B------:R-:W-:Y:S01]  /*1c30*/  @!P1 IMAD.MOV R7, RZ, RZ, -R7 ;  /* 0x000000ffff079224 */ /* 0x000fe200078e0a07 */
[----:B------:R-:W-:Y:S01]  /*1c40*/  ISETP.LE.AND P1, PT, RZ, UR11, PT ;  /* 0x0000000bff007c0c */ /* 0x000fe2000bf23270 */
[--C-:B------:R-:W-:Y:S01]  /*1c50*/  @!P2 IMAD.IADD R65, R65, 0x1, -R0.reuse ;  /* 0x000000014141a824 */ /* 0x100fe200078e0a00 */
[----:B------:R-:W-:Y:S01]  /*1c60*/  ISETP.LE.AND P2, PT, RZ, UR7, PT ;  /* 0x00000007ff007c0c */ /* 0x000fe2000bf43270 */
[--C-:B------:R-:W-:Y:S01]  /*1c70*/  @!P5 IMAD.IADD R71, R71, 0x1, -R0.reuse ;  /* 0x000000014747d824 */ /* 0x100fe200078e0a00 */
[----:B------:R-:W-:Y:S01]  /*1c80*/  ISETP.LE.AND P5, PT, RZ, UR9, PT ;  /* 0x00000009ff007c0c */ /* 0x000fe2000bfa3270 */
[--C-:B------:R-:W-:Y:S01]  /*1c90*/  @!P4 IMAD.IADD R75, R75, 0x1, -R0.reuse ;  /* 0x000000014b4bc824 */ /* 0x100fe200078e0a00 */
[----:B------:R-:W-:Y:S01]  /*1ca0*/  ISETP.LE.AND P4, PT, RZ, UR8, PT ;  /* 0x00000008ff007c0c */ /* 0x000fe2000bf83270 */
[----:B------:R-:W-:Y:S01]  /*1cb0*/  @!P3 IMAD.MOV R3, RZ, RZ, -R3 ;  /* 0x000000ffff03b224 */ /* 0x000fe200078e0a03 */
[----:B------:R-:W-:Y:S01]  /*1cc0*/  ISETP.LE.AND P3, PT, RZ, UR10, PT ;  /* 0x0000000aff007c0c */ /* 0x000fe2000bf63270 */
[----:B------:R-:W-:Y:S01]  /*1cd0*/  @!P0 IMAD.IADD R33, R33, 0x1, -R0 ;  /* 0x0000000121218824 */ /* 0x000fe200078e0a00 */
[----:B------:R-:W-:Y:S01]  /*1ce0*/  ISETP.GT.U32.AND P0, PT, R0, R57, PT ;  /* 0x000000390000720c */ /* 0x000fe20003f04070 */
[----:B------:R-:W-:-:S02]  /*1cf0*/  IMAD.MOV R8, RZ, RZ, -R8 ;  /* 0x000000ffff087224 */ /* 0x000fc400078e0a08 */
[----:B------:R-:W-:Y:S01]  /*1d00*/  @!P1 IMAD.MOV R41, RZ, RZ, -R41 ;  /* 0x000000ffff299224 */ /* 0x000fe200078e0a29 */
[----:B------:R-:W-:Y:S01]  /*1d10*/  ISETP.LE.AND P1, PT, RZ, UR16, PT ;  /* 0x00000010ff007c0c */ /* 0x000fe2000bf23270 */
[----:B------:R-:W-:Y:S01]  /*1d20*/  @!P2 IMAD.MOV R9, RZ, RZ, -R9 ;  /* 0x000000ffff09a224 */ /* 0x000fe200078e0a09 */
[----:B------:R-:W-:Y:S01]  /*1d30*/  ISETP.LE.AND P2, PT, RZ, UR12, PT ;  /* 0x0000000cff007c0c */ /* 0x000fe2000bf43270 */
[----:B------:R-:W-:Y:S02]  /*1d40*/  IMAD.MOV.U32 R39, RZ, RZ, R15 ;  /* 0x000000ffff277224 */ /* 0x000fe400078e000f */
[----:B------:R-:W-:Y:S02]  /*1d50*/  IMAD.MOV.U32 R37, RZ, RZ, R13 ;  /* 0x000000ffff257224 */ /* 0x000fe400078e000d */
[C---:B------:R-:W-:Y:S02]  /*1d60*/  IMAD R73, R0.reuse, R8, R73 ;  /* 0x0000000800497224 */ /* 0x040fe400078e0249 */
[----:B------:R-:W-:Y:S01]  /*1d70*/  @!P4 IMAD.MOV R11, RZ, RZ, -R11 ;  /* 0x000000ffff0bc224 */ /* 0x000fe200078e0a0b */
[----:B------:R-:W-:Y:S01]  /*1d80*/  ISETP.LE.AND P4, PT, RZ, UR13, PT ;  /* 0x0000000dff007c0c */ /* 0x000fe2000bf83270 */
[----:B------:R-:W-:Y:S01]  /*1d90*/  @!P3 IMAD.MOV R39, RZ, RZ, -R39 ;  /* 0x000000ffff27b224 */ /* 0x000fe200078e0a27 */
[----:B------:R-:W-:Y:S01]  /*1da0*/  ISETP.LE.AND P3, PT, RZ, UR15, PT ;  /* 0x0000000fff007c0c */ /* 0x000fe2000bf63270 */
[----:B------:R-:W-:Y:S01]  /*1db0*/  @!P5 IMAD.MOV R37, RZ, RZ, -R37 ;  /* 0x000000ffff25d224 */ /* 0x000fe200078e0a25 */
[----:B------:R-:W-:Y:S01]  /*1dc0*/  ISETP.LE.AND P5, PT, RZ, UR14, PT ;  /* 0x0000000eff007c0c */ /* 0x000fe2000bfa3270 */
[----:B------:R-:W-:Y:S01]  /*1dd0*/  @!P0 IMAD.IADD R57, R57, 0x1, -R0 ;  /* 0x0000000139398824 */ /* 0x000fe200078e0a00 */
[----:B------:R-:W-:Y:S01]  /*1de0*/  ISETP.GT.U32.AND P0, PT, R0, R73, PT ;  /* 0x000000490000720c */ /* 0x000fe20003f04070 */
[----:B------:R-:W-:-:S02]  /*1df0*/  IMAD.MOV.U32 R43, RZ, RZ, R19 ;  /* 0x000000ffff2b7224 */ /* 0x000fc400078e0013 */
[----:B------:R-:W-:Y:S01]  /*1e00*/  @!P1 IMAD.MOV R27, RZ, RZ, -R27 ;  /* 0x000000ffff1b9224 */ /* 0x000fe200078e0a1b */
[----:B------:R-:W-:Y:S01]  /*1e10*/  ISETP.GT.U32.AND P6, PT, R0, R57, PT ;  /* 0x000000390000720c */ /* 0x000fe20003fc4070 */
[----:B------:R-:W-:Y:S01]  /*1e20*/  @!P2 IMAD.MOV R43, RZ, RZ, -R43 ;  /* 0x000000ffff2ba224 */ /* 0x000fe200078e0a2b */
[----:B------:R-:W-:Y:S01]  /*1e30*/  ISETP.LE.AND P1, PT, RZ, UR21, PT ;  /* 0x00000015ff007c0c */ /* 0x000fe2000bf23270 */
[----:B------:R-:W-:Y:S01]  /*1e40*/  @!P4 IMAD.MOV R21, RZ, RZ, -R21 ;  /* 0x000000ffff15c224 */ /* 0x000fe200078e0a15 */
[----:B------:R-:W-:Y:S01]  /*1e50*/  ISETP.LE.AND P2, PT, RZ, UR17, PT ;  /* 0x00000011ff007c0c */ /* 0x000fe2000bf43270 */
[----:B------:R-:W-:Y:S01]  /*1e60*/  @!P3 IMAD.MOV R25, RZ, RZ, -R25 ;  /* 0x000000ffff19b224 */ /* 0x000fe200078e0a19 */
[----:B------:R-:W-:Y:S01]  /*1e70*/  ISETP.LE.AND P4, PT, RZ, UR18, PT ;  /* 0x00000012ff007c0c */ /* 0x000fe2000bf83270 */
[----:B------:R-:W-:Y:S01]  /*1e80*/  @!P5 IMAD.MOV R23, RZ, RZ, -R23 ;  /* 0x000000ffff17d224 */ /* 0x000fe200078e0a17 */
[----:B------:R-:W-:Y:S01]  /*1e90*/  ISETP.LE.AND P3, PT, RZ, UR20, PT ;  /* 0x00000014ff007c0c */ /* 0x000fe2000bf63270 */
[--C-:B------:R-:W-:Y:S01]  /*1ea0*/  @!P0 IMAD.IADD R73, R73, 0x1, -R0.reuse ;  /* 0x0000000149498824 */ /* 0x100fe200078e0a00 */
[----:B------:R-:W-:Y:S01]  /*1eb0*/  ISETP.LE.AND P5, PT, RZ, UR19, PT ;  /* 0x00000013ff007c0c */ /* 0x000fe2000bfa3270 */
[----:B------:R-:W-:Y:S01]  /*1ec0*/  IMAD.SHL.U32 R4, R18, 0x200000, RZ ;  /* 0x0020000012047824 */ /* 0x000fe200078e00ff */
[C---:B------:R-:W-:Y:S01]  /*1ed0*/  ISETP.GT.U32.AND P0, PT, R0.reuse, R61, PT ;  /* 0x0000003d0000720c */ /* 0x040fe20003f04070 */
[--C-:B------:R-:W-:Y:S01]  /*1ee0*/  @!P6 IMAD.IADD R57, R57, 0x1, -R0.reuse ;  /* 0x000000013939e824 */ /* 0x100fe200078e0a00 */
        /* <DEDUP_REMOVED lines=12> */
[----:B------:R-:W-:Y:S01]  /*1fb0*/  ISETP.GT.U32.AND P0, PT, R2, R35, PT ;  /* 0x000000230200720c */ /* 0x000fe20003f04070 */
[----:B------:R-:W-:Y:S01]  /*1fc0*/  @!P6 IMAD.IADD R73, R73, 0x1, -R0 ;  /* 0x000000014949e824 */ /* 0x000fe200078e0a00 */
        /* <DEDUP_REMOVED lines=11> */
[----:B------:R-:W-:Y:S01]  /*2080*/  @!P0 IMAD.IADD R35, R35, 0x1, -R2 ;  /* 0x0000000123238824 */ /* 0x000fe200078e0a02 */
[----:B------:R-:W-:Y:S01]  /*2090*/  LOP3.LUT R4, R4, 0x600000, RZ, 0xc0, !PT ;  /* 0x0060000004047812 */ /* 0x000fe200078ec0ff */
[----:B------:R-:W-:Y:S01]  /*20a0*/  @!P6 IMAD.MOV R5, RZ, RZ, -R5 ;  /* 0x000000ffff05e224 */ /* 0x000fe200078e0a05 */
[----:B------:R-:W-:Y:S01]  /*20b0*/  LOP3.LUT R0, RZ, UR33, RZ, 0x33, !PT ;  /* 0x00000021ff007c12 */ /* 0x000fe2000f8e33ff */
[----:B------:R-:W-:Y:S01]  /*20c0*/  @!P1 IMAD.MOV R67, RZ, RZ, -R67 ;  /* 0x000000ffff439224 */ /* 0x000fe200078e0a43 */
[----:B------:R-:W-:Y:S01]  /*20d0*/  R2UR UR64, R4 ;  /* 0x00000000044072ca */ /* 0x000fe200000e0000 */
[----:B------:R-:W-:Y:S01]  /*20e0*/  @!P2 IMAD.MOV R59, RZ, RZ, -R59 ;  /* 0x000000ffff3ba224 */ /* 0x000fe200078e0a3b */
[----:B------:R-:W-:Y:S01]  /*20f0*/  ISETP.NE.AND P1, PT, RZ, UR33, PT ;  /* 0x00000021ff007c0c */ /* 0x000fe2000bf25270 */
[----:B------:R-:W2:Y:S01]  /*2100*/  LDS R4, [UR62] ;  /* 0x0000003eff047984 */ /* 0x000ea20008000800 */
[----:B------:R-:W-:Y:S01]  /*2110*/  ISETP.LE.AND P2, PT, RZ, UR59, PT ;  /* 0x0000003bff007c0c */ /* 0x000fe2000bf43270 */
[----:B------:R-:W-:Y:S01]  /*2120*/  @!P4 IMAD.MOV R61, RZ, RZ, -R61 ;  /* 0x000000ffff3dc224 */ /* 0x000fe200078e0a3d */
[C---:B------:R-:W-:Y:S01]  /*2130*/  SEL R13, R0.reuse, R5, !P1 ;  /* 0x00000005000d7207 */ /* 0x040fe20004800000 */
[----:B------:R-:W-:Y:S01]  /*2140*/  @!P3 IMAD.MOV R65, RZ, RZ, -R65 ;  /* 0x000000ffff41b224 */ /* 0x000fe200078e0a41 */
[C---:B------:R-:W-:Y:S01]  /*2150*/  SEL R12, R0.reuse, R3, !P1 ;  /* 0x00000003000c7207 */ /* 0x040fe20004800000 */
[----:B------:R-:W-:Y:S01]  /*2160*/  @!P5 IMAD.MOV R63, RZ, RZ, -R63 ;  /* 0x000000ffff3fd224 */ /* 0x000fe200078e0a3f */
[----:B------:R-:W-:-:S02]  /*2170*/  SEL R5, R0, R55, !P1 ;  /* 0x0000003700057207 */ /* 0x000fc40004800000 */
[----:B------:R-:W-:Y:S02]  /*2180*/  ISETP.LE.AND P4, PT, RZ, UR60, PT ;  /* 0x0000003cff007c0c */ /* 0x000fe4000bf83270 */
[C---:B------:R-:W-:Y:S01]  /*2190*/  SEL R3, R0.reuse, R57, !P1 ;  /* 0x0000003900037207 */ /* 0x040fe20004800000 */
[----:B------:R1:W-:Y:S01]  /*21a0*/  STL [R1+0x214], R5 ;  /* 0x0002140501007387 */ /* 0x0003e20000100800 */
[----:B------:R-:W-:Y:S01]  /*21b0*/  ISETP.LE.AND P3, PT, RZ, UR61, PT ;  /* 0x0000003dff007c0c */ /* 0x000fe2000bf63270 */
[----:B------:R-:W-:Y:S01]  /*21c0*/  @!P2 IMAD.MOV R71, RZ, RZ, -R71 ;  /* 0x000000ffff47a224 */ /* 0x000fe200078e0a47 */
[----:B------:R-:W-:Y:S01]  /*21d0*/  SEL R2, R0, R59, !P1 ;  /* 0x0000003b00027207 */ /* 0x000fe20004800000 */
[----:B------:R-:W-:Y:S01]  /*21e0*/  STL [R1+0x218], R3 ;  /* 0x0002180301007387 */ /* 0x000fe20000100800 */
[----:B------:R-:W-:Y:S02]  /*21f0*/  ISETP.LE.AND P5, PT, RZ, UR58, PT ;  /* 0x0000003aff007c0c */ /* 0x000fe4000bfa3270 */
[----:B------:R-:W-:Y:S01]  /*2200*/  ISETP.GE.AND P6, PT, R16, RZ, PT ;  /* 0x000000ff1000720c */ /* 0x000fe20003fc6270 */
[----:B------:R3:W-:Y:S01]  /*2210*/  STL [R1+0x21c], R2 ;  /* 0x00021c0201007387 */ /* 0x0007e20000100800 */
[----:B------:R-:W-:Y:S01]  /*2220*/  ISETP.NE.AND P0, PT, RZ, UR32, PT ;  /* 0x00000020ff007c0c */ /* 0x000fe2000bf05270 */
[----:B------:R-:W-:Y:S01]  /*2230*/  @!P4 IMAD.MOV R73, RZ, RZ, -R73 ;  /* 0x000000ffff49c224 */ /* 0x000fe200078e0a49 */
[----:B------:R-:W-:Y:S01]  /*2240*/  SEL R22, R0, R23, !P1 ;  /* 0x0000001700167207 */ /* 0x000fe20004800000 */
[----:B-1----:R-:W-:Y:S01]  /*2250*/  VIADD R5, R70, 0xffffff83 ;  /* 0xffffff8346057836 */ /* 0x002fe20000000000 */
[C---:B------:R-:W-:Y:S01]  /*2260*/  SEL R23, R0.reuse, R25, !P1 ;  /* 0x0000001900177207 */ /* 0x040fe20004800000 */
[----:B------:R-:W-:Y:S01]  /*2270*/  @!P3 IMAD.MOV R75, RZ, RZ, -R75 ;  /* 0x000000ffff4bb224 */ /* 0x000fe200078e0a4b */
[----:B------:R-:W-:-:S02]  /*2280*/  SEL R24, R0, R27, !P1 ;  /* 0x0000001b00187207 */ /* 0x000fc40004800000 */
[C---:B------:R-:W-:Y:S01]  /*2290*/  SEL R25, R0.reuse, R29, !P1 ;  /* 0x0000001d00197207 */ /* 0x040fe20004800000 */
[----:B------:R-:W-:Y:S01]  /*22a0*/  @!P5 IMAD.MOV R77, RZ, RZ, -R77 ;  /* 0x000000ffff4dd224 */ /* 0x000fe200078e0a4d */
[C---:B---3--:R-:W-:Y:S01]  /*22b0*/  SEL R2, R0.reuse, R67, !P1 ;  /* 0x0000004300027207 */ /* 0x048fe20004800000 */
[----:B------:R-:W-:Y:S01]  /*22c0*/  @!P6 IMAD.MOV R35, RZ, RZ, -R35 ;  /* 0x000000ffff23e224 */ /* 0x000fe200078e0a23 */
[C---:B------:R-:W-:Y:S02]  /*22d0*/  SEL R27, R0.reuse, R33, !P1 ;  /* 0x00000021001b7207 */ /* 0x040fe40004800000 */
[C---:B------:R-:W-:Y:S01]  /*22e0*/  SEL R3, R0.reuse, R73, !P1 ;  /* 0x0000004900037207 */ /* 0x040fe20004800000 */
[----:B------:R1:W-:Y:S01]  /*22f0*/  STL [R1+0x448], R2 ;  /* 0x0004480201007387 */ /* 0x0003e20000100800 */
[C---:B------:R-:W-:Y:S02]  /*2300*/  SEL R14, R0.reuse, R7, !P1 ;  /* 0x00000007000e7207 */ /* 0x040fe40004800000 */
[----:B------:R-:W-:-:S02]  /*2310*/  SEL R15, R0, R9, !P1 ;  /* 0x00000009000f7207 */ /* 0x000fc40004800000 */
[C---:B------:R-:W-:Y:S02]  /*2320*/  SEL R16, R0.reuse, R11, !P1 ;  /* 0x0000000b00107207 */ /* 0x040fe40004800000 */
[C---:B------:R-:W-:Y:S02]  /*2330*/  SEL R17, R0.reuse, R37, !P1 ;  /* 0x0000002500117207 */ /* 0x040fe40004800000 */
[C---:B------:R-:W-:Y:S02]  /*2340*/  SEL R18, R0.reuse, R39, !P1 ;  /* 0x0000002700127207 */ /* 0x040fe40004800000 */
[C---:B-1----:R-:W-:Y:S02]  /*2350*/  SEL R2, R0.reuse, R71, !P1 ;  /* 0x0000004700027207 */ /* 0x042fe40004800000 */
[C---:B------:R-:W-:Y:S02]  /*2360*/  SEL R19, R0.reuse, R41, !P1 ;  /* 0x0000002900137207 */ /* 0x040fe40004800000 */
[C---:B------:R-:W-:Y:S01]  /*2370*/  SEL R20, R0.reuse, R43, !P1 ;  /* 0x0000002b00147207 */ /* 0x040fe20004800000 */
[----:B------:R-:W-:Y:S01]  /*2380*/  STL [R1+0x44c], R2 ;  /* 0x00044c0201007387 */ /* 0x000fe20000100800 */
[----:B------:R-:W-:-:S02]  /*2390*/  SEL R21, R0, R21, !P1 ;  /* 0x0000001500157207 */ /* 0x000fc40004800000 */
[C---:B------:R-:W-:Y:S01]  /*23a0*/  SEL R26, R0.reuse, R31, !P1 ;  /* 0x0000001f001a7207 */ /* 0x040fe20004800000 */
[----:B------:R1:W-:Y:S01]  /*23b0*/  STL [R1+0x450], R3 ;  /* 0x0004500301007387 */ /* 0x0003e20000100800 */
[C---:B------:R-:W-:Y:S02]  /*23c0*/  SEL R28, R0.reuse, R45, !P1 ;  /* 0x0000002d001c7207 */ /* 0x040fe40004800000 */
[C---:B------:R-:W-:Y:S02]  /*23d0*/  SEL R29, R0.reuse, R47, !P1 ;  /* 0x0000002f001d7207 */ /* 0x040fe40004800000 */
[C---:B------:R-:W-:Y:S02]  /*23e0*/  SEL R30, R0.reuse, R49, !P1 ;  /* 0x00000031001e7207 */ /* 0x040fe40004800000 */
[C---:B------:R-:W-:Y:S02]  /*23f0*/  SEL R32, R0.reuse, R51, !P1 ;  /* 0x0000003300207207 */ /* 0x040fe40004800000 */
[----:B------:R-:W-:Y:S01]  /*2400*/  SEL R33, R0, R53, !P1 ;  /* 0x0000003500217207 */ /* 0x000fe20004800000 */
[----:B-1----:R-:W-:Y:S01]  /*2410*/  VIADD R3, R70, 0xffffff80 ;  /* 0xffffff8046037836 */ /* 0x002fe20000000000 */
[----:B------:R-:W-:-:S02]  /*2420*/  SEL R40, R0, R61, !P1 ;  /* 0x0000003d00287207 */ /* 0x000fc40004800000 */
[C---:B------:R-:W-:Y:S02]  /*2430*/  SEL R34, R0.reuse, R63, !P1 ;  /* 0x0000003f00227207 */ /* 0x040fe40004800000 */
[C---:B------:R-:W-:Y:S02]  /*2440*/  SEL R42, R0.reuse, R65, !P1 ;  /* 0x00000041002a7207 */ /* 0x040fe40004800000 */
[C---:B------:R-:W-:Y:S02]  /*2450*/  SEL R2, R0.reuse, R75, !P1 ;  /* 0x0000004b00027207 */ /* 0x040fe40004800000 */
[----:B------:R-:W-:Y:S02]  /*2460*/  SEL R0, R0, R77, !P1 ;  /* 0x0000004d00007207 */ /* 0x000fe40004800000 */
[----:B------:R-:W-:Y:S01]  /*2470*/  @!P0 LOP3.LUT R35, RZ, UR32, RZ, 0x33, !PT ;  /* 0x00000020ff238c12 */ /* 0x000fe2000f8e33ff */
[----:B------:R1:W-:Y:S01]  /*2480*/  STL [R1+0x454], R2 ;  /* 0x0004540201007387 */ /* 0x0003e20000100800 */
[----:B--2---:R-:W-:Y:S01]  /*2490*/  R2UR UR63, R4 ;  /* 0x00000000043f72ca */ /* 0x004fe200000e0000 */
[----:B------:R-:W-:Y:S01]  /*24a0*/  VIADD R4, R70, 0xffffff84 ;  /* 0xffffff8446047836 */ /* 0x000fe20000000000 */
[----:B------:R-:W-:Y:S01]  /*24b0*/  BAR.SYNC.DEFER_BLOCKING 0x0 ;  /* 0x0000000000007b1d */ /* 0x000fe20000010000 */
[----:B------:R-:W-:Y:S01]  /*24c0*/  ISETP.GE.U32.AND P2, PT, R3, 0x7fffff01, PT ;  /* 0x7fffff010300780c */ /* 0x000fe20003f46070 */
[----:B------:R-:W-:-:S02]  /*24d0*/  IMAD R3, R36, R69, RZ ;  /* 0x0000004524037224 */ /* 0x000fc400078e02ff */
[----:B------:R-:W-:Y:S02]  /*24e0*/  ISETP.GE.U32.AND P3, PT, R4, 0x7fffff05, PT ;  /* 0x7fffff050400780c */ /* 0x000fe40003f66070 */
[----:B------:R-:W-:Y:S01]  /*24f0*/  ISETP.GE.U32.AND P4, PT, R5, 0x7fffff04, PT ;  /* 0x7fffff040500780c */ /* 0x000fe20003f86070 */
[----:B-1----:R-:W-:Y:S01]  /*2500*/  VIADD R2, R70, 0xffffff81 ;  /* 0xffffff8146027836 */ /* 0x002fe20000000000 */
[----:B------:R-:W-:Y:S01]  /*2510*/  ISETP.NE.U32.AND P1, PT, R36, RZ, PT ;  /* 0x000000ff2400720c */ /* 0x000fe20003f25070 */
[----:B------:R1:W-:Y:S01]  /*2520*/  STL [R1+0x458], R0 ;  /* 0x0004580001007387 */ /* 0x0003e20000100800 */
[----:B------:R-:W2:Y:S02]  /*2530*/  LDCU.64 UR32, c[0x0][0x358] ;  /* 0x00006b00ff2077ac */ /* 0x000ea40008000a00 */
[----:B------:R-:W-:Y:S01]  /*2540*/  ISETP.GE.U32.AND P6, PT, R2, 0x7fffff02, PT ;  /* 0x7fffff020200780c */ /* 0x000fe20003fc6070 */
[----:B-1----:R-:W-:-:S05]  /*2550*/  VIADD R0, R70, 0xffffff82 ;  /* 0xffffff8246007836 */ /* 0x002fca0000000000 */
[----:B------:R-:W-:Y:S01]  /*2560*/  ISETP.GE.U32.AND P0, PT, R0, 0x7fffff03, PT ;  /* 0x7fffff030000780c */ /* 0x000fe20003f06070 */
[----:B----4-:R-:W-:-:S05]  /*2570*/  IMAD R0, R35, UR35, RZ ;  /* 0x0000002323007c24 */ /* 0x010fca000f8e02ff */
[----:B0-----:R-:W-:-:S04]  /*2580*/  LEA R2, P5, R0, UR24, 0x1 ;  /* 0x0000001800027c11 */ /* 0x001fc8000f8a08ff */
[----:B------:R-:W-:Y:S02]  /*2590*/  LEA.HI.X.SX32 R0, R0, UR25, 0x1, P5 ;  /* 0x0000001900007c11 */ /* 0x000fe4000a8f0eff */
[----:B------:R-:W-:Y:S01]  /*25a0*/  LEA R4, P5, R3, UR26, 0x1 ;  /* 0x0000001a03047c11 */ /* 0x000fe2000f8a08ff */
[----:B------:R-:W-:-:S03]  /*25b0*/  UMOV UR26, 0x1 ;  /* 0x00000001001a7882 */ /* 0x000fc60000000000 */
[----:B------:R-:W-:Y:S01]  /*25c0*/  LEA.HI.X.SX32 R3, R3, UR27, 0x1, P5 ;  /* 0x0000001b03037c11 */ /* 0x000fe2000a8f0eff */
[----:B--2---:R-:W-:Y:S08]  /*25d0*/  BRA.U UP0, `(.L_x_5) ;  /* 0x0000000100187547 */ /* 0x004ff0000b800000 */
[----:B------:R-:W-:Y:S01]  /*25e0*/  ELECT P5, URZ, PT ;  /* 0x0000000000ff782f */ /* 0x000fe200038a0000 */
[----:B------:R-:W-:Y:S01]  /*25f0*/  IMAD.MOV.U32 R5, RZ, RZ, 0x1 ;  /* 0x00000001ff057424 */ /* 0x000fe200078e00ff */
[----:B------:R-:W-:Y:S01]  /*2600*/  UMOV UR24, 0x40 ;  /* 0x0000004000187882 */ /* 0x000fe20000000000 */
[----:B------:R-:W-:Y:S01]  /*2610*/  UVIRTCOUNT.DEALLOC.SMPOOL 0x80 ;  /* 0x000000800000784c */ /* 0x000fe20000000000 */
[----:B------:R-:W-:-:S09]  /*2620*/  ULEA UR24, UR34, UR24, 0x18 ;  /* 0x0000001822187291 */ /* 0x000fd2000f8ec0ff */
[----:B------:R0:W-:Y:S03]  /*2630*/  @P5 STS.U8 [UR24], R5 ;  /* 0x00000005ff005988 */ /* 0x0001e60008000018 */
.L_x_5:
[----:B------:R-:W-:Y:S01]  /*2640*/  PRMT R6, RZ, 0x7610, R6 ;  /* 0x00007610ff067816 */ /* 0x000fe20000000006 */
[----:B------:R-:W-:Y:S01]  /*2650*/  STL [R1+0x5b0], R33 ;  /* 0x0005b02101007387 */ /* 0x000fe20000100800 */
[C---:B------:R-:W-:Y:S01]  /*2660*/  IMAD R11, R68.reuse, 0xfe, RZ ;  /* 0x000000fe440b7824 */ /* 0x040fe200078e02ff */
[----:B------:R-:W-:Y:S01]  /*2670*/  UIADD3 UR64, UPT, UPT, UR63, UR64, URZ ;  /* 0x000000403f407290 */ /* 0x000fe2000fffe0ff */
[C---:B0-----:R-:W-:Y:S01]  /*2680*/  IMAD R5, R68.reuse, 0x7f, RZ ;  /* 0x0000007f44057824 */ /* 0x041fe200078e02ff */
[----:B------:R-:W-:Y:S01]  /*2690*/  STL [R1+0x5ac], R4 ;  /* 0x0005ac0401007387 */ /* 0x000fe20000100800 */
[----:B------:R-:W-:Y:S01]  /*26a0*/  VOTEU.ALL UP1, P1 ;  /* 0x0000000000ff7886 */ /* 0x000fe20000820000 */
[----:B------:R-:W-:Y:S01]  /*26b0*/  UIADD3 UR66, UPT, UPT, UR62, 0x4000, URZ ;  /* 0x000040003e427890 */ /* 0x000fe2000fffe0ff */
[----:B------:R-:W-:Y:S01]  /*26c0*/  IMAD R7, R68, 0xfc, RZ ;  /* 0x000000fc44077824 */ /* 0x000fe200078e02ff */
[----:B------:R-:W-:Y:S01]  /*26d0*/  STL [R1+0x5a8], R3 ;  /* 0x0005a80301007387 */ /* 0x000fe20000100800 */
[----:B------:R-:W-:Y:S01]  /*26e0*/  VOTEU.ALL UP2, P1 ;  /* 0x0000000000ff7886 */ /* 0x000fe20000840000 */
[----:B------:R-:W-:-:S04]  /*26f0*/  @!UP1 UIADD3 UR24, UPT, UPT, -UR26, 0x100000, URZ ;  /* 0x001000001a189890 */ /* 0x000fc8000fffe1ff */
[----:B------:R-:W-:Y:S02]  /*2700*/  @!UP1 USHF.L.U32 UR25, UR24, 0xb, URZ ;  /* 0x0000000b18199899 */ /* 0x000fe400080006ff */
[----:B------:R-:W-:Y:S01]  /*2710*/  @!UP1 USHF.L.U32 UR24, UR24, 0x1, URZ ;  /* 0x0000000118189899 */ /* 0x000fe200080006ff */
[----:B------:R-:W-:Y:S01]  /*2720*/  IMAD R9, R68, 0x7e, RZ ;  /* 0x0000007e44097824 */ /* 0x000fe200078e02ff */
[----:B------:R-:W-:Y:S01]  /*2730*/  STL [R1+0x5a4], R69 ;  /* 0x0005a44501007387 */ /* 0x000fe20000100800 */
[----:B------:R-:W-:Y:S01]  /*2740*/  PRMT R31, RZ, 0x7610, R31 ;  /* 0x00007610ff1f7816 */ /* 0x000fe2000000001f */
[----:B------:R-:W-:Y:S01]  /*2750*/  VIADD R8, R70, 0xffffff85 ;  /* 0xffffff8546087836 */ /* 0x000fe20000000000 */
[----:B------:R-:W-:Y:S01]  /*2760*/  PRMT R35, RZ, 0x7610, R35 ;  /* 0x00007610ff237816 */ /* 0x000fe20000000023 */
[----:B------:R0:W-:Y:S01]  /*2770*/  STL.S16 [R1+0x598], R6 ;  /* 0x0005980601007387 */ /* 0x0001e20000100600 */
[----:B------:R-:W-:Y:S01]  /*2780*/  PRMT R36, RZ, 0x7610, R36 ;  /* 0x00007610ff247816 */ /* 0x000fe20000000024 */
[----:B------:R-:W1:Y:S01]  /*2790*/  LDCU UR27, c[0x0][0x3b0] ;  /* 0x00007600ff1b77ac */ /* 0x000e620008000800 */
[----:B------:R-:W-:-:S02]  /*27a0*/  PRMT R37, RZ, 0x7610, R37 ;  /* 0x00007610ff257816 */ /* 0x000fc40000000025 */
[----:B------:R-:W-:Y:S01]  /*27b0*/  PRMT R38, RZ, 0x7610, R38 ;  /* 0x00007610ff267816 */ /* 0x000fe20000000026 */
[----:B------:R-:W2:Y:S01]  /*27c0*/  LDCU UR34, c[0x0][0x3b0] ;  /* 0x00007600ff2277ac */ /* 0x000ea20008000800 */
[----:B0-----:R-:W-:Y:S01]  /*27d0*/  IADD3 R6, P5, PT, R11, R2, RZ ;  /* 0x000000020b067210 */ /* 0x001fe20007fbe0ff */
[----:B------:R-:W0:Y:S01]  /*27e0*/  LDCU UR35, c[0x0][0x3b0] ;  /* 0x00007600ff2377ac */ /* 0x000e220008000800 */
[----:B------:R-:W3:Y:S02]  /*27f0*/  LDL R11, [R1+0x598] ;  /* 0x00059800010b7983 */ /* 0x000ee40000100800 */
[----:B------:R-:W-:Y:S01]  /*2800*/  LEA.HI.X.SX32 R5, R5, R0, 0x1, P5 ;  /* 0x0000000005057211 */ /* 0x000fe200028f0eff */
[----:B------:R-:W4:Y:S01]  /*2810*/  LDCU UR36, c[0x0][0x3b0] ;  /* 0x00007600ff2477ac */ /* 0x000f220008000800 */
[----:B------:R-:W-:Y:S01]  /*2820*/  STTM.x32 tmem[UR64], RZ ;  /* 0x000000ff000079ed */ /* 0x000fe200082c0040 */
[----:B------:R-:W0:Y:S02]  /*2830*/  FENCE.VIEW.ASYNC.T ;  /* 0x00000000000073c6 */ /* 0x000e240000000200 */
[----:B0-----:R-:W-:Y:S01]  /*2840*/  BAR.SYNC.DEFER_BLOCKING 0x0 ;  /* 0x0000000000007b1d */ /* 0x001fe20000010000 */
[----:B------:R-:W-:Y:S01]  /*2850*/  IADD3 R10, P5, PT, R7, R2, RZ ;  /* 0x00000002070a7210 */ /* 0x000fe20007fbe0ff */
[----:B------:R-:W-:Y:S01]  /*2860*/  @!P2 IMAD.MOV.U32 R7, RZ, RZ, R5 ;  /* 0x000000ffff07a224 */ /* 0x000fe200078e0005 */
[----:B------:R-:W-:-:S02]  /*2870*/  PRMT R39, RZ, 0x7610, R39 ;  /* 0x00007610ff277816 */ /* 0x000fc40000000027 */
[----:B------:R-:W-:Y:S01]  /*2880*/  PRMT R50, RZ, 0x7610, R50 ;  /* 0x00007610ff327816 */ /* 0x000fe20000000032 */
[----:B------:R-:W0:Y:S01]  /*2890*/  LDCU UR37, c[0x0][0x3b0] ;  /* 0x00007600ff2577ac */ /* 0x000e220008000800 */
[----:B------:R-:W-:Y:S01]  /*28a0*/  STL [R1+0x440], R6 ;  /* 0x0004400601007387 */ /* 0x000fe20000100800 */
[----:B------:R-:W-:Y:S01]  /*28b0*/  PRMT R53, RZ, 0x7610, R53 ;  /* 0x00007610ff357816 */ /* 0x000fe20000000035 */
[----:B------:R-:W0:Y:S02]  /*28c0*/  LDCU UR38, c[0x0][0x3b0] ;  /* 0x00007600ff2677ac */ /* 0x000e240008000800 */
[----:B------:R0:W-:Y:S01]  /*28d0*/  STL [R1+0x43c], R5 ;  /* 0x00043c0501007387 */ /* 0x0001e20000100800 */
[----:B------:R-:W-:Y:S01]  /*28e0*/  PRMT R57, RZ, 0x7610, R57 ;  /* 0x00007610ff397816 */ /* 0x000fe20000000039 */
[----:B------:R-:W0:Y:S01]  /*28f0*/  LDCU UR46, c[0x0][0x3b0] ;  /* 0x00007600ff2e77ac */ /* 0x000e220008000800 */
[----:B------:R-:W-:Y:S02]  /*2900*/  PRMT R61, RZ, 0x7610, R61 ;  /* 0x00007610ff3d7816 */ /* 0x000fe4000000003d */
[----:B------:R-:W-:Y:S01]  /*2910*/  PRMT R60, RZ, 0x7610, R60 ;  /* 0x00007610ff3c7816 */ /* 0x000fe2000000003c */
[----:B------:R-:W1:Y:S01]  /*2920*/  LDCU UR39, c[0x0][0x3b0] ;  /* 0x00007600ff2777ac */ /* 0x000e620008000800 */
[----:B------:R-:W-:-:S02]  /*2930*/  PRMT R59, RZ, 0x7610, R59 ;  /* 0x00007610ff3b7816 */ /* 0x000fc4000000003b */
[----:B------:R-:W-:Y:S01]  /*2940*/  PRMT R58, RZ, 0x7610, R58 ;  /* 0x00007610ff3a7816 */ /* 0x000fe2000000003a */
[----:B------:R-:W1:Y:S01]  /*2950*/  LDCU UR40, c[0x0][0x3b0] ;  /* 0x00007600ff2877ac */ /* 0x000e620008000800 */
[----:B------:R-:W0:Y:S02]  /*2960*/  FENCE.VIEW.ASYNC.S ;  /* 0x00000000000073c6 */ /* 0x000e240000000000 */
[----:B0-----:R0:W0:Y:S02]  /*2970*/  @!UP2 SYNCS.EXCH.64 URZ, [UR66], UR24 ;  /* 0x0000001842ffa5b2 */ /* 0x0010240008000100 */
[----:B0-----:R-:W-:Y:S01]  /*2980*/  BAR.SYNC.DEFER_BLOCKING 0x0 ;  /* 0x0000000000007b1d */ /* 0x001fe20000010000 */
[----:B------:R-:W-:Y:S02]  /*2990*/  PRMT R56, RZ, 0x7610, R56 ;  /* 0x00007610ff387816 */ /* 0x000fe40000000038 */
[----:B------:R-:W-:Y:S02]  /*29a0*/  PRMT R55, RZ, 0x7610, R55 ;  /* 0x00007610ff377816 */ /* 0x000fe40000000037 */
[----:B------:R-:W-:Y:S01]  /*29b0*/  PRMT R54, RZ, 0x7610, R54 ;  /* 0x00007610ff367816 */ /* 0x000fe20000000036 */
[----:B------:R-:W0:Y:S01]  /*29c0*/  LDCU UR41, c[0x0][0x3b0] ;  /* 0x00007600ff2977ac */ /* 0x000e220008000800 */
[----:B------:R-:W-:Y:S01]  /*29d0*/  STL [R1+0x438], R10 ;  /* 0x0004380a01007387 */ /* 0x000fe20000100800 */
[----:B------:R-:W-:Y:S01]  /*29e0*/  IMAD R5, R68, 0x7d, RZ ;  /* 0x0000007d44057824 */ /* 0x000fe200078e02ff */
[----:B------:R-:W-:Y:S01]  /*29f0*/  PRMT R69, RZ, 0x7610, R69 ;  /* 0x00007610ff457816 */ /* 0x000fe20000000045 */
[----:B------:R-:W0:Y:S01]  /*2a00*/  LDCU UR24, c[0x0][0x3b0] ;  /* 0x00007600ff1877ac */ /* 0x000e220008000800 */
[----:B------:R-:W-:-:S02]  /*2a10*/  PRMT R52, RZ, 0x7610, R52 ;  /* 0x00007610ff347816 */ /* 0x000fc40000000034 */
[----:B------:R-:W-:Y:S01]  /*2a20*/  PRMT R51, RZ, 0x7610, R51 ;  /* 0x00007610ff337816 */ /* 0x000fe20000000033 */
[----:B------:R-:W0:Y:S01]  /*2a30*/  LDCU UR25, c[0x0][0x3b0] ;  /* 0x00007600ff1977ac */ /* 0x000e220008000800 */
[----:B------:R-:W-:Y:S02]  /*2a40*/  PRMT R49, RZ, 0x7610, R49 ;  /* 0x00007610ff317816 */ /* 0x000fe40000000031 */
[----:B------:R-:W-:Y:S01]  /*2a50*/  PRMT R48, RZ, 0x7610, R48 ;  /* 0x00007610ff307816 */ /* 0x000fe20000000030 */
[----:B------:R-:W0:Y:S01]  /*2a60*/  LDCU UR42, c[0x0][0x3b0] ;  /* 0x00007600ff2a77ac */ /* 0x000e220008000800 */
[----:B------:R-:W-:Y:S02]  /*2a70*/  PRMT R47, RZ, 0x7610, R47 ;  /* 0x00007610ff2f7816 */ /* 0x000fe4000000002f */
        /* <DEDUP_REMOVED lines=17> */
[----:B---3--:R3:W2:Y:S02]  /*2b90*/  @!P2 LDG.E.U16 R11, desc[UR32][R6.64] ;  /* 0x00000020060ba981 */ /* 0x0086a4000c1e1500 */
[----:B---3--:R-:W-:Y:S01]  /*2ba0*/  IMAD.MOV.U32 R7, RZ, RZ, R10 ;  /* 0x000000ffff077224 */ /* 0x008fe200078e000a */
[----:B------:R-:W-:-:S04]  /*2bb0*/  LEA.HI.X.SX32 R6, R9, R0, 0x1, P5 ;  /* 0x0000000009067211 */ /* 0x000fc800028f0eff */
[-C--:B------:R-:W-:Y:S01]  /*2bc0*/  @!P6 LOP3.LUT R7, R7, R6.reuse, RZ, 0x3c, !PT ;  /* 0x000000060707e212 */ /* 0x080fe200078e3cff */
[----:B--2---:R2:W-:Y:S01]  /*2bd0*/  @!P2 STL [R1+0x598], R11 ;  /* 0x0005980b0100a387 */ /* 0x0045e20000100800 */
[----:B------:R-:W-:Y:S01]  /*2be0*/  ISETP.GE.U32.AND P2, PT, R8, 0x7fffff06, PT ;  /* 0x7fffff060800780c */ /* 0x000fe20003f46070 */
[----:B------:R-:W-:Y:S02]  /*2bf0*/  VIADD R8, R70, 0xffffff86 ;  /* 0xffffff8646087836 */ /* 0x000fe40000000000 */
[----:B------:R3:W-:Y:S01]  /*2c00*/  STL [R1+0x434], R6 ;  /* 0x0004340601007387 */ /* 0x0007e20000100800 */
[----:B--2---:R-:W-:Y:S01]  /*2c10*/  IMAD R11, R68, 0xfa, RZ ;  /* 0x000000fa440b7824 */ /* 0x004fe200078e02ff */
[----:B---3--:R-:W-:-:S04]  /*2c20*/  @!P6 LOP3.LUT R6, R7, R6, RZ, 0x3c, !PT ;  /* 0x000000060706e212 */ /* 0x008fc800078e3cff */
[----:B------:R-:W-:Y:S02]  /*2c30*/  IADD3 R10, P5, PT, R11, R2, RZ ;  /* 0x000000020b0a7210 */ /* 0x000fe40007fbe0ff */
[----:B------:R-:W-:-:S05]  /*2c40*/  @!P6 LOP3.LUT R7, R7, R6, RZ, 0x3c, !PT ;  /* 0x000000060707e212 */ /* 0x000fca00078e3cff */
[----:B------:R2:W3:Y:S01]  /*2c50*/  @!P6 LDG.E.U16 R31, desc[UR32][R6.64] ;  /* 0x00000020061fe981 */ /* 0x0004e2000c1e1500 */
[----:B------:R-:W-:Y:S01]  /*2c60*/  ISETP.GE.U32.AND P6, PT, R8, 0x7fffff07, PT ;  /* 0x7fffff070800780c */ /* 0x000fe20003fc6070 */
[----:B------:R-:W-:Y:S01]  /*2c70*/  IMAD R11, R68, 0xf8, RZ ;  /* 0x000000f8440b7824 */ /* 0x000fe200078e02ff */
[----:B------:R-:W-:Y:S01]  /*2c80*/  PRMT R8, RZ, 0x7610, R8 ;  /* 0x00007610ff087816 */ /* 0x000fe20000000008 */
[----:B------:R0:W-:Y:S01]  /*2c90*/  STL [R1+0x430], R10 ;  /* 0x0004300a01007387 */ /* 0x0001e20000100800 */
[----:B--2---:R-:W-:Y:S01]  /*2ca0*/  IMAD.MOV.U32 R7, RZ, RZ, R10 ;  /* 0x000000ffff077224 */ /* 0x004fe200078e000a */
[----:B------:R-:W-:Y:S01]  /*2cb0*/  LEA.HI.X.SX32 R6, R5, R0, 0x1, P5 ;  /* 0x0000000005067211 */ /* 0x000fe200028f0eff */
[----:B------:R-:W-:Y:S02]  /*2cc0*/  VIADD R5, R70, 0xffffff87 ;  /* 0xffffff8746057836 */ /* 0x000fe40000000000 */
[----:B0-----:R-:W-:Y:S01]  /*2cd0*/  IMAD R10, R68, 0x7c, RZ ;  /* 0x0000007c440a7824 */ /* 0x001fe200078e02ff */
[-C--:B------:R-:W-:Y:S01]  /*2ce0*/  @!P0 LOP3.LUT R7, R7, R6.reuse, RZ, 0x3c, !PT ;  /* 0x0000000607078212 */ /* 0x080fe200078e3cff */
[----:B------:R0:W-:Y:S03]  /*2cf0*/  STL [R1+0x42c], R6 ;  /* 0x00042c0601007387 */ /* 0x0001e60000100800 */
[----:B0-----:R-:W-:-:S04]  /*2d00*/  @!P0 LOP3.LUT R6, R7, R6, RZ, 0x3c, !PT ;  /* 0x0000000607068212 */ /* 0x001fc800078e3cff */
[----:B------:R-:W-:-:S05]  /*2d10*/  @!P0 LOP3.LUT R7, R7, R6, RZ, 0x3c, !PT ;  /* 0x0000000607078212 */ /* 0x000fca00078e3cff */
[----:B------:R0:W2:Y:S01]  /*2d20*/  @!P0 LDG.E.U16 R8, desc[UR32][R6.64] ;  /* 0x0000002006088981 */ /* 0x0000a2000c1e1500 */
[----:B------:R-:W-:Y:S01]  /*2d30*/  ISETP.GE.U32.AND P0, PT, R5, 0x7fffff08, PT ;  /* 0x7fffff080500780c */ /* 0x000fe20003f06070 */
[----:B------:R-:W-:Y:S02]  /*2d40*/  IMAD R5, R68, 0x7b, RZ ;  /* 0x0000007b44057824 */ /* 0x000fe400078e02ff */
[----:B---3--:R3:W-:Y:S02]  /*2d50*/  STL [R1+0x59c], R31 ;  /* 0x00059c1f01007387 */ /* 0x0087e40000100800 */
[----:B---3--:R-:W-:-:S04]  /*2d60*/  IADD3 R31, P5, PT, R11, R2, RZ ;  /* 0x000000020b1f7210 */ /* 0x008fc80007fbe0ff */
[----:B0-----:R-:W-:Y:S01]  /*2d70*/  LEA.HI.X.SX32 R6, R10, R0, 0x1, P5 ;  /* 0x000000000a067211 */ /* 0x001fe200028f0eff */
[----:B------:R-:W-:Y:S01]  /*2d80*/  IMAD.MOV.U32 R7, RZ, RZ, R31 ;  /* 0x000000ffff077224 */ /* 0x000fe200078e001f */
[----:B------:R0:W-:Y:S04]  /*2d90*/  STL [R1+0x428], R31 ;  /* 0x0004281f01007387 */ /* 0x0001e80000100800 */
[----:B------:R-:W-:Y:S01]  /*2da0*/  @!P4 LOP3.LUT R7, R7, R6, RZ, 0x3c, !PT ;  /* 0x000000060707c212 */ /* 0x000fe200078e3cff */
[----:B------:R-:W-:-:S05]  /*2db0*/  IMAD R11, R68, 0xf6, RZ ;  /* 0x000000f6440b7824 */ /* 0x000fca00078e02ff */
[----:B0-----:R-:W-:Y:S01]  /*2dc0*/  IADD3 R31, P5, PT, R11, R2, RZ ;  /* 0x000000020b1f7210 */ /* 0x001fe20007fbe0ff */
[----:B--2---:R-:W-:Y:S04]  /*2dd0*/  STL [R1+0x590], R8 ;  /* 0x0005900801007387 */ /* 0x004fe80000100800 */
[----:B------:R0:W-:Y:S02]  /*2de0*/  STL [R1+0x424], R6 ;  /* 0x0004240601007387 */ /* 0x0001e40000100800 */
[----:B0-----:R-:W-:-:S04]  /*2df0*/  @!P4 LOP3.LUT R6, R7, R6, RZ, 0x3c, !PT ;  /* 0x000000060706c212 */ /* 0x001fc800078e3cff */
[----:B------:R-:W-:-:S05]  /*2e00*/  @!P4 LOP3.LUT R7, R7, R6, RZ, 0x3c, !PT ;  /* 0x000000060707c212 */ /* 0x000fca00078e3cff */
[----:B------:R0:W2:Y:S01]  /*2e10*/  @!P4 LDG.E.U16 R35, desc[UR32][R6.64] ;  /* 0x000000200623c981 */ /* 0x0000a2000c1e1500 */
[----:B------:R-:W-:Y:S02]  /*2e20*/  VIADD R8, R70, 0xffffff88 ;  /* 0xffffff8846087836 */ /* 0x000fe40000000000 */
[----:B0-----:R-:W-:Y:S01]  /*2e30*/  IMAD.MOV.U32 R7, RZ, RZ, R31 ;  /* 0x000000ffff077224 */ /* 0x001fe200078e001f */
[----:B------:R-:W-:Y:S01]  /*2e40*/  LEA.HI.X.SX32 R6, R5, R0, 0x1, P5 ;  /* 0x0000000005067211 */ /* 0x000fe200028f0eff */
[----:B------:R-:W-:Y:S03]  /*2e50*/  STL [R1+0x420], R31 ;  /* 0x0004201f01007387 */ /* 0x000fe60000100800 */
[----:B------:R-:W-:Y:S01]  /*2e60*/  @!P3 LOP3.LUT R7, R7, R6, RZ, 0x3c, !PT ;  /* 0x000000060707b212 */ /* 0x000fe200078e3cff */
[----:B------:R0:W-:Y:S01]  /*2e70*/  STL [R1+0x41c], R6 ;  /* 0x00041c0601007387 */ /* 0x0001e20000100800 */
[----:B------:R-:W-:-:S02]  /*2e80*/  ISETP.GE.U32.AND P4, PT, R8, 0x7fffff09, PT ;  /* 0x7fffff090800780c */ /* 0x000fc40003f86070 */
[----:B------:R-:W-:Y:S02]  /*2e90*/  PRMT R8, RZ, 0x7610, R8 ;  /* 0x00007610ff087816 */ /* 0x000fe40000000008 */
[----:B0-----:R-:W-:-:S04]  /*2ea0*/  @!P3 LOP3.LUT R6, R7, R6, RZ, 0x3c, !PT ;  /* 0x000000060706b212 */ /* 0x001fc800078e3cff */
[----:B------:R-:W-:-:S05]  /*2eb0*/  @!P3 LOP3.LUT R7, R7, R6, RZ, 0x3c, !PT ;  /* 0x000000060707b212 */ /* 0x000fca00078e3cff */
[----:B------:R0:W3:Y:S01]  /*2ec0*/  @!P3 LDG.E.U16 R8, desc[UR32][R6.64] ;  /* 0x000000200608b981 */ /* 0x0000e2000c1e1500 */
[C---:B------:R-:W-:Y:S02]  /*2ed0*/  IMAD R31, R68.reuse, 0xf4, RZ ;  /* 0x000000f4441f7824 */ /* 0x040fe400078e02ff */
[----:B------:R-:W-:Y:S02]  /*2ee0*/  IMAD R11, R68, 0x7a, RZ ;  /* 0x0000007a440b7824 */ /* 0x000fe400078e02ff */
[----:B------:R-:W-:-:S05]  /*2ef0*/  VIADD R5, R70, 0xffffff89 ;  /* 0xffffff8946057836 */ /* 0x000fca0000000000 */
[----:B------:R-:W-:Y:S01]  /*2f00*/  ISETP.GE.U32.AND P3, PT, R5, 0x7fffff0a, PT ;  /* 0x7fffff0a0500780c */ /* 0x000fe20003f66070 */
[----:B------:R-:W-:Y:S01]  /*2f10*/  IMAD R5, R68, 0x79, RZ ;  /* 0x0000007944057824 */ /* 0x000fe200078e02ff */
[----:B--2---:R2:W-:Y:S02]  /*2f20*/  STL [R1+0x594], R35 ;  /* 0x0005942301007387 */ /* 0x0045e40000100800 */
[----:B--2---:R-:W-:-:S04]  /*2f30*/  IADD3 R35, P5, PT, R31, R2, RZ ;  /* 0x000000021f237210 */ /* 0x004fc80007fbe0ff */
[----:B0-----:R-:W-:Y:S01]  /*2f40*/  LEA.HI.X.SX32 R6, R11, R0, 0x1, P5 ;  /* 0x000000000b067211 */ /* 0x001fe200028f0eff */
[----:B------:R-:W-:Y:S01]  /*2f50*/  IMAD.MOV.U32 R7, RZ, RZ, R35 ;  /* 0x000000ffff077224 */ /* 0x000fe200078e0023 */
[----:B------:R0:W-:Y:S04]  /*2f60*/  STL [R1+0x418], R35 ;  /* 0x0004182301007387 */ /* 0x0001e80000100800 */
[----:B------:R-:W-:Y:S01]  /*2f70*/  @!P2 LOP3.LUT R7, R7, R6, RZ, 0x3c, !PT ;  /* 0x000000060707a212 */ /* 0x000fe200078e3cff */
[----:B------:R-:W-:-:S05]  /*2f80*/  IMAD R31, R68, 0xf2, RZ ;  /* 0x000000f2441f7824 */ /* 0x000fca00078e02ff */
[----:B0-----:R-:W-:Y:S01]  /*2f90*/  IADD3 R35, P5, PT, R31, R2, RZ ;  /* 0x000000021f237210 */ /* 0x001fe20007fbe0ff */
[----:B---3--:R-:W-:Y:S04]  /*2fa0*/  STL [R1+0x588], R8 ;  /* 0x0005880801007387 */ /* 0x008fe80000100800 */
        /* <DEDUP_REMOVED lines=16> */
[----:B------:R-:W-:Y:S01]  /*30b0*/  IMAD R31, R68, 0x78, RZ ;  /* 0x00000078441f7824 */ /* 0x000fe200078e02ff */
[----:B--2---:R2:W-:Y:S02]  /*30c0*/  STL [R1+0x58c], R36 ;  /* 0x00058c2401007387 */ /* 0x0045e40000100800 */
[----:B--2---:R-:W-:-:S04]  /*30d0*/  IADD3 R36, P5, PT, R35, R2, RZ ;  /* 0x0000000223247210 */ /* 0x004fc80007fbe0ff */
[----:B0-----:R-:W-:Y:S01]  /*30e0*/  LEA.HI.X.SX32 R6, R31, R0, 0x1, P5 ;  /* 0x000000001f067211 */ /* 0x001fe200028f0eff */
[----:B------:R-:W-:Y:S01]  /*30f0*/  IMAD.MOV.U32 R7, RZ, RZ, R36 ;  /* 0x000000ffff077224 */ /* 0x000fe200078e0024 */
[----:B------:R-:W-:Y:S04]  /*3100*/  STL [R1+0x408], R36 ;  /* 0x0004082401007387 */ /* 0x000fe80000100800 */
[-C--:B------:R-:W-:Y:S01]  /*3110*/  @!P0 LOP3.LUT R7, R7, R6.reuse, RZ, 0x3c, !PT ;  /* 0x0000000607078212 */ /* 0x080fe200078e3cff */
[----:B---3--:R-:W-:Y:S04]  /*3120*/  STL [R1+0x580], R8 ;  /* 0x0005800801007387 */ /* 0x008fe80000100800 */
[----:B------:R0:W-:Y:S02]  /*3130*/  STL [R1+0x404], R6 ;  /* 0x0004040601007387 */ /* 0x0001e40000100800 */
[----:B0-----:R-:W-:-:S04]  /*3140*/  @!P0 LOP3.LUT R6, R7, R6, RZ, 0x3c, !PT ;  /* 0x0000000607068212 */ /* 0x001fc800078e3cff */
[----:B------:R-:W-:-:S05]  /*3150*/  @!P0 LOP3.LUT R7, R7, R6, RZ, 0x3c, !PT ;  /* 0x0000000607078212 */ /* 0x000fca00078e3cff */
[----:B------:R0:W2:Y:S01]  /*3160*/  @!P0 LDG.E.U16 R37, desc[UR32][R6.64] ;  /* 0x0000002006258981 */ /* 0x0000a2000c1e1500 */
[----:B------:R-:W-:Y:S02]  /*3170*/  VIADD R5, R70, 0xffffff8b ;  /* 0xffffff8b46057836 */ /* 0x000fe40000000000 */
[----:B------:R-:W-:-:S03]  /*3180*/  IMAD R35, R68, 0xee, RZ ;  /* 0x000000ee44237824 */ /* 0x000fc600078e02ff */
[----:B------:R-:W-:Y:S01]  /*3190*/  ISETP.GE.U32.AND P6, PT, R5, 0x7fffff0c, PT ;  /* 0x7fffff0c0500780c */ /* 0x000fe20003fc6070 */
[----:B------:R-:W-:Y:S01]  /*31a0*/  IMAD R5, R68, 0x77, RZ ;  /* 0x0000007744057824 */ /* 0x000fe200078e02ff */
[----:B------:R-:W-:-:S04]  /*31b0*/  IADD3 R36, P5, PT, R35, R2, RZ ;  /* 0x0000000223247210 */ /* 0x000fc80007fbe0ff */
[----:B0-----:R-:W-:Y:S01]  /*31c0*/  LEA.HI.X.SX32 R6, R5, R0, 0x1, P5 ;  /* 0x0000000005067211 */ /* 0x001fe200028f0eff */
[----:B------:R-:W-:Y:S01]  /*31d0*/  IMAD.MOV.U32 R7, RZ, RZ, R36 ;  /* 0x000000ffff077224 */ /* 0x000fe200078e0024 */
[----:B------:R-:W-:Y:S01]  /*31e0*/  STL [R1+0x400], R36 ;  /* 0x0004002401007387 */ /* 0x000fe20000100800 */
[----:B------:R-:W-:-:S03]  /*31f0*/  VIADD R8, R70, 0xffffff8c ;  /* 0xffffff8c46087836 */ /* 0x000fc60000000000 */
[-C--:B------:R-:W-:Y:S02]  /*3200*/  @!P4 LOP3.LUT R7, R7, R6.reuse, RZ, 0x3c, !PT ;  /* 0x000000060707c212 */ /* 0x080fe400078e3cff */
[----:B------:R-:W-:Y:S02]  /*3210*/  ISETP.GE.U32.AND P0, PT, R8, 0x7fffff0d, PT ;  /* 0x7fffff0d0800780c */ /* 0x000fe40003f06070 */
[----:B------:R-:W-:Y:S01]  /*3220*/  PRMT R8, RZ, 0x7610, R8 ;  /* 0x00007610ff087816 */ /* 0x000fe20000000008 */
[----:B--2---:R-:W-:Y:S04]  /*3230*/  STL [R1+0x584], R37 ;  /* 0x0005842501007387 */ /* 0x004fe80000100800 */
[----:B------:R0:W-:Y:S02]  /*3240*/  STL [R1+0x3fc], R6 ;  /* 0x0003fc0601007387 */ /* 0x0001e40000100800 */
[----:B0-----:R-:W-:-:S04]  /*3250*/  @!P4 LOP3.LUT R6, R7, R6, RZ, 0x3c, !PT ;  /* 0x000000060706c212 */ /* 0x001fc800078e3cff */
[----:B------:R-:W-:-:S05]  /*3260*/  @!P4 LOP3.LUT R7, R7, R6, RZ, 0x3c, !PT ;  /* 0x000000060707c212 */ /* 0x000fca00078e3cff */
[----:B------:R0:W2:Y:S01]  /*3270*/  @!P4 LDG.E.U16 R8, desc[UR32][R6.64] ;  /* 0x000000200608c981 */ /* 0x0000a2000c1e1500 */
[C---:B------:R-:W-:Y:S02]  /*3280*/  IMAD R37, R68.reuse, 0xec, RZ ;  /* 0x000000ec44257824 */ /* 0x040fe400078e02ff */
[----:B------:R-:W-:-:S03]  /*3290*/  IMAD R35, R68, 0x76, RZ ;  /* 0x0000007644237824 */ /* 0x000fc600078e02ff */
[----:B------:R-:W-:-:S04]  /*32a0*/  IADD3 R36, P5, PT, R37, R2, RZ ;  /* 0x0000000225247210 */ /* 0x000fc80007fbe0ff */
[----:B0-----:R-:W-:Y:S01]  /*32b0*/  LEA.HI.X.SX32 R6, R35, R0, 0x1, P5 ;  /* 0x0000000023067211 */ /* 0x001fe200028f0eff */
[----:B------:R-:W-:Y:S01]  /*32c0*/  IMAD.MOV.U32 R7, RZ, RZ, R36 ;  /* 0x000000ffff077224 */ /* 0x000fe200078e0024 */
[----:B------:R0:W-:Y:S04]  /*32d0*/  STL [R1+0x3f8], R36 ;  /* 0x0003f82401007387 */ /* 0x0001e80000100800 */
[----:B------:R-:W-:Y:S01]  /*32e0*/  @!P3 LOP3.LUT R7, R7, R6, RZ, 0x3c, !PT ;  /* 0x000000060707b212 */ /* 0x000fe200078e3cff */
[----:B------:R-:W-:Y:S02]  /*32f0*/  VIADD R5, R70, 0xffffff8d ;  /* 0xffffff8d46057836 */ /* 0x000fe40000000000 */
[----:B------:R-:W-:-:S03]  /*3300*/  IMAD R37, R68, 0xea, RZ ;  /* 0x000000ea44257824 */ /* 0x000fc600078e02ff */
[----:B------:R-:W-:Y:S01]  /*3310*/  ISETP.GE.U32.AND P4, PT, R5, 0x7fffff0e, PT ;  /* 0x7fffff0e0500780c */ /* 0x000fe20003f86070 */
[----:B------:R-:W-:Y:S01]  /*3320*/  IMAD R5, R68, 0x75, RZ ;  /* 0x0000007544057824 */ /* 0x000fe200078e02ff */
        /* <DEDUP_REMOVED lines=150> */
[----:B------:R0:W2:Y:S02]  /*3c90*/  @!P3 LDG.E.U16 R61, desc[UR32][R6.64] ;  /* 0x00000020063db981 */ /* 0x0000a4000c1e1500 */
[----:B0-----:R-:W-:Y:S01]  /*3ca0*/  IMAD.MOV.U32 R7, RZ, RZ, R57 ;  /* 0x000000ffff077224 */ /* 0x001fe200078e0039 */
[----:B------:R-:W-:Y:S01]  /*3cb0*/  LEA.HI.X.SX32 R6, R5, R0, 0x1, P5 ;  /* 0x0000000005067211 */ /* 0x000fe200028f0eff */
[----:B------:R-:W-:Y:S03]  /*3cc0*/  STL [R1+0x3a0], R57 ;  /* 0x0003a03901007387 */ /* 0x000fe60000100800 */
[-C--:B------:R-:W-:Y:S01]  /*3cd0*/  @!P2 LOP3.LUT R7, R7, R6.reuse, RZ, 0x3c, !PT ;  /* 0x000000060707a212 */ /* 0x080fe200078e3cff */
[----:B------:R0:W-:Y:S03]  /*3ce0*/  STL [R1+0x39c], R6 ;  /* 0x00039c0601007387 */ /* 0x0001e60000100800 */
[----:B0-----:R-:W-:-:S04]  /*3cf0*/  @!P2 LOP3.LUT R6, R7, R6, RZ, 0x3c, !PT ;  /* 0x000000060706a212 */ /* 0x001fc800078e3cff */
[----:B------:R-:W-:-:S05]  /*3d00*/  @!P2 LOP3.LUT R7, R7, R6, RZ, 0x3c, !PT ;  /* 0x000000060707a212 */ /* 0x000fca00078e3cff */
[----:B------:R0:W3:Y:S01]  /*3d10*/  @!P2 LDG.E.U16 R69, desc[UR32][R6.64] ;  /* 0x000000200645a981 */ /* 0x0000e2000c1e1500 */
[C---:B------:R-:W-:Y:S02]  /*3d20*/  IMAD R37, R68.reuse, 0xd4, RZ ;  /* 0x000000d444257824 */ /* 0x040fe400078e02ff */
[----:B------:R-:W-:Y:S02]  /*3d30*/  IMAD R57, R68, 0x6a, RZ ;  /* 0x0000006a44397824 */ /* 0x000fe400078e02ff */
[----:B------:R-:W-:-:S05]  /*3d40*/  VIADD R5, R70, 0xffffff99 ;  /* 0xffffff9946057836 */ /* 0x000fca0000000000 */
[----:B------:R-:W-:Y:S01]  /*3d50*/  ISETP.GE.U32.AND P2, PT, R5, 0x7fffff1a, PT ;  /* 0x7fffff1a0500780c */ /* 0x000fe20003f46070 */
[C---:B------:R-:W-:Y:S01]  /*3d60*/  IMAD R5, R68.reuse, 0x69, RZ ;  /* 0x0000006944057824 */ /* 0x040fe200078e02ff */
[----:B--2---:R2:W-:Y:S02]  /*3d70*/  STL [R1+0x554], R61 ;  /* 0x0005543d01007387 */ /* 0x0045e40000100800 */
[----:B--2---:R-:W-:Y:S01]  /*3d80*/  IADD3 R61, P5, PT, R37, R2, RZ ;  /* 0x00000002253d7210 */ /* 0x004fe20007fbe0ff */
[----:B------:R-:W-:-:S03]  /*3d90*/  IMAD R37, R68, 0xd2, RZ ;  /* 0x000000d244257824 */ /* 0x000fc600078e02ff */
[----:B0-----:R-:W-:Y:S01]  /*3da0*/  LEA.HI.X.SX32 R7, R57, R0, 0x1, P5 ;  /* 0x0000000039077211 */ /* 0x001fe200028f0eff */
[----:B------:R-:W-:Y:S01]  /*3db0*/  @!P6 IMAD.MOV.U32 R6, RZ, RZ, R61 ;  /* 0x000000ffff06e224 */ /* 0x000fe200078e003d */
[----:B------:R-:W-:Y:S04]  /*3dc0*/  STL [R1+0x398], R61 ;  /* 0x0003983d01007387 */ /* 0x000fe80000100800 */
[----:B------:R-:W-:Y:S04]  /*3dd0*/  STL [R1+0x394], R7 ;  /* 0x0003940701007387 */ /* 0x000fe80000100800 */
[----:B------:R0:W2:Y:S02]  /*3de0*/  @!P6 LDG.E.U16 R60, desc[UR32][R6.64] ;  /* 0x00000020063ce981 */ /* 0x0000a4000c1e1500 */
[----:B0-----:R-:W-:-:S02]  /*3df0*/  IMAD R6, R68, 0xd0, RZ ;  /* 0x000000d044067824 */ /* 0x001fc400078e02ff */
[----:B---3--:R0:W-:Y:S02]  /*3e00*/  STL [R1+0x548], R69 ;  /* 0x0005484501007387 */ /* 0x0081e40000100800 */
[----:B0-----:R-:W-:-:S04]  /*3e10*/  IADD3 R69, P5, PT, R37, R2, RZ ;  /* 0x0000000225457210 */ /* 0x001fc80007fbe0ff */
[----:B------:R-:W-:Y:S02]  /*3e20*/  LEA.HI.X.SX32 R7, R5, R0, 0x1, P5 ;  /* 0x0000000005077211 */ /* 0x000fe400028f0eff */
[----:B------:R-:W-:Y:S01]  /*3e30*/  IADD3 R61, P5, PT, R6, R2, RZ ;  /* 0x00000002063d7210 */ /* 0x000fe20007fbe0ff */
[----:B------:R-:W-:-:S05]  /*3e40*/  @!P0 IMAD.MOV.U32 R6, RZ, RZ, R69 ;  /* 0x000000ffff068224 */ /* 0x000fca00078e0045 */
[----:B------:R0:W3:Y:S04]  /*3e50*/  @!P0 LDG.E.U16 R59, desc[UR32][R6.64] ;  /* 0x00000020063b8981 */ /* 0x0000e8000c1e1500 */
[----:B------:R-:W-:Y:S01]  /*3e60*/  STL [R1+0x390], R69 ;  /* 0x0003904501007387 */ /* 0x000fe20000100800 */
[----:B0-----:R-:W-:-:S03]  /*3e70*/  IMAD R6, R68, 0xce, RZ ;  /* 0x000000ce44067824 */ /* 0x001fc600078e02ff */
[----:B--2---:R0:W-:Y:S02]  /*3e80*/  STL [R1+0x54c], R60 ;  /* 0x00054c3c01007387 */ /* 0x0041e40000100800 */
[----:B0-----:R-:W-:Y:S02]  /*3e90*/  IMAD R60, R68, 0x68, RZ ;  /* 0x00000068443c7824 */ /* 0x001fe400078e02ff */
[----:B------:R0:W-:Y:S03]  /*3ea0*/  STL [R1+0x38c], R7 ;  /* 0x00038c0701007387 */ /* 0x0001e60000100800 */
[----:B------:R-:W-:Y:S01]  /*3eb0*/  LEA.HI.X.SX32 R69, R60, R0, 0x1, P5 ;  /* 0x000000003c457211 */ /* 0x000fe200028f0eff */
[----:B------:R-:W-:Y:S04]  /*3ec0*/  STL [R1+0x388], R61 ;  /* 0x0003883d01007387 */ /* 0x000fe80000100800 */
[----:B------:R-:W-:Y:S01]  /*3ed0*/  STL [R1+0x384], R69 ;  /* 0x0003844501007387 */ /* 0x000fe20000100800 */
[----:B0-----:R-:W-:-:S03]  /*3ee0*/  @!P4 IMAD.MOV.U32 R7, RZ, RZ, R69 ;  /* 0x000000ffff07c224 */ /* 0x001fc600078e0045 */
[----:B---3--:R0:W-:Y:S02]  /*3ef0*/  STL [R1+0x540], R59 ;  /* 0x0005403b01007387 */ /* 0x0081e40000100800 */
[----:B0-----:R-:W-:Y:S01]  /*3f00*/  IADD3 R59, P5, PT, R6, R2, RZ ;  /* 0x00000002063b7210 */ /* 0x001fe20007fbe0ff */
[----:B------:R-:W-:-:S05]  /*3f10*/  @!P4 IMAD.MOV.U32 R6, RZ, RZ, R61 ;  /* 0x000000ffff06c224 */ /* 0x000fca00078e003d */
[----:B------:R0:W2:Y:S01]  /*3f20*/  @!P4 LDG.E.U16 R58, desc[UR32][R6.64] ;  /* 0x00000020063ac981 */ /* 0x0000a2000c1e1500 */
[C---:B------:R-:W-:Y:S02]  /*3f30*/  VIADD R5, R70.reuse, 0xffffff9b ;  /* 0xffffff9b46057836 */ /* 0x040fe40000000000 */
[----:B------:R-:W-:-:S03]  /*3f40*/  VIADD R8, R70, 0xffffff98 ;  /* 0xffffff9846087836 */ /* 0x000fc60000000000 */
[----:B------:R-:W-:Y:S01]  /*3f50*/  ISETP.GE.U32.AND P0, PT, R5, 0x7fffff1c, PT ;  /* 0x7fffff1c0500780c */ /* 0x000fe20003f06070 */
[----:B------:R-:W-:Y:S01]  /*3f60*/  IMAD R5, R68, 0x67, RZ ;  /* 0x0000006744057824 */ /* 0x000fe200078e02ff */
[----:B------:R-:W-:Y:S01]  /*3f70*/  ISETP.GE.U32.AND P3, PT, R8, 0x7fffff19, PT ;  /* 0x7fffff190800780c */ /* 0x000fe20003f66070 */
[----:B0-----:R-:W-:-:S03]  /*3f80*/  IMAD R6, R68, 0xcc, RZ ;  /* 0x000000cc44067824 */ /* 0x001fc600078e02ff */
[----:B------:R-:W-:Y:S01]  /*3f90*/  LEA.HI.X.SX32 R69, R5, R0, 0x1, P5 ;  /* 0x0000000005457211 */ /* 0x000fe200028f0eff */
[----:B------:R-:W-:Y:S04]  /*3fa0*/  STL [R1+0x380], R59 ;  /* 0x0003803b01007387 */ /* 0x000fe80000100800 */
[----:B------:R-:W-:Y:S04]  /*3fb0*/  STL [R1+0x37c], R69 ;  /* 0x00037c4501007387 */ /* 0x000fe80000100800 */
[----:B------:R-:W-:Y:S01]  /*3fc0*/  @!P3 IMAD.MOV.U32 R7, RZ, RZ, R69 ;  /* 0x000000ffff07b224 */ /* 0x000fe200078e0045 */
[----:B--2---:R0:W-:Y:S02]  /*3fd0*/  STL [R1+0x544], R58 ;  /* 0x0005443a01007387 */ /* 0x0041e40000100800 */
[----:B0-----:R-:W-:Y:S01]  /*3fe0*/  IADD3 R58, P5, PT, R6, R2, RZ ;  /* 0x00000002063a7210 */ /* 0x001fe20007fbe0ff */
[----:B------:R-:W-:-:S05]  /*3ff0*/  @!P3 IMAD.MOV.U32 R6, RZ, RZ, R59 ;  /* 0x000000ffff06b224 */ /* 0x000fca00078e003b */
[----:B------:R0:W2:Y:S01]  /*4000*/  @!P3 LDG.E.U16 R56, desc[UR32][R6.64] ;  /* 0x000000200638b981 */ /* 0x0000a2000c1e1500 */
[----:B------:R-:W-:-:S05]  /*4010*/  IMAD R61, R68, 0x66, RZ ;  /* 0x00000066443d7824 */ /* 0x000fca00078e02ff */
[----:B------:R-:W-:Y:S01]  /*4020*/  LEA.HI.X.SX32 R59, R61, R0, 0x1, P5 ;  /* 0x000000003d3b7211 */ /* 0x000fe200028f0eff */
[----:B------:R-:W-:Y:S01]  /*4030*/  STL [R1+0x378], R58 ;  /* 0x0003783a01007387 */ /* 0x000fe20000100800 */
[----:B0-----:R-:W-:-:S03]  /*4040*/  IMAD R6, R68, 0xca, RZ ;  /* 0x000000ca44067824 */ /* 0x001fc600078e02ff */
[----:B------:R-:W-:Y:S01]  /*4050*/  STL [R1+0x374], R59 ;  /* 0x0003743b01007387 */ /* 0x000fe20000100800 */
[----:B------:R-:W-:-:S03]  /*4060*/  @!P2 IMAD.MOV.U32 R7, RZ, RZ, R59 ;  /* 0x000000ffff07a224 */ /* 0x000fc600078e003b */
[----:B--2---:R0:W-:Y:S02]  /*4070*/  STL [R1+0x538], R56 ;  /* 0x0005383801007387 */ /* 0x0041e40000100800 */
        /* <DEDUP_REMOVED lines=142> */
[----:B------:R-:W-:Y:S01]  /*4960*/  PRMT R37, RZ, 0x7610, R37 ;  /* 0x00007610ff257816 */ /* 0x000fe20000000025 */
[----:B------:R-:W-:Y:S02]  /*4970*/  @!P0 IMAD.MOV.U32 R7, RZ, RZ, R44 ;  /* 0x000000ffff078224 */ /* 0x000fe400078e002c */
        /* <DEDUP_REMOVED lines=11> */
[----:B------:R-:W-:Y:S01]  /*4a30*/  STL [R1+0x310], R41 ;  /* 0x0003102901007387 */ /* 0x000fe20000100800 */
[----:B------:R-:W-:-:S03]  /*4a40*/  PRMT R33, RZ, 0x7610, R33 ;  /* 0x00007610ff217816 */ /* 0x000fc60000000021 */
        /* <DEDUP_REMOVED lines=32> */
[----:B------:R-:W-:Y:S02]  /*4c50*/  IMAD R41, R68, 0x56, RZ ;  /* 0x0000005644297824 */ /* 0x000fe400078e02ff */
[----:B------:R-:W-:-:S03]  /*4c60*/  VIADD R8, R70, 0xffffffaa ;  /* 0xffffffaa46087836 */ /* 0x000fc60000000000 */
[----:B------:R-:W-:Y:S01]  /*4c70*/  LEA.HI.X.SX32 R33, R41, R0, 0x1, P5 ;  /* 0x0000000029217211 */ /* 0x000fe200028f0eff */
[----:B------:R-:W-:Y:S01]  /*4c80*/  VIADD R5, R70, 0xffffffad ;  /* 0xffffffad46057836 */ /* 0x000fe20000000000 */
[----:B------:R-:W-:Y:S01]  /*4c90*/  STL [R1+0x2f8], R4 ;  /* 0x0002f80401007387 */ /* 0x000fe20000100800 */
[----:B0-----:R-:W-:-:S03]  /*4ca0*/  IMAD R6, R68, 0xaa, RZ ;  /* 0x000000aa44067824 */ /* 0x001fc600078e02ff */
[----:B------:R-:W-:Y:S01]  /*4cb0*/  STL [R1+0x2f4], R33 ;  /* 0x0002f42101007387 */ /* 0x000fe20000100800 */
[----:B------:R-:W-:Y:S01]  /*4cc0*/  ISETP.GE.U32.AND P0, PT, R8, 0x7fffff2b, PT ;  /* 0x7fffff2b0800780c */ /* 0x000fe20003f06070 */
[----:B------:R-:W-:Y:S01]  /*4cd0*/  @!P6 IMAD.MOV.U32 R7, RZ, RZ, R33 ;  /* 0x000000ffff07e224 */ /* 0x000fe200078e0021 */
[----:B------:R-:W-:Y:S01]  /*4ce0*/  ISETP.GE.U32.AND P2, PT, R5, 0x7fffff2e, PT ;  /* 0x7fffff2e0500780c */ /* 0x000fe20003f46070 */
[C---:B------:R-:W-:Y:S02]  /*4cf0*/  IMAD R5, R68.reuse, 0x55, RZ ;  /* 0x0000005544057824 */ /* 0x040fe400078e02ff */
[----:B------:R-:W-:Y:S02]  /*4d00*/  IMAD R49, R68, 0x54, RZ ;  /* 0x0000005444317824 */ /* 0x000fe400078e02ff */
[----:B------:R-:W-:-:S05]  /*4d10*/  VIADD R8, R70, 0xffffffac ;  /* 0xffffffac46087836 */ /* 0x000fca0000000000 */
[----:B------:R-:W-:Y:S01]  /*4d20*/  ISETP.GE.U32.AND P3, PT, R8, 0x7fffff2d, PT ;  /* 0x7fffff2d0800780c */ /* 0x000fe20003f66070 */
[----:B------:R-:W-:Y:S02]  /*4d30*/  IMAD R44, R68, 0x52, RZ ;  /* 0x00000052442c7824 */ /* 0x000fe400078e02ff */
[----:B------:R-:W-:Y:S02]  /*4d40*/  VIADD R8, R70, 0xffffffae ;  /* 0xffffffae46087836 */ /* 0x000fe40000000000 */
[C---:B------:R-:W-:Y:S01]  /*4d50*/  IMAD R48, R68.reuse, 0x50, RZ ;  /* 0x0000005044307824 */ /* 0x040fe200078e02ff */
[----:B------:R-:W-:Y:S02]  /*4d60*/  PRMT R119, RZ, 0x7610, R119 ;  /* 0x00007610ff777816 */ /* 0x000fe40000000077 */
[----:B------:R-:W-:Y:S01]  /*4d70*/  PRMT R118, RZ, 0x7610, R118 ;  /* 0x00007610ff767816 */ /* 0x000fe20000000076 */
[----:B------:R-:W-:Y:S01]  /*4d80*/  IMAD R46, R68, 0x4e, RZ ;  /* 0x0000004e442e7824 */ /* 0x000fe200078e02ff */
[----:B------:R-:W-:-:S02]  /*4d90*/  PRMT R117, RZ, 0x7610, R117 ;  /* 0x00007610ff757816 */ /* 0x000fc40000000075 */
[----:B------:R-:W-:Y:S01]  /*4da0*/  PRMT R116, RZ, 0x7610, R116 ;  /* 0x00007610ff747816 */ /* 0x000fe20000000074 */
[C---:B------:R-:W-:Y:S01]  /*4db0*/  IMAD R47, R68.reuse, 0x4c, RZ ;  /* 0x0000004c442f7824 */ /* 0x040fe200078e02ff */
[----:B------:R-:W-:Y:S02]  /*4dc0*/  PRMT R115, RZ, 0x7610, R115 ;  /* 0x00007610ff737816 */ /* 0x000fe40000000073 */
[----:B------:R-:W-:Y:S01]  /*4dd0*/  PRMT R114, RZ, 0x7610, R114 ;  /* 0x00007610ff727816 */ /* 0x000fe20000000072 */
[C---:B------:R-:W-:Y:S01]  /*4de0*/  IMAD R45, R68.reuse, 0x4a, RZ ;  /* 0x0000004a442d7824 */ /* 0x040fe200078e02ff */
[----:B------:R-:W-:Y:S02]  /*4df0*/  PRMT R113, RZ, 0x7610, R113 ;  /* 0x00007610ff717816 */ /* 0x000fe40000000071 */
[----:B------:R-:W-:Y:S01]  /*4e00*/  PRMT R112, RZ, 0x7610, R112 ;  /* 0x00007610ff707816 */ /* 0x000fe20000000070 */
[----:B------:R-:W-:Y:S01]  /*4e10*/  IMAD R43, R68, 0x48, RZ ;  /* 0x00000048442b7824 */ /* 0x000fe200078e02ff */
[----:B------:R-:W-:-:S02]  /*4e20*/  PRMT R111, RZ, 0x7610, R111 ;  /* 0x00007610ff6f7816 */ /* 0x000fc4000000006f */
[----:B------:R-:W-:Y:S02]  /*4e30*/  PRMT R110, RZ, 0x7610, R110 ;  /* 0x00007610ff6e7816 */ /* 0x000fe4000000006e */
[----:B------:R-:W-:Y:S02]  /*4e40*/  PRMT R109, RZ, 0x7610, R109 ;  /* 0x00007610ff6d7816 */ /* 0x000fe4000000006d */
[----:B------:R-:W-:Y:S02]  /*4e50*/  PRMT R108, RZ, 0x7610, R108 ;  /* 0x00007610ff6c7816 */ /* 0x000fe4000000006c */
[----:B------:R-:W-:Y:S02]  /*4e60*/  PRMT R107, RZ, 0x7610, R107 ;  /* 0x00007610ff6b7816 */ /* 0x000fe4000000006b */
[----:B------:R-:W-:Y:S01]  /*4e70*/  PRMT R106, RZ, 0x7610, R106 ;  /* 0x00007610ff6a7816 */ /* 0x000fe2000000006a */
[----:B--2---:R0:W-:Y:S02]  /*4e80*/  STL [R1], R3 ;  /* 0x0000000301007387 */ /* 0x0041e40000100800 */
[----:B0-----:R-:W-:Y:S01]  /*4e90*/  IADD3 R3, P5, PT, R6, R2, RZ ;  /* 0x0000000206037210 */ /* 0x001fe20007fbe0ff */
[----:B------:R-:W-:-:S03]  /*4ea0*/  @!P6 IMAD.MOV.U32 R6, RZ, RZ, R4 ;  /* 0x000000ffff06e224 */ /* 0x000fc600078e0004 */
[----:B------:R-:W-:Y:S02]  /*4eb0*/  LEA.HI.X.SX32 R33, R5, R0, 0x1, P5 ;  /* 0x0000000005217211 */ /* 0x000fe400028f0eff */
[----:B------:R0:W5:Y:S02]  /*4ec0*/  @!P6 LDG.E.U16 R125, desc[UR32][R6.64] ;  /* 0x00000020067de981 */ /* 0x000164000c1e1500 */
[----:B0-----:R-:W-:Y:S02]  /*4ed0*/  IMAD R6, R68, 0xa8, RZ ;  /* 0x000000a844067824 */ /* 0x001fe400078e02ff */
[----:B------:R-:W-:-:S03]  /*4ee0*/  @!P0 IMAD.MOV.U32 R7, RZ, RZ, R33 ;  /* 0x000000ffff078224 */ /* 0x000fc600078e0021 */
[----:B------:R-:W-:Y:S01]  /*4ef0*/  IADD3 R4, P5, PT, R6, R2, RZ ;  /* 0x0000000206047210 */ /* 0x000fe20007fbe0ff */
[----:B------:R-:W-:Y:S01]  /*4f00*/  @!P0 IMAD.MOV.U32 R6, RZ, RZ, R3 ;  /* 0x000000ffff068224 */ /* 0x000fe200078e0003 */
[----:B------:R-:W-:Y:S01]  /*4f10*/  STL [R1+0x2f0], R3 ;  /* 0x0002f00301007387 */ /* 0x000fe20000100800 */
[----:B------:R-:W-:-:S03]  /*4f20*/  VIADD R5, R70, 0xffffffaf ;  /* 0xffffffaf46057836 */ /* 0x000fc60000000000 */
[----:B------:R0:W5:Y:S04]  /*4f30*/  @!P0 LDG.E.U16 R124, desc[UR32][R6.64] ;  /* 0x00000020067c8981 */ /* 0x000168000c1e1500 */
[----:B------:R2:W-:Y:S01]  /*4f40*/  STL [R1+0x2ec], R33 ;  /* 0x0002ec2101007387 */ /* 0x0005e20000100800 */
[----:B0-----:R-:W-:Y:S01]  /*4f50*/  IMAD R6, R68, 0xa6, RZ ;  /* 0x000000a644067824 */ /* 0x001fe200078e02ff */
[----:B--2---:R-:W-:-:S04]  /*4f60*/  LEA.HI.X.SX32 R33, R49, R0, 0x1, P5 ;  /* 0x0000000031217211 */ /* 0x004fc800028f0eff */
[----:B------:R-:W-:Y:S01]  /*4f70*/  IADD3 R3, P5, PT, R6, R2, RZ ;  /* 0x0000000206037210 */ /* 0x000fe20007fbe0ff */
[----:B------:R-:W-:Y:S01]  /*4f80*/  @!P4 IMAD.MOV.U32 R6, RZ, RZ, R4 ;  /* 0x000000ffff06c224 */ /* 0x000fe200078e0004 */
[----:B------:R-:W-:Y:S01]  /*4f90*/  ISETP.GE.U32.AND P0, PT, R5, 0x7fffff30, PT ;  /* 0x7fffff300500780c */ /* 0x000fe20003f06070 */
[----:B------:R-:W-:Y:S02]  /*4fa0*/  @!P4 IMAD.MOV.U32 R7, RZ, RZ, R33 ;  /* 0x000000ffff07c224 */ /* 0x000fe400078e0021 */
[C---:B------:R-:W-:Y:S01]  /*4fb0*/  IMAD R5, R68.reuse, 0x53, RZ ;  /* 0x0000005344057824 */ /* 0x040fe200078e02ff */
[----:B------:R-:W-:Y:S04]  /*4fc0*/  STL [R1+0x2e8], R4 ;  /* 0x0002e80401007387 */ /* 0x000fe80000100800 */
[----:B------:R0:W5:Y:S04]  /*4fd0*/  @!P4 LDG.E.U16 R123, desc[UR32][R6.64] ;  /* 0x00000020067bc981 */ /* 0x000168000c1e1500 */
[----:B------:R2:W-:Y:S01]  /*4fe0*/  STL [R1+0x2e4], R33 ;  /* 0x0002e42101007387 */ /* 0x0005e20000100800 */
[----:B0-----:R-:W-:Y:S01]  /*4ff0*/  IMAD R6, R68, 0xa4, RZ ;  /* 0x000000a444067824 */ /* 0x001fe200078e02ff */
[----:B--2---:R-:W-:-:S04]  /*5000*/  LEA.HI.X.SX32 R33, R5, R0, 0x1, P5 ;  /* 0x0000000005217211 */ /* 0x004fc800028f0eff */
[----:B------:R-:W-:Y:S01]  /*5010*/  IADD3 R4, P5, PT, R6, R2, RZ ;  /* 0x0000000206047210 */ /* 0x000fe20007fbe0ff */
[----:B------:R-:W-:Y:S02]  /*5020*/  @!P3 IMAD.MOV.U32 R6, RZ, RZ, R3 ;  /* 0x000000ffff06b224 */ /* 0x000fe400078e0003 */
[----:B------:R-:W-:Y:S01]  /*5030*/  @!P3 IMAD.MOV.U32 R7, RZ, RZ, R33 ;  /* 0x000000ffff07b224 */ /* 0x000fe200078e0021 */
[----:B------:R-:W-:Y:S01]  /*5040*/  STL [R1+0x2e0], R3 ;  /* 0x0002e00301007387 */ /* 0x000fe20000100800 */
[----:B------:R-:W-:-:S03]  /*5050*/  VIADD R5, R70, 0xffffffb1 ;  /* 0xffffffb146057836 */ /* 0x000fc60000000000 */
[----:B------:R0:W5:Y:S04]  /*5060*/  @!P3 LDG.E.U16 R122, desc[UR32][R6.64] ;  /* 0x00000020067ab981 */ /* 0x000168000c1e1500 */
[----:B------:R2:W-:Y:S01]  /*5070*/  STL [R1+0x2dc], R33 ;  /* 0x0002dc2101007387 */ /* 0x0005e20000100800 */
[----:B------:R-:W-:Y:S01]  /*5080*/  ISETP.GE.U32.AND P6, PT, R8, 0x7fffff2f, PT ;  /* 0x7fffff2f0800780c */ /* 0x000fe20003fc6070 */
        /* <DEDUP_REMOVED lines=17> */
[----:B------:R0:W5:Y:S01]  /*51a0*/  @!P6 LDG.E.U16 R120, desc[UR32][R6.64] ;  /* 0x000000200678e981 */ /* 0x000162000c1e1500 */
[----:B------:R-:W-:-:S03]  /*51b0*/  VIADD R5, R70, 0xffffffb3 ;  /* 0xffffffb346057836 */ /* 0x000fc60000000000 */
        /* <DEDUP_REMOVED lines=72> */
[----:B------:R0:W-:Y:S04]  /*5640*/  STL [R1+0x298], R4 ;  /* 0x0002980401007387 */ /* 0x0001e80000100800 */
[----:B------:R2:W5:Y:S01]  /*5650*/  @!P4 LDG.E.U16 R113, desc[UR32][R6.64] ;  /* 0x000000200671c981 */ /* 0x000562000c1e1500 */
[----:B0-----:R-:W-:Y:S01]  /*5660*/  LEA.HI.X.SX32 R4, R5, R0, 0x1, P5 ;  /* 0x0000000005047211 */ /* 0x001fe200028f0eff */
[----:B--2---:R-:W-:-:S02]  /*5670*/  IMAD R6, R68, 0x90, RZ ;  /* 0x0000009044067824 */ /* 0x004fc400078e02ff */
[----:B------:R0:W-:Y:S02]  /*5680*/  STL [R1+0x294], R33 ;  /* 0x0002942101007387 */ /* 0x0001e40000100800 */
[----:B------:R-:W-:Y:S02]  /*5690*/  @!P3 IMAD.MOV.U32 R7, RZ, RZ, R4 ;  /* 0x000000ffff07b224 */ /* 0x000fe400078e0004 */
[----:B------:R-:W-:Y:S01]  /*56a0*/  VIADD R8, R70, 0xffffffb8 ;  /* 0xffffffb846087836 */ /* 0x000fe20000000000 */
[----:B0-----:R-:W-:Y:S01]  /*56b0*/  IADD3 R33, P5, PT, R6, R2, RZ ;  /* 0x0000000206217210 */ /* 0x001fe20007fbe0ff */
[----:B------:R-:W-:Y:S02]  /*56c0*/  @!P3 IMAD.MOV.U32 R6, RZ, RZ, R3 ;  /* 0x000000ffff06b224 */ /* 0x000fe400078e0003 */
[----:B------:R-:W-:Y:S01]  /*56d0*/  VIADD R5, R70, 0xffffffbb ;  /* 0xffffffbb46057836 */ /* 0x000fe20000000000 */
[----:B------:R-:W-:Y:S02]  /*56e0*/  LEA.HI.X.SX32 R37, R43, R0, 0x1, P5 ;  /* 0x000000002b257211 */ /* 0x000fe400028f0eff */
[----:B------:R0:W5:Y:S01]  /*56f0*/  @!P3 LDG.E.U16 R112, desc[UR32][R6.64] ;  /* 0x000000200670b981 */ /* 0x000162000c1e1500 */
[----:B------:R-:W-:-:S03]  /*5700*/  ISETP.GE.U32.AND P6, PT, R8, 0x7fffff39, PT ;  /* 0x7fffff390800780c */ /* 0x000fc60003fc6070 */
[----:B------:R2:W-:Y:S01]  /*5710*/  STL [R1+0x290], R3 ;  /* 0x0002900301007387 */ /* 0x0005e20000100800 */
[----:B0-----:R-:W-:Y:S01]  /*5720*/  IMAD R6, R68, 0x8e, RZ ;  /* 0x0000008e44067824 */ /* 0x001fe200078e02ff */
[----:B------:R-:W-:Y:S01]  /*5730*/  ISETP.GE.U32.AND P3, PT, R5, 0x7fffff3c, PT ;  /* 0x7fffff3c0500780c */ /* 0x000fe20003f66070 */
[----:B------:R-:W-:-:S03]  /*5740*/  @!P2 IMAD.MOV.U32 R7, RZ, RZ, R37 ;  /* 0x000000ffff07a224 */ /* 0x000fc600078e0025 */
[----:B--2---:R-:W-:Y:S01]  /*5750*/  IADD3 R3, P5, PT, R6, R2, RZ ;  /* 0x0000000206037210 */ /* 0x004fe20007fbe0ff */
[----:B------:R-:W-:Y:S02]  /*5760*/  @!P2 IMAD.MOV.U32 R6, RZ, RZ, R33 ;  /* 0x000000ffff06a224 */ /* 0x000fe400078e0021 */
[----:B------:R-:W-:Y:S01]  /*5770*/  IMAD R5, R68, 0x47, RZ ;  /* 0x0000004744057824 */ /* 0x000fe200078e02ff */
[----:B------:R-:W-:Y:S04]  /*5780*/  STL [R1+0x28c], R4 ;  /* 0x00028c0401007387 */ /* 0x000fe80000100800 */
[----:B------:R0:W-:Y:S04]  /*5790*/  STL [R1+0x288], R33 ;  /* 0x0002882101007387 */ /* 0x0001e80000100800 */
[----:B------:R2:W5:Y:S01]  /*57a0*/  @!P2 LDG.E.U16 R111, desc[UR32][R6.64] ;  /* 0x00000020066fa981 */ /* 0x000562000c1e1500 */
[----:B------:R-:W-:-:S02]  /*57b0*/  VIADD R8, R70, 0xffffffba ;  /* 0xffffffba46087836 */ /* 0x000fc40000000000 */
[----:B0-----:R-:W-:Y:S01]  /*57c0*/  IMAD.MOV.U32 R33, RZ, RZ, R40 ;  /* 0x000000ffff217224 */ /* 0x001fe200078e0028 */
[----:B------:R-:W-:Y:S01]  /*57d0*/  LEA.HI.X.SX32 R40, R5, R0, 0x1, P5 ;  /* 0x0000000005287211 */ /* 0x000fe200028f0eff */
[C---:B--2---:R-:W-:Y:S01]  /*57e0*/  IMAD R6, R68.reuse, 0x8c, RZ ;  /* 0x0000008c44067824 */ /* 0x044fe200078e02ff */
[----:B------:R0:W-:Y:S01]  /*57f0*/  STL [R1+0x284], R37 ;  /* 0x0002842501007387 */ /* 0x0001e20000100800 */
[----:B------:R-:W-:Y:S02]  /*5800*/  IMAD.MOV.U32 R4, RZ, RZ, R42 ;  /* 0x000000ffff047224 */ /* 0x000fe400078e002a */
[----:B------:R-:W-:Y:S02]  /*5810*/  @!P6 IMAD.MOV.U32 R7, RZ, RZ, R40 ;  /* 0x000000ffff07e224 */ /* 0x000fe400078e0028 */
[----:B------:R-:W-:Y:S02]  /*5820*/  IMAD R42, R68, 0x46, RZ ;  /* 0x00000046442a7824 */ /* 0x000fe400078e02ff */
[----:B------:R-:W-:Y:S01]  /*5830*/  VIADD R5, R70, 0xffffffbd ;  /* 0xffffffbd46057836 */ /* 0x000fe20000000000 */
[----:B0-----:R-:W-:Y:S01]  /*5840*/  IADD3 R37, P5, PT, R6, R2, RZ ;  /* 0x0000000206257210 */ /* 0x001fe20007fbe0ff */
[----:B------:R-:W-:Y:S01]  /*5850*/  @!P6 IMAD.MOV.U32 R6, RZ, RZ, R3 ;  /* 0x000000ffff06e224 */ /* 0x000fe200078e0003 */
[----:B------:R-:W-:Y:S01]  /*5860*/  ISETP.GE.U32.AND P4, PT, R8, 0x7fffff3b, PT ;  /* 0x7fffff3b0800780c */ /* 0x000fe20003f86070 */
[----:B------:R-:W-:Y:S01]  /*5870*/  STL [R1+0x280], R3 ;  /* 0x0002800301007387 */ /* 0x000fe20000100800 */
[----:B------:R-:W-:-:S03]  /*5880*/  VIADD R8, R70, 0xffffffbc ;  /* 0xffffffbc46087836 */ /* 0x000fc60000000000 */
[----:B------:R0:W-:Y:S04]  /*5890*/  STL [R1+0x27c], R40 ;  /* 0x00027c2801007387 */ /* 0x0001e80000100800 */
[----:B------:R2:W5:Y:S01]  /*58a0*/  @!P6 LDG.E.U16 R110, desc[UR32][R6.64] ;  /* 0x00000020066ee981 */ /* 0x000562000c1e1500 */
[----:B------:R-:W-:Y:S01]  /*58b0*/  ISETP.GE.U32.AND P6, PT, R5, 0x7fffff3e, PT ;  /* 0x7fffff3e0500780c */ /* 0x000fe20003fc6070 */
[----:B------:R-:W-:Y:S01]  /*58c0*/  IMAD R5, R68, 0x8a, RZ ;  /* 0x0000008a44057824 */ /* 0x000fe200078e02ff */
[----:B0-----:R-:W-:Y:S02]  /*58d0*/  LEA.HI.X.SX32 R40, R42, R0, 0x1, P5 ;  /* 0x000000002a287211 */ /* 0x001fe400028f0eff */
[----:B------:R-:W-:Y:S01]  /*58e0*/  ISETP.GE.U32.AND P2, PT, R8, 0x7fffff3d, PT ;  /* 0x7fffff3d0800780c */ /* 0x000fe20003f46070 */
[----:B------:R-:W-:Y:S01]  /*58f0*/  IMAD R8, R68, 0x45, RZ ;  /* 0x0000004544087824 */ /* 0x000fe200078e02ff */
[----:B------:R-:W-:Y:S01]  /*5900*/  IADD3 R69, P5, PT, R5, R2, RZ ;  /* 0x0000000205457210 */ /* 0x000fe20007fbe0ff */
[----:B--2---:R-:W-:-:S02]  /*5910*/  @!P0 IMAD.MOV.U32 R6, RZ, RZ, R37 ;  /* 0x000000ffff068224 */ /* 0x004fc400078e0025 */
[----:B------:R-:W-:Y:S02]  /*5920*/  @!P0 IMAD.MOV.U32 R7, RZ, RZ, R40 ;  /* 0x000000ffff078224 */ /* 0x000fe400078e0028 */
[----:B------:R-:W-:Y:S01]  /*5930*/  IMAD R5, R68, 0x88, RZ ;  /* 0x0000008844057824 */ /* 0x000fe200078e02ff */
[----:B------:R0:W-:Y:S04]  /*5940*/  STL [R1+0x278], R37 ;  /* 0x0002782501007387 */ /* 0x0001e80000100800 */
[----:B------:R2:W5:Y:S04]  /*5950*/  @!P0 LDG.E.U16 R109, desc[UR32][R6.64] ;  /* 0x00000020066d8981 */ /* 0x000568000c1e1500 */
[----:B------:R3:W-:Y:S01]  /*5960*/  STL [R1+0x274], R40 ;  /* 0x0002742801007387 */ /* 0x0007e20000100800 */
[----:B--2---:R-:W-:Y:S01]  /*5970*/  LEA.HI.X.SX32 R7, R8, R0, 0x1, P5 ;  /* 0x0000000008077211 */ /* 0x004fe200028f0eff */
[----:B------:R-:W-:Y:S01]  /*5980*/  @!P4 IMAD.MOV.U32 R6, RZ, RZ, R69 ;  /* 0x000000ffff06c224 */ /* 0x000fe200078e0045 */
[----:B0-----:R-:W-:Y:S01]  /*5990*/  IADD3 R37, P5, PT, R5, R2, RZ ;  /* 0x0000000205257210 */ /* 0x001fe20007fbe0ff */
[----:B------:R-:W-:-:S02]  /*59a0*/  VIADD R8, R70, 0xffffffbf ;  /* 0xffffffbf46087836 */ /* 0x000fc40000000000 */
[C---:B---3--:R-:W-:Y:S01]  /*59b0*/  IMAD R40, R68.reuse, 0x44, RZ ;  /* 0x0000004444287824 */ /* 0x048fe200078e02ff */
[----:B------:R0:W-:Y:S01]  /*59c0*/  STL [R1+0x270], R69 ;  /* 0x0002704501007387 */ /* 0x0001e20000100800 */
[----:B------:R-:W-:-:S03]  /*59d0*/  IMAD R5, R68, 0x86, RZ ;  /* 0x0000008644057824 */ /* 0x000fc600078e02ff */
[----:B------:R2:W-:Y:S04]  /*59e0*/  STL [R1+0x26c], R7 ;  /* 0x00026c0701007387 */ /* 0x0005e80000100800 */
[----:B------:R2:W5:Y:S01]  /*59f0*/  @!P4 LDG.E.U16 R108, desc[UR32][R6.64] ;  /* 0x00000020066cc981 */ /* 0x000562000c1e1500 */
[----:B------:R-:W-:Y:S01]  /*5a00*/  ISETP.GE.U32.AND P4, PT, R8, 0x7fffff40, PT ;  /* 0x7fffff400800780c */ /* 0x000fe20003f86070 */
[----:B0-----:R-:W-:Y:S02]  /*5a10*/  IMAD.MOV.U32 R69, RZ, RZ, R4 ;  /* 0x000000ffff457224 */ /* 0x001fe400078e0004 */
[----:B------:R-:W-:Y:S01]  /*5a20*/  IMAD R8, R68, 0x43, RZ ;  /* 0x0000004344087824 */ /* 0x000fe200078e02ff */
[----:B------:R-:W-:Y:S01]  /*5a30*/  STL [R1+0x268], R37 ;  /* 0x0002682501007387 */ /* 0x000fe20000100800 */
[----:B--2---:R-:W-:Y:S01]  /*5a40*/  LEA.HI.X.SX32 R7, R40, R0, 0x1, P5 ;  /* 0x0000000028077211 */ /* 0x004fe200028f0eff */
[----:B------:R-:W-:Y:S01]  /*5a50*/  @!P3 IMAD.MOV.U32 R6, RZ, RZ, R37 ;  /* 0x000000ffff06b224 */ /* 0x000fe200078e0025 */
[----:B------:R-:W-:-:S03]  /*5a60*/  IADD3 R4, P5, PT, R5, R2, RZ ;  /* 0x0000000205047210 */ /* 0x000fc60007fbe0ff */
[----:B------:R0:W-:Y:S04]  /*5a70*/  STL [R1+0x264], R7 ;  /* 0x0002640701007387 */ /* 0x0001e80000100800 */
[----:B------:R0:W5:Y:S01]  /*5a80*/  @!P3 LDG.E.U16 R107, desc[UR32][R6.64] ;  /* 0x00000020066bb981 */ /* 0x000162000c1e1500 */
[----:B------:R-:W-:Y:S02]  /*5a90*/  IMAD R5, R68, 0x84, RZ ;  /* 0x0000008444057824 */ /* 0x000fe400078e02ff */
[----:B0-----:R-:W-:Y:S01]  /*5aa0*/  IMAD.MOV.U32 R7, RZ, RZ, R4 ;  /* 0x000000ffff077224 */ /* 0x001fe200078e0004 */
[----:B------:R-:W-:Y:S01]  /*5ab0*/  LEA.HI.X.SX32 R6, R8, R0, 0x1, P5 ;  /* 0x0000000008067211 */ /* 0x000fe200028f0eff */
[----:B------:R-:W-:Y:S03]  /*5ac0*/  STL [R1+0x260], R4 ;  /* 0x0002600401007387 */ /* 0x000fe60000100800 */
[----:B------:R-:W-:Y:S01]  /*5ad0*/  @!P2 LOP3.LUT R7, R7, R6, RZ, 0x3c, !PT ;  /* 0x000000060707a212 */ /* 0x000fe200078e3cff */
[----:B------:R0:W-:Y:S01]  /*5ae0*/  STL [R1+0x25c], R6 ;  /* 0x00025c0601007387 */ /* 0x0001e20000100800 */
[----:B------:R-:W-:-:S02]  /*5af0*/  IMAD R37, R68, 0x42, RZ ;  /* 0x0000004244257824 */ /* 0x000fc400078e02ff */
[----:B0-----:R-:W-:Y:S02]  /*5b00*/  @!P2 LOP3.LUT R6, R7, R6, RZ, 0x3c, !PT ;  /* 0x000000060706a212 */ /* 0x001fe400078e3cff */
[----:B------:R-:W-:Y:S02]  /*5b10*/  IADD3 R4, P5, PT, R5, R2, RZ ;  /* 0x0000000205047210 */ /* 0x000fe40007fbe0ff */
[----:B------:R-:W-:-:S05]  /*5b20*/  @!P2 LOP3.LUT R7, R7, R6, RZ, 0x3c, !PT ;  /* 0x000000060707a212 */ /* 0x000fca00078e3cff */
[----:B------:R0:W5:Y:S01]  /*5b30*/  @!P2 LDG.E.U16 R106, desc[UR32][R6.64] ;  /* 0x00000020066aa981 */ /* 0x000162000c1e1500 */
[----:B------:R-:W-:Y:S02]  /*5b40*/  IMAD.MOV.U32 R3, RZ, RZ, R34 ;  /* 0x000000ffff037224 */ /* 0x000fe400078e0022 */
[C---:B------:R-:W-:Y:S02]  /*5b50*/  VIADD R34, R70.reuse, 0xffffffbe ;  /* 0xffffffbe46227836 */ /* 0x040fe40000000000 */
[----:B0-----:R-:W-:Y:S01]  /*5b60*/  IMAD.MOV.U32 R7, RZ, RZ, R4 ;  /* 0x000000ffff077224 */ /* 0x001fe200078e0004 */
[----:B------:R-:W-:Y:S01]  /*5b70*/  LEA.HI.X.SX32 R6, R37, R0, 0x1, P5 ;  /* 0x0000000025067211 */ /* 0x000fe200028f0eff */
[----:B------:R-:W-:Y:S03]  /*5b80*/  STL [R1+0x258], R4 ;  /* 0x0002580401007387 */ /* 0x000fe60000100800 */
[----:B------:R-:W-:Y:S01]  /*5b90*/  @!P6 LOP3.LUT R7, R7, R6, RZ, 0x3c, !PT ;  /* 0x000000060707e212 */ /* 0x000fe200078e3cff */
[----:B------:R0:W-:Y:S01]  /*5ba0*/  STL [R1+0x254], R6 ;  /* 0x0002540601007387 */ /* 0x0001e20000100800 */
[----:B------:R-:W-:-:S02]  /*5bb0*/  VIADD R8, R70, 0xffffffc1 ;  /* 0xffffffc146087836 */ /* 0x000fc40000000000 */
[----:B------:R-:W-:Y:S01]  /*5bc0*/  IMAD R5, R68, 0x82, RZ ;  /* 0x0000008244057824 */ /* 0x000fe200078e02ff */
[----:B------:R-:W-:Y:S02]  /*5bd0*/  ISETP.GE.U32.AND P0, PT, R34, 0x7fffff3f, PT ;  /* 0x7fffff3f2200780c */ /* 0x000fe40003f06070 */
[----:B------:R-:W-:Y:S02]  /*5be0*/  PRMT R105, RZ, 0x7610, R105 ;  /* 0x00007610ff697816 */ /* 0x000fe40000000069 */
[C---:B0-----:R-:W-:Y:S02]  /*5bf0*/  @!P6 LOP3.LUT R6, R7.reuse, R6, RZ, 0x3c, !PT ;  /* 0x000000060706e212 */ /* 0x041fe400078e3cff */
[----:B------:R-:W-:Y:S02]  /*5c00*/  ISETP.GE.U32.AND P2, PT, R8, 0x7fffff42, PT ;  /* 0x7fffff420800780c */ /* 0x000fe40003f46070 */
[----:B------:R-:W-:Y:S01]  /*5c10*/  @!P6 LOP3.LUT R7, R7, R6, RZ, 0x3c, !PT ;  /* 0x000000060707e212 */ /* 0x000fe200078e3cff */
[----:B------:R-:W-:Y:S01]  /*5c20*/  IMAD R8, R68, 0x41, RZ ;  /* 0x0000004144087824 */ /* 0x000fe200078e02ff */
[----:B------:R-:W-:-:S03]  /*5c30*/  IADD3 R4, P5, PT, R5, R2, RZ ;  /* 0x0000000205047210 */ /* 0x000fc60007fbe0ff */
[----:B------:R0:W5:Y:S01]  /*5c40*/  @!P6 LDG.E.U16 R105, desc[UR32][R6.64] ;  /* 0x000000200669e981 */ /* 0x000162000c1e1500 */
[----:B------:R-:W-:Y:S02]  /*5c50*/  VIADD R34, R70, 0xffffffc0 ;  /* 0xffffffc046227836 */ /* 0x000fe40000000000 */
[----:B0-----:R-:W-:Y:S01]  /*5c60*/  IMAD.MOV.U32 R7, RZ, RZ, R4 ;  /* 0x000000ffff077224 */ /* 0x001fe200078e0004 */
[----:B------:R-:W-:Y:S01]  /*5c70*/  LEA.HI.X.SX32 R6, R8, R0, 0x1, P5 ;  /* 0x0000000008067211 */ /* 0x000fe200028f0eff */
[----:B------:R0:W-:Y:S01]  /*5c80*/  STL [R1+0x250], R4 ;  /* 0x0002500401007387 */ /* 0x0001e20000100800 */
[----:B------:R-:W-:Y:S02]  /*5c90*/  ISETP.GE.U32.AND P3, PT, R34, 0x7fffff41, PT ;  /* 0x7fffff412200780c */ /* 0x000fe40003f66070 */
[----:B------:R-:W-:Y:S01]  /*5ca0*/  @!P0 LOP3.LUT R7, R7, R6, RZ, 0x3c, !PT ;  /* 0x0000000607078212 */ /* 0x000fe200078e3cff */
[----:B------:R-:W-:Y:S01]  /*5cb0*/  VIADD R34, R70, 0xffffffc2 ;  /* 0xffffffc246227836 */ /* 0x000fe20000000000 */
[----:B------:R2:W-:Y:S01]  /*5cc0*/  STL [R1+0x24c], R6 ;  /* 0x00024c0601007387 */ /* 0x0005e20000100800 */
[----:B------:R-:W-:Y:S01]  /*5cd0*/  IMAD.SHL.U32 R5, R68, 0x40, RZ ;  /* 0x0000004044057824 */ /* 0x000fe200078e00ff */
[----:B------:R-:W-:-:S02]  /*5ce0*/  PRMT R104, RZ, 0x7610, R104 ;  /* 0x00007610ff687816 */ /* 0x000fc40000000068 */
[----:B0-----:R-:W-:Y:S02]  /*5cf0*/  LEA R4, P5, R68, R2, 0x7 ;  /* 0x0000000244047211 */ /* 0x001fe400078a38ff */
[C---:B--2---:R-:W-:Y:S02]  /*5d00*/  @!P0 LOP3.LUT R6, R7.reuse, R6, RZ, 0x3c, !PT ;  /* 0x0000000607068212 */ /* 0x044fe400078e3cff */
[----:B------:R-:W-:Y:S02]  /*5d10*/  ISETP.GE.U32.AND P6, PT, R34, 0x7fffff43, PT ;  /* 0x7fffff432200780c */ /* 0x000fe40003fc6070 */
[----:B------:R-:W-:Y:S02]  /*5d20*/  @!P0 LOP3.LUT R7, R7, R6, RZ, 0x3c, !PT ;  /* 0x0000000607078212 */ /* 0x000fe400078e3cff */
[----:B------:R-:W-:Y:S02]  /*5d30*/  LEA.HI.X.SX32 R34, R5, R0, 0x1, P5 ;  /* 0x0000000005227211 */ /* 0x000fe400028f0eff */
[----:B------:R-:W-:Y:S01]  /*5d40*/  PRMT R103, RZ, 0x7610, R103 ;  /* 0x00007610ff677816 */ /* 0x000fe20000000067 */
[----:B------:R0:W5:Y:S01]  /*5d50*/  @!P0 LDG.E.U16 R104, desc[UR32][R6.64] ;  /* 0x0000002006688981 */ /* 0x000162000c1e1500 */
[----:B------:R-:W-:Y:S01]  /*5d60*/  IMAD R5, R68, 0x3f, RZ ;  /* 0x0000003f44057824 */ /* 0x000fe200078e02ff */
[----:B------:R-:W-:Y:S01]  /*5d70*/  IADD3 R9, P5, PT, R9, R2, RZ ;  /* 0x0000000209097210 */ /* 0x000fe20007fbe0ff */
[----:B------:R-:W-:Y:S01]  /*5d80*/  VIADD R8, R70, 0xffffffc3 ;  /* 0xffffffc346087836 */ /* 0x000fe20000000000 */
[----:B------:R-:W-:Y:S01]  /*5d90*/  STL [R1+0x248], R4 ;  /* 0x0002480401007387 */ /* 0x000fe20000100800 */
[----:B------:R-:W-:Y:S01]  /*5da0*/  PRMT R102, RZ, 0x7610, R102 ;  /* 0x00007610ff667816 */ /* 0x000fe20000000066 */
[----:B0-----:R-:W-:-:S02]  /*5db0*/  @!P4 IMAD.MOV.U32 R6, RZ, RZ, R4 ;  /* 0x000000ffff06c224 */ /* 0x001fc400078e0004 */
[----:B------:R-:W-:Y:S01]  /*5dc0*/  @!P4 IMAD.MOV.U32 R7, RZ, RZ, R34 ;  /* 0x000000ffff07c224 */ /* 0x000fe200078e0022 */
[----:B------:R0:W-:Y:S04]  /*5dd0*/  STL [R1+0x244], R34 ;  /* 0x0002442201007387 */ /* 0x0001e80000100800 */
[----:B------:R2:W5:Y:S01]  /*5de0*/  @!P4 LDG.E.U16 R103, desc[UR32][R6.64] ;  /* 0x000000200667c981 */ /* 0x000562000c1e1500 */
[----:B------:R-:W-:Y:S01]  /*5df0*/  ISETP.GE.U32.AND P0, PT, R8, 0x7fffff44, PT ;  /* 0x7fffff440800780c */ /* 0x000fe20003f06070 */
[----:B0-----:R-:W-:Y:S01]  /*5e00*/  IMAD R34, R68, 0x3e, RZ ;  /* 0x0000003e44227824 */ /* 0x001fe200078e02ff */
[----:B--2---:R-:W-:Y:S01]  /*5e10*/  LEA.HI.X.SX32 R7, R5, R0, 0x1, P5 ;  /* 0x0000000005077211 */ /* 0x004fe200028f0eff */
[----:B------:R-:W-:Y:S01]  /*5e20*/  @!P3 IMAD.MOV.U32 R6, RZ, RZ, R9 ;  /* 0x000000ffff06b224 */ /* 0x000fe200078e0009 */
[----:B------:R-:W-:Y:S01]  /*5e30*/  IADD3 R4, P5, PT, R10, R2, RZ ;  /* 0x000000020a047210 */ /* 0x000fe20007fbe0ff */
[C---:B------:R-:W-:Y:S01]  /*5e40*/  VIADD R5, R70.reuse, 0xffffffc5 ;  /* 0xffffffc546057836 */ /* 0x040fe20000000000 */
[----:B------:R0:W-:Y:S01]  /*5e50*/  STL [R1+0x240], R9 ;  /* 0x0002400901007387 */ /* 0x0001e20000100800 */
[----:B------:R-:W-:Y:S01]  /*5e60*/  VIADD R8, R70, 0xffffffc4 ;  /* 0xffffffc446087836 */ /* 0x000fe20000000000 */
[----:B------:R-:W-:-:S02]  /*5e70*/  LEA.HI.X.SX32 R10, R34, R0, 0x1, P5 ;  /* 0x00000000220a7211 */ /* 0x000fc400028f0eff */
[----:B------:R2:W5:Y:S01]  /*5e80*/  @!P3 LDG.E.U16 R102, desc[UR32][R6.64] ;  /* 0x000000200666b981 */ /* 0x000562000c1e1500 */
[----:B------:R-:W-:Y:S01]  /*5e90*/  ISETP.GE.U32.AND P3, PT, R5, 0x7fffff46, PT ;  /* 0x7fffff460500780c */ /* 0x000fe20003f66070 */
[----:B------:R-:W-:Y:S01]  /*5ea0*/  IMAD R5, R68, 0x3d, RZ ;  /* 0x0000003d44057824 */ /* 0x000fe200078e02ff */
[----:B------:R-:W-:Y:S01]  /*5eb0*/  PRMT R101, RZ, 0x7610, R101 ;  /* 0x00007610ff657816 */ /* 0x000fe20000000065 */
[----:B------:R3:W-:Y:S01]  /*5ec0*/  STL [R1+0x23c], R7 ;  /* 0x00023c0701007387 */ /* 0x0007e20000100800 */
[----:B0-----:R-:W-:-:S03]  /*5ed0*/  IADD3 R9, P5, PT, R11, R2, RZ ;  /* 0x000000020b097210 */ /* 0x001fc60007fbe0ff */
[----:B------:R-:W-:Y:S01]  /*5ee0*/  STL [R1+0x238], R4 ;  /* 0x0002380401007387 */ /* 0x000fe20000100800 */
[----:B------:R-:W-:Y:S01]  /*5ef0*/  ISETP.GE.U32.AND P4, PT, R8, 0x7fffff45, PT ;  /* 0x7fffff450800780c */ /* 0x000fe20003f86070 */
[----:B--2---:R-:W-:Y:S02]  /*5f00*/  @!P2 IMAD.MOV.U32 R6, RZ, RZ, R4 ;  /* 0x000000ffff06a224 */ /* 0x004fe400078e0004 */
[----:B------:R0:W-:Y:S01]  /*5f10*/  STL [R1+0x234], R10 ;  /* 0x0002340a01007387 */ /* 0x0001e20000100800 */
[----:B------:R-:W-:Y:S02]  /*5f20*/  VIADD R8, R70, 0xffffffc6 ;  /* 0xffffffc646087836 */ /* 0x000fe40000000000 */
[----:B---3--:R-:W-:Y:S01]  /*5f30*/  @!P2 IMAD.MOV.U32 R7, RZ, RZ, R10 ;  /* 0x000000ffff07a224 */ /* 0x008fe200078e000a */
[----:B------:R-:W-:-:S04]  /*5f40*/  PRMT R100, RZ, 0x7610, R100 ;  /* 0x00007610ff647816 */ /* 0x000fc80000000064 */
[----:B------:R2:W5:Y:S01]  /*5f50*/  @!P2 LDG.E.U16 R101, desc[UR32][R6.64] ;  /* 0x000000200665a981 */ /* 0x000562000c1e1500 */
[----:B0-----:R-:W-:Y:S01]  /*5f60*/  LEA.HI.X.SX32 R10, R5, R0, 0x1, P5 ;  /* 0x00000000050a7211 */ /* 0x001fe200028f0eff */
[----:B------:R-:W-:Y:S01]  /*5f70*/  VIADD R5, R70, 0xffffffc7 ;  /* 0xffffffc746057836 */ /* 0x000fe20000000000 */
[----:B------:R-:W-:Y:S01]  /*5f80*/  ISETP.GE.U32.AND P2, PT, R8, 0x7fffff47, PT ;  /* 0x7fffff470800780c */ /* 0x000fe20003f46070 */
[----:B------:R-:W-:Y:S01]  /*5f90*/  IMAD R8, R68, 0x3c, RZ ;  /* 0x0000003c44087824 */ /* 0x000fe200078e02ff */
[----:B------:R-:W-:Y:S01]  /*5fa0*/  IADD3 R4, P5, PT, R31, R2, RZ ;  /* 0x000000021f047210 */ /* 0x000fe20007fbe0ff */
[----:B--2---:R-:W-:Y:S02]  /*5fb0*/  @!P6 IMAD.MOV.U32 R6, RZ, RZ, R9 ;  /* 0x000000ffff06e224 */ /* 0x004fe400078e0009 */
[----:B------:R-:W-:Y:S01]  /*5fc0*/  @!P6 IMAD.MOV.U32 R7, RZ, RZ, R10 ;  /* 0x000000ffff07e224 */ /* 0x000fe200078e000a */
[----:B------:R0:W-:Y:S01]  /*5fd0*/  STL [R1+0x230], R9 ;  /* 0x0002300901007387 */ /* 0x0001e20000100800 */
[----:B------:R-:W-:-:S03]  /*5fe0*/  LEA.HI.X.SX32 R11, R8, R0, 0x1, P5 ;  /* 0x00000000080b7211 */ /* 0x000fc600028f0eff */
[----:B------:R2:W5:Y:S01]  /*5ff0*/  @!P6 LDG.E.U16 R100, desc[UR32][R6.64] ;  /* 0x000000200664e981 */ /* 0x000562000c1e1500 */
[----:B------:R-:W-:Y:S01]  /*6000*/  ISETP.GE.U32.AND P6, PT, R5, 0x7fffff48, PT ;  /* 0x7fffff480500780c */ /* 0x000fe20003fc6070 */
[----:B------:R-:W-:Y:S02]  /*6010*/  IMAD R5, R68, 0x3b, RZ ;  /* 0x0000003b44057824 */ /* 0x000fe400078e02ff */
[----:B------:R3:W-:Y:S01]  /*6020*/  STL [R1+0x22c], R10 ;  /* 0x00022c0a01007387 */ /* 0x0007e20000100800 */
[----:B------:R-:W-:Y:S01]  /*6030*/  PRMT R99, RZ, 0x7610, R99 ;  /* 0x00007610ff637816 */ /* 0x000fe20000000063 */
[----:B0-----:R-:W-:Y:S02]  /*6040*/  VIADD R9, R70, 0xffffffc8 ;  /* 0xffffffc846097836 */ /* 0x001fe40000000000 */
[----:B------:R-:W-:Y:S01]  /*6050*/  STL [R1+0x228], R4 ;  /* 0x0002280401007387 */ /* 0x000fe20000100800 */
[----:B--2---:R-:W-:Y:S01]  /*6060*/  @!P0 IMAD.MOV.U32 R6, RZ, RZ, R4 ;  /* 0x000000ffff068224 */ /* 0x004fe200078e0004 */
[----:B---3--:R-:W-:-:S02]  /*6070*/  IADD3 R10, P5, PT, R35, R2, RZ ;  /* 0x00000002230a7210 */ /* 0x008fc40007fbe0ff */
[----:B------:R0:W-:Y:S01]  /*6080*/  STL [R1+0x210], R11 ;  /* 0x0002100b01007387 */ /* 0x0001e20000100800 */
[----:B------:R-:W-:Y:S01]  /*6090*/  @!P0 IMAD.MOV.U32 R7, RZ, RZ, R11 ;  /* 0x000000ffff078224 */ /* 0x000fe200078e000b */
        /* <DEDUP_REMOVED lines=127> */
[----:B------:R0:W-:Y:S01]  /*6890*/  STL [R1+0x1b4], R4 ;  /* 0x0001b40401007387 */ /* 0x0001e20000100800 */
[----:B--2---:R-:W-:Y:S01]  /*68a0*/  @!P3 IMAD.MOV.U32 R6, RZ, RZ, R4 ;  /* 0x000000ffff06b224 */ /* 0x004fe200078e0004 */
[----:B---3--:R-:W-:-:S02]  /*68b0*/  IADD3 R39, P5, PT, R55, R2, RZ ;  /* 0x0000000237277210 */ /* 0x008fc40007fbe0ff */
[----:B------:R2:W-:Y:S01]  /*68c0*/  STL [R1+0x1b0], R50 ;  /* 0x0001b03201007387 */ /* 0x0005e20000100800 */
[----:B------:R-:W-:Y:S01]  /*68d0*/  @!P3 IMAD.MOV.U32 R7, RZ, RZ, R50 ;  /* 0x000000ffff07b224 */ /* 0x000fe200078e0032 */
[----:B------:R-:W-:Y:S01]  /*68e0*/  PRMT R86, RZ, 0x7610, R86 ;  /* 0x00007610ff567816 */ /* 0x000fe20000000056 */
[----:B0-----:R-:W-:-:S03]  /*68f0*/  IMAD.MOV.U32 R4, RZ, RZ, R33 ;  /* 0x000000ffff047224 */ /* 0x001fc600078e0021 */
[----:B------:R0:W5:Y:S01]  /*6900*/  @!P3 LDG.E.U16 R87, desc[UR32][R6.64] ;  /* 0x000000200657b981 */ /* 0x000162000c1e1500 */
[----:B--2---:R-:W-:Y:S01]  /*6910*/  LEA.HI.X.SX32 R50, R5, R0, 0x1, P5 ;  /* 0x0000000005327211 */ /* 0x004fe200028f0eff */
[----:B------:R-:W-:Y:S01]  /*6920*/  VIADD R5, R70, 0xffffffd5 ;  /* 0xffffffd546057836 */ /* 0x000fe20000000000 */
[----:B------:R-:W-:Y:S01]  /*6930*/  ISETP.GE.U32.AND P3, PT, R38, 0x7fffff55, PT ;  /* 0x7fffff552600780c */ /* 0x000fe20003f66070 */
[----:B------:R-:W-:Y:S01]  /*6940*/  IMAD R38, R68, 0x2e, RZ ;  /* 0x0000002e44267824 */ /* 0x000fe200078e02ff */
[----:B------:R-:W-:Y:S01]  /*6950*/  IADD3 R33, P5, PT, R54, R2, RZ ;  /* 0x0000000236217210 */ /* 0x000fe20007fbe0ff */
[----:B0-----:R-:W-:Y:S02]  /*6960*/  @!P2 IMAD.MOV.U32 R6, RZ, RZ, R39 ;  /* 0x000000ffff06a224 */ /* 0x001fe400078e0027 */
[----:B------:R-:W-:Y:S01]  /*6970*/  @!P2 IMAD.MOV.U32 R7, RZ, RZ, R50 ;  /* 0x000000ffff07a224 */ /* 0x000fe200078e0032 */
[----:B------:R0:W-:Y:S01]  /*6980*/  STL [R1+0x1ac], R39 ;  /* 0x0001ac2701007387 */ /* 0x0001e20000100800 */
[----:B------:R-:W-:-:S03]  /*6990*/  PRMT R85, RZ, 0x7610, R85 ;  /* 0x00007610ff557816 */ /* 0x000fc60000000055 */
[----:B------:R2:W5:Y:S01]  /*69a0*/  @!P2 LDG.E.U16 R86, desc[UR32][R6.64] ;  /* 0x000000200656a981 */ /* 0x000562000c1e1500 */
[----:B------:R-:W-:Y:S01]  /*69b0*/  ISETP.GE.U32.AND P2, PT, R5, 0x7fffff56, PT ;  /* 0x7fffff560500780c */ /* 0x000fe20003f46070 */
[----:B------:R-:W-:Y:S02]  /*69c0*/  IMAD R5, R68, 0x2d, RZ ;  /* 0x0000002d44057824 */ /* 0x000fe400078e02ff */
[----:B------:R3:W-:Y:S01]  /*69d0*/  STL [R1+0x1a8], R50 ;  /* 0x0001a83201007387 */ /* 0x0007e20000100800 */
[----:B0-----:R-:W-:Y:S01]  /*69e0*/  VIADD R39, R70, 0xffffffd6 ;  /* 0xffffffd646277836 */ /* 0x001fe20000000000 */
[----:B--2---:R-:W-:Y:S01]  /*69f0*/  LEA.HI.X.SX32 R7, R38, R0, 0x1, P5 ;  /* 0x0000000026077211 */ /* 0x004fe200028f0eff */
[----:B------:R-:W-:Y:S01]  /*6a00*/  @!P6 IMAD.MOV.U32 R6, RZ, RZ, R33 ;  /* 0x000000ffff06e224 */ /* 0x000fe200078e0021 */
[----:B---3--:R-:W-:Y:S01]  /*6a10*/  IADD3 R50, P5, PT, R52, R2, RZ ;  /* 0x0000000234327210 */ /* 0x008fe20007fbe0ff */
[----:B------:R-:W-:Y:S01]  /*6a20*/  STL [R1+0x1a4], R33 ;  /* 0x0001a42101007387 */ /* 0x000fe20000100800 */
[----:B------:R-:W-:-:S03]  /*6a30*/  PRMT R84, RZ, 0x7610, R84 ;  /* 0x00007610ff547816 */ /* 0x000fc60000000054 */
[----:B------:R0:W-:Y:S04]  /*6a40*/  STL [R1+0x1a0], R7 ;  /* 0x0001a00701007387 */ /* 0x0001e80000100800 */
[----:B------:R0:W5:Y:S01]  /*6a50*/  @!P6 LDG.E.U16 R85, desc[UR32][R6.64] ;  /* 0x000000200655e981 */ /* 0x000162000c1e1500 */
[----:B------:R-:W-:Y:S01]  /*6a60*/  ISETP.GE.U32.AND P6, PT, R39, 0x7fffff57, PT ;  /* 0x7fffff572700780c */ /* 0x000fe20003fc6070 */
[----:B------:R-:W-:Y:S02]  /*6a70*/  IMAD R39, R68, 0x2c, RZ ;  /* 0x0000002c44277824 */ /* 0x000fe400078e02ff */
[----:B------:R-:W-:Y:S01]  /*6a80*/  STL [R1+0x19c], R50 ;  /* 0x00019c3201007387 */ /* 0x000fe20000100800 */
[----:B0-----:R-:W-:Y:S01]  /*6a90*/  LEA.HI.X.SX32 R7, R5, R0, 0x1, P5 ;  /* 0x0000000005077211 */ /* 0x001fe200028f0eff */
[----:B------:R-:W-:Y:S01]  /*6aa0*/  @!P0 IMAD.MOV.U32 R6, RZ, RZ, R50 ;  /* 0x000000ffff068224 */ /* 0x000fe200078e0032 */
[----:B------:R-:W-:-:S03]  /*6ab0*/  IADD3 R33, P5, PT, R51, R2, RZ ;  /* 0x0000000233217210 */ /* 0x000fc60007fbe0ff */
[----:B------:R0:W-:Y:S04]  /*6ac0*/  STL [R1+0x198], R7 ;  /* 0x0001980701007387 */ /* 0x0001e80000100800 */
[----:B------:R0:W5:Y:S01]  /*6ad0*/  @!P0 LDG.E.U16 R84, desc[UR32][R6.64] ;  /* 0x0000002006548981 */ /* 0x000162000c1e1500 */
[----:B------:R-:W-:Y:S02]  /*6ae0*/  VIADD R5, R70, 0xffffffd7 ;  /* 0xffffffd746057836 */ /* 0x000fe40000000000 */
[----:B0-----:R-:W-:Y:S01]  /*6af0*/  IMAD.MOV.U32 R7, RZ, RZ, R33 ;  /* 0x000000ffff077224 */ /* 0x001fe200078e0021 */
[----:B------:R-:W-:Y:S01]  /*6b00*/  LEA.HI.X.SX32 R6, R39, R0, 0x1, P5 ;  /* 0x0000000027067211 */ /* 0x000fe200028f0eff */
[----:B------:R-:W-:Y:S03]  /*6b10*/  STL [R1+0x194], R33 ;  /* 0x0001942101007387 */ /* 0x000fe60000100800 */
[----:B------:R-:W-:Y:S01]  /*6b20*/  @!P4 LOP3.LUT R7, R7, R6, RZ, 0x3c, !PT ;  /* 0x000000060707c212 */ /* 0x000fe200078e3cff */
[----:B------:R0:W-:Y:S01]  /*6b30*/  STL [R1+0x190], R6 ;  /* 0x0001900601007387 */ /* 0x0001e20000100800 */
[----:B------:R-:W-:-:S02]  /*6b40*/  PRMT R83, RZ, 0x7610, R83 ;  /* 0x00007610ff537816 */ /* 0x000fc40000000053 */
[----:B------:R-:W-:Y:S01]  /*6b50*/  ISETP.GE.U32.AND P0, PT, R5, 0x7fffff58, PT ;  /* 0x7fffff580500780c */ /* 0x000fe20003f06070 */
[----:B------:R-:W-:Y:S01]  /*6b60*/  IMAD R5, R68, 0x2b, RZ ;  /* 0x0000002b44057824 */ /* 0x000fe200078e02ff */
[----:B0-----:R-:W-:Y:S02]  /*6b70*/  @!P4 LOP3.LUT R6, R7, R6, RZ, 0x3c, !PT ;  /* 0x000000060706c212 */ /* 0x001fe400078e3cff */
[----:B------:R-:W-:Y:S02]  /*6b80*/  IADD3 R33, P5, PT, R41, R2, RZ ;  /* 0x0000000229217210 */ /* 0x000fe40007fbe0ff */
[----:B------:R-:W-:-:S05]  /*6b90*/  @!P4 LOP3.LUT R7, R7, R6, RZ, 0x3c, !PT ;  /* 0x000000060707c212 */ /* 0x000fca00078e3cff */
[----:B------:R0:W5:Y:S02]  /*6ba0*/  @!P4 LDG.E.U16 R83, desc[UR32][R6.64] ;  /* 0x000000200653c981 */ /* 0x000164000c1e1500 */
[----:B0-----:R-:W-:Y:S01]  /*6bb0*/  IMAD.MOV.U32 R7, RZ, RZ, R33 ;  /* 0x000000ffff077224 */ /* 0x001fe200078e0021 */
[----:B------:R-:W-:Y:S01]  /*6bc0*/  LEA.HI.X.SX32 R6, R5, R0, 0x1, P5 ;  /* 0x0000000005067211 */ /* 0x000fe200028f0eff */
[----:B------:R-:W-:Y:S03]  /*6bd0*/  STL [R1+0x18c], R33 ;  /* 0x00018c2101007387 */ /* 0x000fe60000100800 */
[-C--:B------:R-:W-:Y:S01]  /*6be0*/  @!P3 LOP3.LUT R7, R7, R6.reuse, RZ, 0x3c, !PT ;  /* 0x000000060707b212 */ /* 0x080fe200078e3cff */
[----:B------:R0:W-:Y:S01]  /*6bf0*/  STL [R1+0x188], R6 ;  /* 0x0001880601007387 */ /* 0x0001e20000100800 */
[----:B------:R-:W-:Y:S01]  /*6c00*/  PRMT R82, RZ, 0x7610, R82 ;  /* 0x00007610ff527816 */ /* 0x000fe20000000052 */
[----:B------:R-:W-:Y:S01]  /*6c10*/  IMAD R41, R68, 0x2a, RZ ;  /* 0x0000002a44297824 */ /* 0x000fe200078e02ff */
[----:B0-----:R-:W-:-:S02]  /*6c20*/  @!P3 LOP3.LUT R6, R7, R6, RZ, 0x3c, !PT ;  /* 0x000000060706b212 */ /* 0x001fc400078e3cff */
[----:B------:R-:W-:Y:S02]  /*6c30*/  IADD3 R33, P5, PT, R49, R2, RZ ;  /* 0x0000000231217210 */ /* 0x000fe40007fbe0ff */
[----:B------:R-:W-:-:S05]  /*6c40*/  @!P3 LOP3.LUT R7, R7, R6, RZ, 0x3c, !PT ;  /* 0x000000060707b212 */ /* 0x000fca00078e3cff */
        /* <DEDUP_REMOVED lines=10> */
[C---:B0-----:R-:W-:Y:S02]  /*6cf0*/  @!P2 LOP3.LUT R6, R7.reuse, R6, RZ, 0x3c, !PT ;  /* 0x000000060706a212 */ /* 0x041fe400078e3cff */
        /* <DEDUP_REMOVED lines=20> */
[----:B------:R-:W-:Y:S01]  /*6e40*/  VIADD R5, R70, 0xffffffdb ;  /* 0xffffffdb46057836 */ /* 0x000fe20000000000 */
[----:B------:R-:W-:-:S02]  /*6e50*/  ISETP.GE.U32.AND P4, PT, R50, 0x7fffff59, PT ;  /* 0x7fffff593200780c */ /* 0x000fc40003f86070 */
[----:B------:R-:W-:Y:S02]  /*6e60*/  PRMT R79, RZ, 0x7610, R79 ;  /* 0x00007610ff4f7816 */ /* 0x000fe4000000004f */
[----:B0-----:R-:W-:Y:S02]  /*6e70*/  @!P0 LOP3.LUT R6, R7, R6, RZ, 0x3c, !PT ;  /* 0x0000000607068212 */ /* 0x001fe400078e3cff */
[----:B------:R-:W-:Y:S02]  /*6e80*/  ISETP.GE.U32.AND P6, PT, R5, 0x7fffff5c, PT ;  /* 0x7fffff5c0500780c */ /* 0x000fe40003fc6070 */
[----:B------:R-:W-:Y:S01]  /*6e90*/  @!P0 LOP3.LUT R7, R7, R6, RZ, 0x3c, !PT ;  /* 0x0000000607078212 */ /* 0x000fe200078e3cff */
[----:B------:R-:W-:Y:S01]  /*6ea0*/  IMAD R5, R68, 0x27, RZ ;  /* 0x0000002744057824 */ /* 0x000fe200078e02ff */
[----:B------:R-:W-:-:S03]  /*6eb0*/  IADD3 R33, P5, PT, R46, R2, RZ ;  /* 0x000000022e217210 */ /* 0x000fc60007fbe0ff */
        /* <DEDUP_REMOVED lines=36> */
[----:B------:R-:W-:Y:S01]  /*7100*/  @!P2 LOP3.LUT R7, R7, R6, RZ, 0x3c, !PT ;  /* 0x000000060707a212 */ /* 0x000fe200078e3cff */
[----:B------:R-:W-:-:S04]  /*7110*/  VIADD R48, R70, 0xffffffdc ;  /* 0xffffffdc46307836 */ /* 0x000fc80000000000 */
[----:B------:R0:W5:Y:S01]  /*7120*/  @!P2 LDG.E.U16 R76, desc[UR32][R6.64] ;  /* 0x00000020064ca981 */ /* 0x000162000c1e1500 */
[----:B------:R-:W-:Y:S01]  /*7130*/  ISETP.GE.U32.AND P0, PT, R48, 0x7fffff5d, PT ;  /* 0x7fffff5d3000780c */ /* 0x000fe20003f06070 */
        /* <DEDUP_REMOVED lines=11> */
[----:B------:R-:W-:Y:S02]  /*71f0*/  @!P6 LOP3.LUT R7, R7, R6, RZ, 0x3c, !PT ;  /* 0x000000060707e212 */ /* 0x000fe400078e3cff */
[----:B------:R-:W-:-:S03]  /*7200*/  PRMT R74, RZ, 0x7610, R74 ;  /* 0x00007610ff4a7816 */ /* 0x000fc6000000004a */
[----:B------:R0:W5:Y:S01]  /*7210*/  @!P6 LDG.E.U16 R75, desc[UR32][R6.64] ;  /* 0x00000020064be981 */ /* 0x000162000c1e1500 */
[----:B------:R-:W-:-:S03]  /*7220*/  IMAD R42, R68, 0x22, RZ ;  /* 0x00000022442a7824 */ /* 0x000fc600078e02ff */
[----:B------:R2:W-:Y:S01]  /*7230*/  STL [R1+0x14c], R33 ;  /* 0x00014c2101007387 */ /* 0x0005e20000100800 */
[----:B0-----:R-:W-:Y:S01]  /*7240*/  LEA.HI.X.SX32 R7, R5, R0, 0x1, P5 ;  /* 0x0000000005077211 */ /* 0x001fe200028f0eff */
[----:B------:R-:W-:Y:S01]  /*7250*/  @!P0 IMAD.MOV.U32 R6, RZ, RZ, R33 ;  /* 0x000000ffff068224 */ /* 0x000fe200078e0021 */
[----:B------:R-:W-:-:S03]  /*7260*/  IADD3 R40, P5, PT, R40, R2, RZ ;  /* 0x0000000228287210 */ /* 0x000fc60007fbe0ff */
[----:B------:R0:W-:Y:S04]  /*7270*/  STL [R1+0x148], R7 ;  /* 0x0001480701007387 */ /* 0x0001e80000100800 */
[----:B------:R0:W5:Y:S01]  /*7280*/  @!P0 LDG.E.U16 R74, desc[UR32][R6.64] ;  /* 0x00000020064a8981 */ /* 0x000162000c1e1500 */
[----:B------:R-:W-:-:S03]  /*7290*/  VIADD R47, R70, 0xffffffde ;  /* 0xffffffde462f7836 */ /* 0x000fc60000000000 */
[----:B--2---:R-:W2:Y:S01]  /*72a0*/  LDL.LU R33, [R1+0x5b0] ;  /* 0x0005b00001217983 */ /* 0x004ea20000300800 */
[----:B0-----:R-:W-:Y:S01]  /*72b0*/  IMAD.MOV.U32 R7, RZ, RZ, R40 ;  /* 0x000000ffff077224 */ /* 0x001fe200078e0028 */
[----:B------:R-:W-:Y:S02]  /*72c0*/  LEA.HI.X.SX32 R6, R42, R0, 0x1, P5 ;  /* 0x000000002a067211 */ /* 0x000fe400028f0eff */
[----:B------:R-:W-:Y:S02]  /*72d0*/  STL [R1+0x144], R40 ;  /* 0x0001442801007387 */ /* 0x000fe40000100800 */
[----:B------:R-:W-:Y:S02]  /*72e0*/  @!P4 LOP3.LUT R7, R7, R6, RZ, 0x3c, !PT ;  /* 0x000000060707c212 */ /* 0x000fe400078e3cff */
        /* <DEDUP_REMOVED lines=9> */
[----:B------:R0:W5:Y:S01]  /*7380*/  @!P4 LDG.E.U16 R73, desc[UR32][R6.64] ;  /* 0x000000200649c981 */ /* 0x000162000c1e1500 */
[C---:B------:R-:W-:Y:S02]  /*7390*/  VIADD R40, R70.reuse, 0xffffffe2 ;  /* 0xffffffe246287836 */ /* 0x040fe40000000000 */
[----:B0-----:R-:W-:Y:S01]  /*73a0*/  IMAD.MOV.U32 R7, RZ, RZ, R37 ;  /* 0x000000ffff077224 */ /* 0x001fe200078e0025 */
[----:B------:R-:W-:Y:S01]  /*73b0*/  LEA.HI.X.SX32 R6, R5, R0, 0x1, P5 ;  /* 0x0000000005067211 */ /* 0x000fe200028f0eff */
[----:B------:R-:W-:Y:S03]  /*73c0*/  STL [R1+0x13c], R37 ;  /* 0x00013c2501007387 */ /* 0x000fe60000100800 */
[----:B------:R-:W-:Y:S01]  /*73d0*/  @!P3 LOP3.LUT R7, R7, R6, RZ, 0x3c, !PT ;  /* 0x000000060707b212 */ /* 0x000fe200078e3cff */
[----:B------:R0:W-:Y:S01]  /*73e0*/  STL [R1+0x138], R6 ;  /* 0x0001380601007387 */ /* 0x0001e20000100800 */
[----:B------:R-:W-:Y:S01]  /*73f0*/  VIADD R43, R70, 0xffffffe0 ;  /* 0xffffffe0462b7836 */ /* 0x000fe20000000000 */
[----:B------:R-:W-:Y:S01]  /*7400*/  PRMT R72, RZ, 0x7610, R72 ;  /* 0x00007610ff487816 */ /* 0x000fe20000000048 */
[----:B------:R-:W-:Y:S01]  /*7410*/  IMAD.SHL.U32 R5, R68, 0x20, RZ ;  /* 0x0000002044057824 */ /* 0x000fe200078e00ff */
[----:B------:R-:W-:-:S02]  /*7420*/  ISETP.GE.U32.AND P4, PT, R40, 0x7fffff63, PT ;  /* 0x7fffff632800780c */ /* 0x000fc40003f86070 */
[C---:B0-----:R-:W-:Y:S02]  /*7430*/  @!P3 LOP3.LUT R6, R7.reuse, R6, RZ, 0x3c, !PT ;  /* 0x000000060706b212 */ /* 0x041fe400078e3cff */
[----:B------:R-:W-:Y:S02]  /*7440*/  LEA R40, P5, R68, R2, 0x6 ;  /* 0x0000000244287211 */ /* 0x000fe400078a30ff */
[----:B------:R-:W-:Y:S02]  /*7450*/  @!P3 LOP3.LUT R7, R7, R6, RZ, 0x3c, !PT ;  /* 0x000000060707b212 */ /* 0x000fe400078e3cff */
[----:B------:R-:W-:Y:S02]  /*7460*/  ISETP.GE.U32.AND P6, PT, R43, 0x7fffff61, PT ;  /* 0x7fffff612b00780c */ /* 0x000fe40003fc6070 */
[----:B------:R-:W-:Y:S01]  /*7470*/  PRMT R71, RZ, 0x7610, R71 ;  /* 0x00007610ff477816 */ /* 0x000fe20000000047 */
[----:B------:R0:W5:Y:S04]  /*7480*/  @!P3 LDG.E.U16 R72, desc[UR32][R6.64] ;  /* 0x000000200648b981 */ /* 0x000168000c1e1500 */
[----:B------:R-:W-:Y:S01]  /*7490*/  STL [R1+0x134], R40 ;  /* 0x0001342801007387 */ /* 0x000fe20000100800 */
[----:B0-----:R-:W-:Y:S01]  /*74a0*/  LEA.HI.X.SX32 R7, R5, R0, 0x1, P5 ;  /* 0x0000000005077211 */ /* 0x001fe200028f0eff */
[----:B------:R-:W-:Y:S01]  /*74b0*/  @!P2 IMAD.MOV.U32 R6, RZ, RZ, R40 ;  /* 0x000000ffff06a224 */ /* 0x000fe200078e0028 */
[----:B------:R-:W-:Y:S01]  /*74c0*/  IADD3 R34, P5, PT, R34, R2, RZ ;  /* 0x0000000222227210 */ /* 0x000fe20007fbe0ff */
[----:B------:R-:W-:-:S02]  /*74d0*/  IMAD R5, R68, 0x1f, RZ ;  /* 0x0000001f44057824 */ /* 0x000fc400078e02ff */
[----:B------:R0:W-:Y:S04]  /*74e0*/  STL [R1+0x130], R7 ;  /* 0x0001300701007387 */ /* 0x0001e80000100800 */
[----:B------:R0:W5:Y:S01]  /*74f0*/  @!P2 LDG.E.U16 R71, desc[UR32][R6.64] ;  /* 0x000000200647a981 */ /* 0x000162000c1e1500 */
[C---:B------:R-:W-:Y:S02]  /*7500*/  VIADD R37, R70.reuse, 0xffffffe3 ;  /* 0xffffffe346257836 */ /* 0x040fe40000000000 */
[----:B0-----:R-:W-:Y:S01]  /*7510*/  IMAD.MOV.U32 R7, RZ, RZ, R34 ;  /* 0x000000ffff077224 */ /* 0x001fe200078e0022 */
[----:B------:R-:W-:Y:S01]  /*7520*/  LEA.HI.X.SX32 R6, R5, R0, 0x1, P5 ;  /* 0x0000000005067211 */ /* 0x000fe200028f0eff */
[----:B------:R-:W-:Y:S03]  /*7530*/  STL [R1+0x12c], R34 ;  /* 0x00012c2201007387 */ /* 0x000fe60000100800 */
[-C--:B------:R-:W-:Y:S01]  /*7540*/  @!P6 LOP3.LUT R7, R7, R6.reuse, RZ, 0x3c, !PT ;  /* 0x000000060707e212 */ /* 0x080fe200078e3cff */
[----:B------:R0:W-:Y:S01]  /*7550*/  STL [R1+0x128], R6 ;  /* 0x0001280601007387 */ /* 0x0001e20000100800 */
[----:B------:R-:W-:Y:S01]  /*7560*/  ISETP.GE.U32.AND P3, PT, R37, 0x7fffff64, PT ;  /* 0x7fffff642500780c */ /* 0x000fe20003f66070 */
[----:B------:R-:W-:Y:S01]  /*7570*/  VIADD R37, R70, 0xffffffe4 ;  /* 0xffffffe446257836 */ /* 0x000fe20000000000 */
[----:B------:R-:W-:Y:S01]  /*7580*/  PRMT R67, RZ, 0x7610, R67 ;  /* 0x00007610ff437816 */ /* 0x000fe20000000043 */
[----:B------:R-:W-:Y:S01]  /*7590*/  IMAD R40, R68, 0x1e, RZ ;  /* 0x0000001e44287824 */ /* 0x000fe200078e02ff */
[----:B0-----:R-:W-:Y:S01]  /*75a0*/  @!P6 LOP3.LUT R6, R7, R6, RZ, 0x3c, !PT ;  /* 0x000000060706e212 */ /* 0x001fe200078e3cff */
[----:B------:R-:W-:Y:S01]  /*75b0*/  VIADD R5, R70, 0xffffffe5 ;  /* 0xffffffe546057836 */ /* 0x000fe20000000000 */
[----:B------:R-:W-:-:S02]  /*75c0*/  IADD3 R34, P5, PT, R8, R2, RZ ;  /* 0x0000000208227210 */ /* 0x000fc40007fbe0ff */
[----:B------:R-:W-:Y:S02]  /*75d0*/  @!P6 LOP3.LUT R7, R7, R6, RZ, 0x3c, !PT ;  /* 0x000000060707e212 */ /* 0x000fe400078e3cff */
[----:B------:R-:W-:Y:S02]  /*75e0*/  ISETP.GE.U32.AND P2, PT, R37, 0x7fffff65, PT ;  /* 0x7fffff652500780c */ /* 0x000fe40003f46070 */
[----:B------:R-:W-:Y:S01]  /*75f0*/  LEA.HI.X.SX32 R37, R40, R0, 0x1, P5 ;  /* 0x0000000028257211 */ /* 0x000fe200028f0eff */
[----:B------:R0:W5:Y:S01]  /*7600*/  @!P6 LDG.E.U16 R67, desc[UR32][R6.64] ;  /* 0x000000200643e981 */ /* 0x000162000c1e1500 */
[----:B------:R-:W-:Y:S01]  /*7610*/  ISETP.GE.U32.AND P6, PT, R5, 0x7fffff66, PT ;  /* 0x7fffff660500780c */ /* 0x000fe20003fc6070 */
[----:B------:R-:W-:Y:S01]  /*7620*/  IMAD R5, R68, 0x1d, RZ ;  /* 0x0000001d44057824 */ /* 0x000fe200078e02ff */
[----:B------:R-:W-:Y:S01]  /*7630*/  IADD3 R9, P5, PT, R9, R2, RZ ;  /* 0x0000000209097210 */ /* 0x000fe20007fbe0ff */
[----:B------:R3:W-:Y:S01]  /*7640*/  STL [R1+0x124], R34 ;  /* 0x0001242201007387 */ /* 0x0007e20000100800 */
[----:B------:R-:W-:Y:S01]  /*7650*/  PRMT R66, RZ, 0x7610, R66 ;  /* 0x00007610ff427816 */ /* 0x000fe20000000042 */
[----:B0-----:R-:W-:-:S02]  /*7660*/  @!P0 IMAD.MOV.U32 R6, RZ, RZ, R34 ;  /* 0x000000ffff068224 */ /* 0x001fc400078e0022 */
[----:B------:R-:W-:Y:S01]  /*7670*/  @!P0 IMAD.MOV.U32 R7, RZ, RZ, R37 ;  /* 0x000000ffff078224 */ /* 0x000fe200078e0025 */
[----:B---3--:R-:W-:Y:S01]  /*7680*/  LEA.HI.X.SX32 R34, R5, R0, 0x1, P5 ;  /* 0x0000000005227211 */ /* 0x008fe200028f0eff */
[----:B------:R0:W-:Y:S01]  /*7690*/  STL [R1+0x120], R37 ;  /* 0x0001202501007387 */ /* 0x0001e20000100800 */
[----:B------:R-:W-:Y:S01]  /*76a0*/  PRMT R65, RZ, 0x7610, R65 ;  /* 0x00007610ff417816 */ /* 0x000fe20000000041 */
[----:B------:R-:W-:Y:S02]  /*76b0*/  VIADD R5, R70, 0xffffffe7 ;  /* 0xffffffe746057836 */ /* 0x000fe40000000000 */
[----:B------:R3:W5:Y:S01]  /*76c0*/  @!P0 LDG.E.U16 R66, desc[UR32][R6.64] ;  /* 0x0000002006428981 */ /* 0x000762000c1e1500 */
[----:B------:R-:W-:Y:S01]  /*76d0*/  IADD3 R10, P5, PT, R10, R2, RZ ;  /* 0x000000020a0a7210 */ /* 0x000fe20007fbe0ff */
[----:B0-----:R-:W-:Y:S02]  /*76e0*/  IMAD R37, R68, 0x1c, RZ ;  /* 0x0000001c44257824 */ /* 0x001fe400078e02ff */
[----:B---3--:R-:W-:-:S02]  /*76f0*/  @!P4 IMAD.MOV.U32 R6, RZ, RZ, R9 ;  /* 0x000000ffff06c224 */ /* 0x008fc400078e0009 */
[----:B------:R-:W-:Y:S01]  /*7700*/  @!P4 IMAD.MOV.U32 R7, RZ, RZ, R34 ;  /* 0x000000ffff07c224 */ /* 0x000fe200078e0022 */
[----:B------:R-:W-:Y:S04]  /*7710*/  STL [R1+0x11c], R9 ;  /* 0x00011c0901007387 */ /* 0x000fe80000100800 */
[----:B------:R0:W-:Y:S04]  /*7720*/  STL [R1+0x118], R34 ;  /* 0x0001182201007387 */ /* 0x0001e80000100800 */
[----:B------:R3:W5:Y:S01]  /*7730*/  @!P4 LDG.E.U16 R65, desc[UR32][R6.64] ;  /* 0x000000200641c981 */ /* 0x000762000c1e1500 */
[----:B------:R-:W-:Y:S01]  /*7740*/  ISETP.GE.U32.AND P4, PT, R5, 0x7fffff68, PT ;  /* 0x7fffff680500780c */ /* 0x000fe20003f86070 */
[----:B------:R-:W-:Y:S01]  /*7750*/  IMAD R5, R68, 0x1b, RZ ;  /* 0x0000001b44057824 */ /* 0x000fe200078e02ff */
[----:B0-----:R-:W-:-:S02]  /*7760*/  LEA.HI.X.SX32 R34, R37, R0, 0x1, P5 ;  /* 0x0000000025227211 */ /* 0x001fc400028f0eff */
[----:B------:R-:W-:Y:S02]  /*7770*/  IADD3 R9, P5, PT, R11, R2, RZ ;  /* 0x000000020b097210 */ /* 0x000fe40007fbe0ff */
[----:B------:R-:W-:Y:S01]  /*7780*/  PRMT R64, RZ, 0x7610, R64 ;  /* 0x00007610ff407816 */ /* 0x000fe20000000040 */
[----:B---3--:R-:W-:Y:S01]  /*7790*/  @!P3 IMAD.MOV.U32 R6, RZ, RZ, R10 ;  /* 0x000000ffff06b224 */ /* 0x008fe200078e000a */
[----:B------:R-:W-:Y:S01]  /*77a0*/  LEA.HI.X.SX32 R11, R5, R0, 0x1, P5 ;  /* 0x00000000050b7211 */ /* 0x000fe200028f0eff */
[----:B------:R-:W-:Y:S01]  /*77b0*/  @!P3 IMAD.MOV.U32 R7, RZ, RZ, R34 ;  /* 0x000000ffff07b224 */ /* 0x000fe200078e0022 */
[----:B------:R0:W-:Y:S01]  /*77c0*/  STL [R1+0x114], R10 ;  /* 0x0001140a01007387 */ /* 0x0001e20000100800 */
[C---:B------:R-:W-:Y:S01]  /*77d0*/  VIADD R8, R70.reuse, 0xffffffe6 ;  /* 0xffffffe646087836 */ /* 0x040fe20000000000 */
[----:B------:R-:W-:Y:S02]  /*77e0*/  PRMT R63, RZ, 0x7610, R63 ;  /* 0x00007610ff3f7816 */ /* 0x000fe4000000003f */
[----:B------:R3:W5:Y:S01]  /*77f0*/  @!P3 LDG.E.U16 R64, desc[UR32][R6.64] ;  /* 0x000000200640b981 */ /* 0x000762000c1e1500 */
[----:B------:R-:W-:-:S03]  /*7800*/  VIADD R5, R70, 0xffffffe9 ;  /* 0xffffffe946057836 */ /* 0x000fc60000000000 */
[----:B------:R1:W-:Y:S01]  /*7810*/  STL [R1+0x110], R34 ;  /* 0x0001102201007387 */ /* 0x0003e20000100800 */
[----:B0-----:R-:W-:Y:S01]  /*7820*/  IADD3 R10, P5, PT, R31, R2, RZ ;  /* 0x000000021f0a7210 */ /* 0x001fe20007fbe0ff */
[----:B---3--:R-:W-:Y:S02]  /*7830*/  @!P2 IMAD.MOV.U32 R6, RZ, RZ, R9 ;  /* 0x000000ffff06a224 */ /* 0x008fe400078e0009 */
[----:B------:R-:W-:Y:S02]  /*7840*/  @!P2 IMAD.MOV.U32 R7, RZ, RZ, R11 ;  /* 0x000000ffff07a224 */ /* 0x000fe400078e000b */
[----:B-1----:R-:W-:Y:S01]  /*7850*/  IMAD R34, R68, 0x1a, RZ ;  /* 0x0000001a44227824 */ /* 0x002fe200078e02ff */
        /* <DEDUP_REMOVED lines=8> */
[----:B------:R-:W-:Y:S01]  /*78e0*/  IADD3 R9, P5, PT, R35, R2, RZ ;  /* 0x0000000223097210 */ /* 0x000fe20007fbe0ff */
[----:B------:R0:W-:Y:S01]  /*78f0*/  STL [R1+0x104], R10 ;  /* 0x0001040a01007387 */ /* 0x0001e20000100800 */
[----:B------:R-:W-:Y:S01]  /*7900*/  PRMT R62, RZ, 0x7610, R62 ;  /* 0x00007610ff3e7816 */ /* 0x000fe2000000003e */
[----:B-1----:R-:W-:Y:S01]  /*7910*/  @!P6 IMAD.MOV.U32 R6, RZ, RZ, R10 ;  /* 0x000000ffff06e224 */ /* 0x002fe200078e000a */
[----:B------:R-:W-:Y:S01]  /*7920*/  ISETP.GE.U32.AND P3, PT, R8, 0x7fffff69, PT ;  /* 0x7fffff690800780c */ /* 0x000fe20003f66070 */
[----:B------:R-:W-:-:S02]  /*7930*/  @!P6 IMAD.MOV.U32 R7, RZ, RZ, R11 ;  /* 0x000000ffff07e224 */ /* 0x000fc400078e000b */
[C---:B------:R-:W-:Y:S01]  /*7940*/  VIADD R8, R70.reuse, 0xffffffea ;  /* 0xffffffea46087836 */ /* 0x040fe20000000000 */
[----:B------:R-:W-:Y:S02]  /*7950*/  PRMT R61, RZ, 0x7610, R61 ;  /* 0x00007610ff3d7816 */ /* 0x000fe4000000003d */
[----:B------:R1:W5:Y:S01]  /*7960*/  @!P6 LDG.E.U16 R62, desc[UR32][R6.64] ;  /* 0x00000020063ee981 */ /* 0x000362000c1e1500 */
[----:B0-----:R-:W-:Y:S01]  /*7970*/  LEA.HI.X.SX32 R10, R5, R0, 0x1, P5 ;  /* 0x00000000050a7211 */ /* 0x001fe200028f0eff */
[----:B------:R-:W-:Y:S01]  /*7980*/  VIADD R5, R70, 0xffffffeb ;  /* 0xffffffeb46057836 */ /* 0x000fe20000000000 */
[----:B------:R-:W-:Y:S01]  /*7990*/  ISETP.GE.U32.AND P6, PT, R8, 0x7fffff6b, PT ;  /* 0x7fffff6b0800780c */ /* 0x000fe20003fc6070 */
[----:B------:R0:W-:Y:S01]  /*79a0*/  STL [R1+0x100], R11 ;  /* 0x0001000b01007387 */ /* 0x0001e20000100800 */
[----:B------:R-:W-:Y:S02]  /*79b0*/  IMAD R8, R68, 0x18, RZ ;  /* 0x0000001844087824 */ /* 0x000fe400078e02ff */
[----:B-1----:R-:W-:-:S02]  /*79c0*/  @!P0 IMAD.MOV.U32 R6, RZ, RZ, R9 ;  /* 0x000000ffff068224 */ /* 0x002fc400078e0009 */
[----:B------:R-:W-:Y:S01]  /*79d0*/  @!P0 IMAD.MOV.U32 R7, RZ, RZ, R10 ;  /* 0x000000ffff078224 */ /* 0x000fe200078e000a */
[----:B0-----:R-:W-:Y:S01]  /*79e0*/  IADD3 R11, P5, PT, R36, R2, RZ ;  /* 0x00000002240b7210 */ /* 0x001fe20007fbe0ff */
[----:B------:R0:W-:Y:S03]  /*79f0*/  STL [R1+0xfc], R9 ;  /* 0x0000fc0901007387 */ /* 0x0001e60000100800 */
[----:B------:R-:W-:Y:S01]  /*7a00*/  LEA.HI.X.SX32 R31, R8, R0, 0x1, P5 ;  /* 0x00000000081f7211 */ /* 0x000fe200028f0eff */
[----:B------:R1:W5:Y:S01]  /*7a10*/  @!P0 LDG.E.U16 R61, desc[UR32][R6.64] ;  /* 0x00000020063d8981 */ /* 0x000362000c1e1500 */
[----:B------:R-:W-:Y:S01]  /*7a20*/  ISETP.GE.U32.AND P0, PT, R5, 0x7fffff6c, PT ;  /* 0x7fffff6c0500780c */ /* 0x000fe20003f06070 */
[----:B------:R-:W-:Y:S02]  /*7a30*/  IMAD R5, R68, 0x17, RZ ;  /* 0x0000001744057824 */ /* 0x000fe400078e02ff */
[----:B------:R3:W-:Y:S01]  /*7a40*/  STL [R1+0xf8], R10 ;  /* 0x0000f80a01007387 */ /* 0x0007e20000100800 */
[----:B------:R-:W-:Y:S01]  /*7a50*/  PRMT R60, RZ, 0x7610, R60 ;  /* 0x00007610ff3c7816 */ /* 0x000fe2000000003c */
[----:B0-----:R-:W-:-:S02]  /*7a60*/  VIADD R9, R70, 0xffffffec ;  /* 0xffffffec46097836 */ /* 0x001fc40000000000 */
[----:B------:R0:W-:Y:S01]  /*7a70*/  STL [R1+0xf4], R11 ;  /* 0x0000f40b01007387 */ /* 0x0001e20000100800 */
[----:B-1----:R-:W-:Y:S01]  /*7a80*/  @!P4 IMAD.MOV.U32 R6, RZ, RZ, R11 ;  /* 0x000000ffff06c224 */ /* 0x002fe200078e000b */
[----:B---3--:R-:W-:Y:S01]  /*7a90*/  IADD3 R10, P5, PT, R38, R2, RZ ;  /* 0x00000002260a7210 */ /* 0x008fe20007fbe0ff */
[----:B------:R-:W-:-:S03]  /*7aa0*/  @!P4 IMAD.MOV.U32 R7, RZ, RZ, R31 ;  /* 0x000000ffff07c224 */ /* 0x000fc600078e001f */
[----:B0-----:R-:W-:Y:S02]  /*7ab0*/  LEA.HI.X.SX32 R11, R5, R0, 0x1, P5 ;  /* 0x00000000050b7211 */ /* 0x001fe400028f0eff */
[----:B------:R0:W5:Y:S01]  /*7ac0*/  @!P4 LDG.E.U16 R60, desc[UR32][R6.64] ;  /* 0x00000020063cc981 */ /* 0x000162000c1e1500 */
[----:B------:R-:W-:Y:S01]  /*7ad0*/  PRMT R59, RZ, 0x7610, R59 ;  /* 0x00007610ff3b7816 */ /* 0x000fe2000000003b */
[----:B------:R-:W-:Y:S01]  /*7ae0*/  VIADD R5, R70, 0xffffffed ;  /* 0xffffffed46057836 */ /* 0x000fe20000000000 */
[----:B------:R-:W-:Y:S01]  /*7af0*/  ISETP.GE.U32.AND P4, PT, R9, 0x7fffff6d, PT ;  /* 0x7fffff6d0900780c */ /* 0x000fe20003f86070 */
[----:B------:R1:W-:Y:S01]  /*7b00*/  STL [R1+0xf0], R31 ;  /* 0x0000f01f01007387 */ /* 0x0003e20000100800 */
[C---:B------:R-:W-:Y:S02]  /*7b10*/  IMAD R9, R68.reuse, 0x16, RZ ;  /* 0x0000001644097824 */ /* 0x040fe400078e02ff */
[----:B0-----:R-:W-:Y:S02]  /*7b20*/  @!P3 IMAD.MOV.U32 R6, RZ, RZ, R10 ;  /* 0x000000ffff06b224 */ /* 0x001fe400078e000a */
[----:B------:R-:W-:Y:S01]  /*7b30*/  @!P3 IMAD.MOV.U32 R7, RZ, RZ, R11 ;  /* 0x000000ffff07b224 */ /* 0x000fe200078e000b */
[----:B-1----:R-:W-:Y:S01]  /*7b40*/  IADD3 R31, P5, PT, R39, R2, RZ ;  /* 0x00000002271f7210 */ /* 0x002fe20007fbe0ff */
[----:B------:R0:W-:Y:S03]  /*7b50*/  STL [R1+0xec], R10 ;  /* 0x0000ec0a01007387 */ /* 0x0001e60000100800 */
[----:B------:R-:W-:Y:S01]  /*7b60*/  LEA.HI.X.SX32 R35, R9, R0, 0x1, P5 ;  /* 0x0000000009237211 */ /* 0x000fe200028f0eff */
[----:B------:R1:W5:Y:S01]  /*7b70*/  @!P3 LDG.E.U16 R59, desc[UR32][R6.64] ;  /* 0x00000020063bb981 */ /* 0x000362000c1e1500 */
[----:B------:R-:W-:Y:S01]  /*7b80*/  ISETP.GE.U32.AND P3, PT, R5, 0x7fffff6e, PT ;  /* 0x7fffff6e0500780c */ /* 0x000fe20003f66070 */
[----:B------:R-:W-:-:S02]  /*7b90*/  IMAD R5, R68, 0x15, RZ ;  /* 0x0000001544057824 */ /* 0x000fc400078e02ff */
[----:B------:R3:W-:Y:S01]  /*7ba0*/  STL [R1+0xe8], R11 ;  /* 0x0000e80b01007387 */ /* 0x0007e20000100800 */
[----:B------:R-:W-:Y:S01]  /*7bb0*/  PRMT R58, RZ, 0x7610, R58 ;  /* 0x00007610ff3a7816 */ /* 0x000fe2000000003a */
[----:B0-----:R-:W-:Y:S02]  /*7bc0*/  VIADD R10, R70, 0xffffffee ;  /* 0xffffffee460a7836 */ /* 0x001fe40000000000 */
        /* <DEDUP_REMOVED lines=9> */
[----:B------:R-:W-:Y:S01]  /*7c60*/  IMAD R10, R68, 0x14, RZ ;  /* 0x00000014440a7824 */ /* 0x000fe200078e02ff */
[----:B------:R-:W-:Y:S01]  /*7c70*/  IADD3 R36, P5, PT, R44, R2, RZ ;  /* 0x000000022c247210 */ /* 0x000fe20007fbe0ff */
[----:B------:R1:W-:Y:S01]  /*7c80*/  STL [R1+0xe0], R35 ;  /* 0x0000e02301007387 */ /* 0x0003e20000100800 */
[----:B0-----:R-:W-:Y:S02]  /*7c90*/  @!P6 IMAD.MOV.U32 R6, RZ, RZ, R11 ;  /* 0x000000ffff06e224 */ /* 0x001fe400078e000b */
[----:B------:R-:W-:Y:S01]  /*7ca0*/  @!P6 IMAD.MOV.U32 R7, RZ, RZ, R31 ;  /* 0x000000ffff07e224 */ /* 0x000fe200078e001f */
[----:B------:R0:W-:Y:S01]  /*7cb0*/  STL [R1+0xdc], R11 ;  /* 0x0000dc0b01007387 */ /* 0x0001e20000100800 */
[----:B-1----:R-:W-:-:S03]  /*7cc0*/  IMAD.MOV.U32 R35, RZ, RZ, R69 ;  /* 0x000000ffff237224 */ /* 0x002fc600078e0045 */
[----:B------:R1:W5:Y:S01]  /*7cd0*/  @!P6 LDG.E.U16 R57, desc[UR32][R6.64] ;  /* 0x000000200639e981 */ /* 0x000362000c1e1500 */
[----:B------:R-:W-:Y:S01]  /*7ce0*/  ISETP.GE.U32.AND P6, PT, R5, 0x7fffff70, PT ;  /* 0x7fffff700500780c */ /* 0x000fe20003fc6070 */
[----:B------:R-:W-:Y:S01]  /*7cf0*/  IMAD R5, R68, 0x13, RZ ;  /* 0x0000001344057824 */ /* 0x000fe200078e02ff */
[----:B------:R-:W-:Y:S01]  /*7d00*/  LEA.HI.X.SX32 R69, R10, R0, 0x1, P5 ;  /* 0x000000000a457211 */ /* 0x000fe200028f0eff */
[----:B------:R3:W-:Y:S01]  /*7d10*/  STL [R1+0xd8], R31 ;  /* 0x0000d81f01007387 */ /* 0x0007e20000100800 */
[----:B------:R-:W-:Y:S01]  /*7d20*/  PRMT R56, RZ, 0x7610, R56 ;  /* 0x00007610ff387816 */ /* 0x000fe20000000038 */
[----:B0-----:R-:W-:Y:S02]  /*7d30*/  VIADD R11, R70, 0xfffffff0 ;  /* 0xfffffff0460b7836 */ /* 0x001fe40000000000 */
[----:B------:R0:W-:Y:S01]  /*7d40*/  STL [R1+0xd4], R36 ;  /* 0x0000d42401007387 */ /* 0x0001e20000100800 */
[----:B-1----:R-:W-:Y:S01]  /*7d50*/  @!P0 IMAD.MOV.U32 R6, RZ, RZ, R36 ;  /* 0x000000ffff068224 */ /* 0x002fe200078e0024 */
[----:B---3--:R-:W-:Y:S01]  /*7d60*/  IADD3 R31, P5, PT, R46, R2, RZ ;  /* 0x000000022e1f7210 */ /* 0x008fe20007fbe0ff */
[----:B------:R-:W-:-:S03]  /*7d70*/  @!P0 IMAD.MOV.U32 R7, RZ, RZ, R69 ;  /* 0x000000ffff078224 */ /* 0x000fc600078e0045 */
[----:B0-----:R-:W-:Y:S01]  /*7d80*/  LEA.HI.X.SX32 R36, R5, R0, 0x1, P5 ;  /* 0x0000000005247211 */ /* 0x001fe200028f0eff */
[----:B------:R0:W-:Y:S01]  /*7d90*/  STL [R1+0xd0], R69 ;  /* 0x0000d04501007387 */ /* 0x0001e20000100800 */
[----:B------:R-:W-:Y:S01]  /*7da0*/  PRMT R55, RZ, 0x7610, R55 ;  /* 0x00007610ff377816 */ /* 0x000fe20000000037 */
[----:B------:R-:W-:Y:S02]  /*7db0*/  VIADD R5, R70, 0xfffffff1 ;  /* 0xfffffff146057836 */ /* 0x000fe40000000000 */
[----:B------:R1:W5:Y:S01]  /*7dc0*/  @!P0 LDG.E.U16 R56, desc[UR32][R6.64] ;  /* 0x0000002006388981 */ /* 0x000362000c1e1500 */
[----:B------:R-:W-:Y:S01]  /*7dd0*/  ISETP.GE.U32.AND P0, PT, R11, 0x7fffff71, PT ;  /* 0x7fffff710b00780c */ /* 0x000fe20003f06070 */
[----:B------:R-:W-:Y:S01]  /*7de0*/  IMAD R11, R68, 0x12, RZ ;  /* 0x00000012440b7824 */ /* 0x000fe200078e02ff */
[----:B0-----:R-:W-:Y:S01]  /*7df0*/  IADD3 R69, P5, PT, R45, R2, RZ ;  /* 0x000000022d457210 */ /* 0x001fe20007fbe0ff */
[----:B-1----:R-:W-:Y:S02]  /*7e00*/  @!P4 IMAD.MOV.U32 R6, RZ, RZ, R31 ;  /* 0x000000ffff06c224 */ /* 0x002fe400078e001f */
        /* <DEDUP_REMOVED lines=8> */
[----:B-1----:R-:W-:Y:S01]  /*7e90*/  LEA.HI.X.SX32 R7, R11, R0, 0x1, P5 ;  /* 0x000000000b077211 */ /* 0x002fe200028f0eff */
[----:B------:R-:W-:Y:S01]  /*7ea0*/  @!P3 IMAD.MOV.U32 R6, RZ, RZ, R69 ;  /* 0x000000ffff06b224 */ /* 0x000fe200078e0045 */
[----:B---3--:R-:W-:Y:S01]  /*7eb0*/  IADD3 R36, P5, PT, R42, R2, RZ ;  /* 0x000000022a247210 */ /* 0x008fe20007fbe0ff */
[----:B------:R-:W-:Y:S01]  /*7ec0*/  STL [R1+0xc4], R69 ;  /* 0x0000c44501007387 */ /* 0x000fe20000100800 */
[----:B------:R-:W-:-:S03]  /*7ed0*/  PRMT R53, RZ, 0x7610, R53 ;  /* 0x00007610ff357816 */ /* 0x000fc60000000035 */
[----:B------:R0:W-:Y:S04]  /*7ee0*/  STL [R1+0xc0], R7 ;  /* 0x0000c00701007387 */ /* 0x0001e80000100800 */
[----:B------:R0:W5:Y:S01]  /*7ef0*/  @!P3 LDG.E.U16 R54, desc[UR32][R6.64] ;  /* 0x000000200636b981 */ /* 0x000162000c1e1500 */
[----:B------:R-:W-:Y:S01]  /*7f00*/  ISETP.GE.U32.AND P3, PT, R31, 0x7fffff73, PT ;  /* 0x7fffff731f00780c */ /* 0x000fe20003f66070 */
[----:B------:R-:W-:Y:S01]  /*7f10*/  VIADD R31, R70, 0xfffffff3 ;  /* 0xfffffff3461f7836 */ /* 0x000fe20000000000 */
[----:B------:R-:W-:Y:S01]  /*7f20*/  PRMT R52, RZ, 0x7610, R52 ;  /* 0x00007610ff347816 */ /* 0x000fe20000000034 */
[----:B------:R1:W-:Y:S01]  /*7f30*/  STL [R1+0xbc], R36 ;  /* 0x0000bc2401007387 */ /* 0x0003e20000100800 */
[----:B0-----:R-:W-:Y:S01]  /*7f40*/  LEA.HI.X.SX32 R7, R5, R0, 0x1, P5 ;  /* 0x0000000005077211 */ /* 0x001fe200028f0eff */
[----:B------:R-:W-:Y:S01]  /*7f50*/  @!P2 IMAD.MOV.U32 R6, RZ, RZ, R36 ;  /* 0x000000ffff06a224 */ /* 0x000fe200078e0024 */
[C---:B------:R-:W-:Y:S01]  /*7f60*/  LEA R69, P5, R68.reuse, R2, 0x5 ;  /* 0x0000000244457211 */ /* 0x040fe200078a28ff */
[----:B------:R-:W-:-:S02]  /*7f70*/  IMAD.SHL.U32 R5, R68, 0x10, RZ ;  /* 0x0000001044057824 */ /* 0x000fc400078e00ff */
[----:B------:R0:W-:Y:S01]  /*7f80*/  STL [R1+0xb8], R7 ;  /* 0x0000b80701007387 */ /* 0x0001e20000100800 */
[----:B-1----:R-:W-:-:S03]  /*7f90*/  IMAD.MOV.U32 R36, RZ, RZ, R35 ;  /* 0x000000ffff247224 */ /* 0x002fc600078e0023 */
[----:B------:R0:W5:Y:S01]  /*7fa0*/  @!P2 LDG.E.U16 R53, desc[UR32][R6.64] ;  /* 0x000000200635a981 */ /* 0x000162000c1e1500 */
[----:B------:R-:W-:Y:S01]  /*7fb0*/  ISETP.GE.U32.AND P2, PT, R31, 0x7fffff74, PT ;  /* 0x7fffff741f00780c */ /* 0x000fe20003f46070 */
[----:B------:R-:W-:Y:S01]  /*7fc0*/  VIADD R31, R70, 0xfffffff4 ;  /* 0xfffffff4461f7836 */ /* 0x000fe20000000000 */
[----:B------:R-:W-:Y:S01]  /*7fd0*/  PRMT R51, RZ, 0x7610, R51 ;  /* 0x00007610ff337816 */ /* 0x000fe20000000033 */
[----:B------:R1:W-:Y:S01]  /*7fe0*/  STL [R1+0xb4], R69 ;  /* 0x0000b44501007387 */ /* 0x0003e20000100800 */
[----:B0-----:R-:W-:Y:S01]  /*7ff0*/  LEA.HI.X.SX32 R7, R5, R0, 0x1, P5 ;  /* 0x0000000005077211 */ /* 0x001fe200028f0eff */
[----:B------:R-:W-:Y:S01]  /*8000*/  @!P6 IMAD.MOV.U32 R6, RZ, RZ, R69 ;  /* 0x000000ffff06e224 */ /* 0x000fe200078e0045 */
[----:B------:R-:W-:Y:S01]  /*8010*/  IADD3 R35, P5, PT, R40, R2, RZ ;  /* 0x0000000228237210 */ /* 0x000fe20007fbe0ff */
[----:B------:R-:W-:Y:S02]  /*8020*/  IMAD R5, R68, 0xf, RZ ;  /* 0x0000000f44057824 */ /* 0x000fe400078e02ff */
[----:B------:R0:W-:Y:S01]  /*8030*/  STL [R1+0xb0], R7 ;  /* 0x0000b00701007387 */ /* 0x0001e20000100800 */
[----:B-1----:R-:W-:-:S03]  /*8040*/  IMAD.MOV.U32 R69, RZ, RZ, R4 ;  /* 0x000000ffff457224 */ /* 0x002fc600078e0004 */
[----:B------:R0:W5:Y:S01]  /*8050*/  @!P6 LDG.E.U16 R52, desc[UR32][R6.64] ;  /* 0x000000200634e981 */ /* 0x000162000c1e1500 */
[----:B------:R-:W-:Y:S01]  /*8060*/  ISETP.GE.U32.AND P6, PT, R31, 0x7fffff75, PT ;  /* 0x7fffff751f00780c */ /* 0x000fe20003fc6070 */
[----:B------:R-:W-:Y:S01]  /*8070*/  IMAD R31, R68, 0xe, RZ ;  /* 0x0000000e441f7824 */ /* 0x000fe200078e02ff */
[----:B0-----:R-:W-:Y:S01]  /*8080*/  LEA.HI.X.SX32 R7, R5, R0, 0x1, P5 ;  /* 0x0000000005077211 */ /* 0x001fe200028f0eff */
[----:B------:R-:W-:Y:S01]  /*8090*/  @!P0 IMAD.MOV.U32 R6, RZ, RZ, R35 ;  /* 0x000000ffff068224 */ /* 0x000fe200078e0023 */
[----:B------:R-:W-:Y:S01]  /*80a0*/  IADD3 R4, P5, PT, R37, R2, RZ ;  /* 0x0000000225047210 */ /* 0x000fe20007fbe0ff */
[----:B------:R-:W-:Y:S04]  /*80b0*/  STL [R1+0xac], R35 ;  /* 0x0000ac2301007387 */ /* 0x000fe80000100800 */
[----:B------:R0:W5:Y:S04]  /*80c0*/  @!P0 LDG.E.U16 R51, desc[UR32][R6.64] ;  /* 0x0000002006338981 */ /* 0x000168000c1e1500 */
[----:B------:R1:W-:Y:S01]  /*80d0*/  STL [R1+0xa8], R7 ;  /* 0x0000a80701007387 */ /* 0x0003e20000100800 */
[----:B0-----:R-:W-:-:S03]  /*80e0*/  LEA.HI.X.SX32 R6, R31, R0, 0x1, P5 ;  /* 0x000000001f067211 */ /* 0x001fc600028f0eff */
[----:B------:R0:W-:Y:S01]  /*80f0*/  STL [R1+0xa4], R4 ;  /* 0x0000a40401007387 */ /* 0x0001e20000100800 */
[----:B-1----:R-:W-:-:S03]  /*8100*/  IMAD.MOV.U32 R7, RZ, RZ, R4 ;  /* 0x000000ffff077224 */ /* 0x002fc600078e0004 */
[----:B------:R1:W-:Y:S01]  /*8110*/  STL [R1+0xa0], R6 ;  /* 0x0000a00601007387 */ /* 0x0003e20000100800 */
[----:B0-----:R-:W-:-:S03]  /*8120*/  IADD3 R4, P5, PT, R34, R2, RZ ;  /* 0x0000000222047210 */ /* 0x001fc60007fbe0ff */
[----:B------:R-:W3:Y:S01]  /*8130*/  LDL.LU R34, [R1+0x214] ;  /* 0x0002140001227983 */ /* 0x000ee20000300800 */
[----:B------:R-:W-:Y:S01]  /*8140*/  @!P4 LOP3.LUT R7, R7, R6, RZ, 0x3c, !PT ;  /* 0x000000060707c212 */ /* 0x000fe200078e3cff */
[----:B------:R-:W-:-:S03]  /*8150*/  VIADD R5, R70, 0xfffffff5 ;  /* 0xfffffff546057836 */ /* 0x000fc60000000000 */
[----:B-1----:R-:W-:Y:S02]  /*8160*/  @!P4 LOP3.LUT R6, R7, R6, RZ, 0x3c, !PT ;  /* 0x000000060706c212 */ /* 0x002fe400078e3cff */
[----:B------:R-:W-:Y:S02]  /*8170*/  PRMT R50, RZ, 0x7610, R50 ;  /* 0x00007610ff327816 */ /* 0x000fe40000000032 */
[----:B------:R-:W-:Y:S01]  /*8180*/  ISETP.GE.U32.AND P0, PT, R5, 0x7fffff76, PT ;  /* 0x7fffff760500780c */ /* 0x000fe20003f06070 */
[----:B------:R-:W-:Y:S01]  /*8190*/  IMAD R5, R68, 0xd, RZ ;  /* 0x0000000d44057824 */ /* 0x000fe200078e02ff */
[----:B------:R-:W-:Y:S01]  /*81a0*/  @!P4 LOP3.LUT R7, R7, R6, RZ, 0x3c, !PT ;  /* 0x000000060707c212 */ /* 0x000fe200078e3cff */
[----:B------:R-:W-:-:S04]  /*81b0*/  VIADD R35, R70, 0xfffffff6 ;  /* 0xfffffff646237836 */ /* 0x000fc80000000000 */
[----:B------:R0:W5:Y:S01]  /*81c0*/  @!P4 LDG.E.U16 R50, desc[UR32][R6.64] ;  /* 0x000000200632c981 */ /* 0x000162000c1e1500 */
[----:B------:R-:W-:-:S03]  /*81d0*/  PRMT R49, RZ, 0x7610, R49 ;  /* 0x00007610ff317816 */ /* 0x000fc60000000031 */
[----:B------:R-:W-:Y:S01]  /*81e0*/  STL [R1+0x9c], R4 ;  /* 0x00009c0401007387 */ /* 0x000fe20000100800 */
[----:B0-----:R-:W-:Y:S02]  /*81f0*/  LEA.HI.X.SX32 R6, R5, R0, 0x1, P5 ;  /* 0x0000000005067211 */ /* 0x001fe400028f0eff */
[----:B------:R-:W-:-:S03]  /*8200*/  ISETP.GE.U32.AND P4, PT, R35, 0x7fffff77, PT ;  /* 0x7fffff772300780c */ /* 0x000fc60003f86070 */
[----:B------:R0:W-:Y:S01]  /*8210*/  STL [R1+0x98], R6 ;  /* 0x0000980601007387 */ /* 0x0001e20000100800 */
[----:B------:R-:W-:Y:S01]  /*8220*/  @!P3 IMAD.MOV.U32 R7, RZ, RZ, R6 ;  /* 0x000000ffff07b224 */ /* 0x000fe200078e0006 */
[----:B------:R-:W-:Y:S01]  /*8230*/  IADD3 R8, P5, PT, R8, R2, RZ ;  /* 0x0000000208087210 */ /* 0x000fe20007fbe0ff */
[----:B0-----:R-:W-:Y:S02]  /*8240*/  @!P3 IMAD.MOV.U32 R6, RZ, RZ, R4 ;  /* 0x000000ffff06b224 */ /* 0x001fe400078e0004 */
[----:B------:R-:W2:Y:S04]  /*8250*/  LDL.LU R4, [R1+0x5ac] ;  /* 0x0005ac0001047983 */ /* 0x000ea80000300800 */
[----:B------:R0:W5:Y:S01]  /*8260*/  @!P3 LDG.E.U16 R49, desc[UR32][R6.64] ;  /* 0x000000200631b981 */ /* 0x000162000c1e1500 */
[----:B------:R-:W-:-:S02]  /*8270*/  VIADD R5, R70, 0xfffffff7 ;  /* 0xfffffff746057836 */ /* 0x000fc40000000000 */
[----:B0-----:R-:W-:Y:S01]  /*8280*/  IMAD.MOV.U32 R7, RZ, RZ, R8 ;  /* 0x000000ffff077224 */ /* 0x001fe200078e0008 */
[----:B------:R0:W-:Y:S01]  /*8290*/  STL [R1+0x94], R8 ;  /* 0x0000940801007387 */ /* 0x0001e20000100800 */
[----:B------:R-:W-:Y:S02]  /*82a0*/  PRMT R48, RZ, 0x7610, R48 ;  /* 0x00007610ff307816 */ /* 0x000fe40000000030 */
[----:B------:R-:W-:Y:S01]  /*82b0*/  ISETP.GE.U32.AND P3, PT, R5, 0x7fffff78, PT ;  /* 0x7fffff780500780c */ /* 0x000fe20003f66070 */
[----:B------:R-:W-:Y:S01]  /*82c0*/  IMAD R5, R68, 0xb, RZ ;  /* 0x0000000b44057824 */ /* 0x000fe200078e02ff */
[----:B------:R-:W-:Y:S01]  /*82d0*/  PRMT R47, RZ, 0x7610, R47 ;  /* 0x00007610ff2f7816 */ /* 0x000fe2000000002f */
[----:B0-----:R-:W-:Y:S02]  /*82e0*/  VIADD R8, R70, 0xfffffff8 ;  /* 0xfffffff846087836 */ /* 0x001fe40000000000 */
[----:B---3--:R-:W-:Y:S02]  /*82f0*/  IMAD.MOV.U32 R35, RZ, RZ, R34 ;  /* 0x000000ffff237224 */ /* 0x008fe400078e0022 */
[----:B------:R-:W-:-:S05]  /*8300*/  IMAD R34, R68, 0xc, RZ ;  /* 0x0000000c44227824 */ /* 0x000fca00078e02ff */
[----:B------:R-:W-:-:S04]  /*8310*/  LEA.HI.X.SX32 R6, R34, R0, 0x1, P5 ;  /* 0x0000000022067211 */ /* 0x000fc800028f0eff */
[----:B------:R-:W-:Y:S01]  /*8320*/  @!P2 LOP3.LUT R7, R7, R6, RZ, 0x3c, !PT ;  /* 0x000000060707a212 */ /* 0x000fe200078e3cff */
[----:B------:R0:W-:Y:S01]  /*8330*/  STL [R1+0x90], R6 ;  /* 0x0000900601007387 */ /* 0x0001e20000100800 */
[----:B------:R-:W-:Y:S02]  /*8340*/  IADD3 R9, P5, PT, R9, R2, RZ ;  /* 0x0000000209097210 */ /* 0x000fe40007fbe0ff */
[----:B0-----:R-:W-:-:S04]  /*8350*/  @!P2 LOP3.LUT R6, R7, R6, RZ, 0x3c, !PT ;  /* 0x000000060706a212 */ /* 0x001fc800078e3cff */
[----:B------:R-:W-:-:S05]  /*8360*/  @!P2 LOP3.LUT R7, R7, R6, RZ, 0x3c, !PT ;  /* 0x000000060707a212 */ /* 0x000fca00078e3cff */
[----:B------:R0:W5:Y:S02]  /*8370*/  @!P2 LDG.E.U16 R48, desc[UR32][R6.64] ;  /* 0x000000200630a981 */ /* 0x000164000c1e1500 */
[----:B0-----:R-:W-:Y:S01]  /*8380*/  IMAD.MOV.U32 R7, RZ, RZ, R9 ;  /* 0x000000ffff077224 */ /* 0x001fe200078e0009 */
[----:B------:R-:W-:Y:S01]  /*8390*/  LEA.HI.X.SX32 R6, R5, R0, 0x1, P5 ;  /* 0x0000000005067211 */ /* 0x000fe200028f0eff */
[----:B------:R-:W-:Y:S03]  /*83a0*/  STL [R1+0x8c], R9 ;  /* 0x00008c0901007387 */ /* 0x000fe60000100800 */
[----:B------:R-:W-:Y:S01]  /*83b0*/  @!P6 LOP3.LUT R7, R7, R6, RZ, 0x3c, !PT ;  /* 0x000000060707e212 */ /* 0x000fe200078e3cff */
[----:B------:R0:W-:Y:S01]  /*83c0*/  STL [R1+0x88], R6 ;  /* 0x0000880601007387 */ /* 0x0001e20000100800 */
[----:B------:R-:W-:Y:S01]  /*83d0*/  ISETP.GE.U32.AND P2, PT, R8, 0x7fffff79, PT ;  /* 0x7fffff790800780c */ /* 0x000fe20003f46070 */
[----:B------:R-:W-:Y:S01]  /*83e0*/  IMAD.MOV.U32 R8, RZ, RZ, R3 ;  /* 0x000000ffff087224 */ /* 0x000fe200078e0003 */
[----:B------:R-:W-:-:S02]  /*83f0*/  IADD3 R3, P5, PT, R10, R2, RZ ;  /* 0x000000020a037210 */ /* 0x000fc40007fbe0ff */
[----:B0-----:R-:W-:Y:S01]  /*8400*/  @!P6 LOP3.LUT R6, R7, R6, RZ, 0x3c, !PT ;  /* 0x000000060706e212 */ /* 0x001fe200078e3cff */
[----:B------:R-:W-:-:S03]  /*8410*/  IMAD R9, R68, 0xa, RZ ;  /* 0x0000000a44097824 */ /* 0x000fc600078e02ff */
[----:B------:R-:W-:-:S05]  /*8420*/  @!P6 LOP3.LUT R7, R7, R6, RZ, 0x3c, !PT ;  /* 0x000000060707e212 */ /* 0x000fca00078e3cff */
[----:B------:R0:W5:Y:S04]  /*8430*/  @!P6 LDG.E.U16 R47, desc[UR32][R6.64] ;  /* 0x00000020062fe981 */ /* 0x000168000c1e1500 */
[----:B------:R1:W-:Y:S01]  /*8440*/  STL [R1+0x84], R3 ;  /* 0x0000840301007387 */ /* 0x0003e20000100800 */
[----:B0-----:R-:W-:Y:S01]  /*8450*/  LEA.HI.X.SX32 R6, R9, R0, 0x1, P5 ;  /* 0x0000000009067211 */ /* 0x001fe200028f0eff */
[----:B------:R-:W-:Y:S01]  /*8460*/  IMAD.MOV.U32 R7, RZ, RZ, R3 ;  /* 0x000000ffff077224 */ /* 0x000fe200078e0003 */
[----:B-1----:R-:W-:-:S03]  /*8470*/  IADD3 R3, P5, PT, R11, R2, RZ ;  /* 0x000000020b037210 */ /* 0x002fc60007fbe0ff */
[----:B------:R0:W-:Y:S04]  /*8480*/  STL [R1+0x80], R6 ;  /* 0x0000800601007387 */ /* 0x0001e80000100800 */
[----:B------:R-:W3:Y:S01]  /*8490*/  LDL.LU R11, [R1+0x218] ;  /* 0x00021800010b7983 */ /* 0x000ee20000300800 */
[-C--:B------:R-:W-:Y:S01]  /*84a0*/  @!P0 LOP3.LUT R7, R7, R6.reuse, RZ, 0x3c, !PT ;  /* 0x0000000607078212 */ /* 0x080fe200078e3cff */
[----:B------:R-:W-:Y:S01]  /*84b0*/  VIADD R5, R70, 0xfffffff9 ;  /* 0xfffffff946057836 */ /* 0x000fe20000000000 */
[----:B------:R-:W-:Y:S02]  /*84c0*/  PRMT R46, RZ, 0x7610, R46 ;  /* 0x00007610ff2e7816 */ /* 0x000fe4000000002e */
[----:B0-----:R-:W-:Y:S02]  /*84d0*/  @!P0 LOP3.LUT R6, R7, R6, RZ, 0x3c, !PT ;  /* 0x0000000607068212 */ /* 0x001fe400078e3cff */
[----:B------:R-:W-:-:S02]  /*84e0*/  ISETP.GE.U32.AND P6, PT, R5, 0x7fffff7a, PT ;  /* 0x7fffff7a0500780c */ /* 0x000fc40003fc6070 */
[----:B------:R-:W-:Y:S01]  /*84f0*/  @!P0 LOP3.LUT R7, R7, R6, RZ, 0x3c, !PT ;  /* 0x0000000607078212 */ /* 0x000fe200078e3cff */
[----:B------:R-:W-:-:S04]  /*8500*/  IMAD R5, R68, 0x9, RZ ;  /* 0x0000000944057824 */ /* 0x000fc800078e02ff */
[----:B------:R0:W5:Y:S02]  /*8510*/  @!P0 LDG.E.U16 R46, desc[UR32][R6.64] ;  /* 0x00000020062e8981 */ /* 0x000164000c1e1500 */
[----:B0-----:R-:W-:Y:S01]  /*8520*/  IMAD.MOV.U32 R7, RZ, RZ, R3 ;  /* 0x000000ffff077224 */ /* 0x001fe200078e0003 */
[----:B------:R-:W-:Y:S01]  /*8530*/  LEA.HI.X.SX32 R6, R5, R0, 0x1, P5 ;  /* 0x0000000005067211 */ /* 0x000fe200028f0eff */
[----:B------:R-:W-:Y:S03]  /*8540*/  STL [R1+0x7c], R3 ;  /* 0x00007c0301007387 */ /* 0x000fe60000100800 */
[-C--:B------:R-:W-:Y:S01]  /*8550*/  @!P4 LOP3.LUT R7, R7, R6.reuse, RZ, 0x3c, !PT ;  /* 0x000000060707c212 */ /* 0x080fe200078e3cff */
[----:B------:R0:W-:Y:S01]  /*8560*/  STL [R1+0x78], R6 ;  /* 0x0000780601007387 */ /* 0x0001e20000100800 */
[----:B------:R-:W-:Y:S01]  /*8570*/  PRMT R45, RZ, 0x7610, R45 ;  /* 0x00007610ff2d7816 */ /* 0x000fe2000000002d */
[----:B------:R-:W-:Y:S01]  /*8580*/  IMAD.SHL.U32 R5, R68, 0x8, RZ ;  /* 0x0000000844057824 */ /* 0x000fe200078e00ff */
[----:B0-----:R-:W-:-:S04]  /*8590*/  @!P4 LOP3.LUT R6, R7, R6, RZ, 0x3c, !PT ;  /* 0x000000060706c212 */ /* 0x001fc800078e3cff */
[----:B------:R-:W-:Y:S02]  /*85a0*/  @!P4 LOP3.LUT R7, R7, R6, RZ, 0x3c, !PT ;  /* 0x000000060707c212 */ /* 0x000fe400078e3cff */
[----:B------:R-:W-:-:S03]  /*85b0*/  LEA R3, P5, R68, R2, 0x4 ;  /* 0x0000000244037211 */ /* 0x000fc600078a20ff */
[----:B------:R0:W5:Y:S01]  /*85c0*/  @!P4 LDG.E.U16 R45, desc[UR32][R6.64] ;  /* 0x00000020062dc981 */ /* 0x000162000c1e1500 */
[----:B------:R-:W-:Y:S01]  /*85d0*/  PRMT R44, RZ, 0x7610, R44 ;  /* 0x00007610ff2c7816 */ /* 0x000fe2000000002c */
[----:B------:R-:W-:Y:S01]  /*85e0*/  IMAD.MOV.U32 R10, RZ, RZ, R8 ;  /* 0x000000ffff0a7224 */ /* 0x000fe200078e0008 */
[----:B0-----:R-:W-:Y:S01]  /*85f0*/  LEA.HI.X.SX32 R7, R5, R0, 0x1, P5 ;  /* 0x0000000005077211 */ /* 0x001fe200028f0eff */
[----:B------:R-:W-:Y:S01]  /*8600*/  IMAD R5, R68, 0x7, RZ ;  /* 0x0000000744057824 */ /* 0x000fe200078e02ff */
[----:B------:R0:W-:Y:S01]  /*8610*/  STL [R1+0x74], R3 ;  /* 0x0000740301007387 */ /* 0x0001e20000100800 */
[----:B------:R-:W-:-:S03]  /*8620*/  PRMT R42, RZ, 0x7610, R42 ;  /* 0x00007610ff2a7816 */ /* 0x000fc6000000002a */
[----:B------:R1:W-:Y:S01]  /*8630*/  STL [R1+0x70], R7 ;  /* 0x0000700701007387 */ /* 0x0003e20000100800 */
[----:B---3--:R-:W-:Y:S01]  /*8640*/  IMAD.MOV.U32 R6, RZ, RZ, R11 ;  /* 0x000000ffff067224 */ /* 0x008fe200078e000b */
[----:B------:R-:W-:-:S03]  /*8650*/  IADD3 R11, P5, PT, R31, R2, RZ ;  /* 0x000000021f0b7210 */ /* 0x000fc60007fbe0ff */
[----:B------:R-:W-:Y:S02]  /*8660*/  IMAD.MOV.U32 R31, RZ, RZ, R6 ;  /* 0x000000ffff1f7224 */ /* 0x000fe400078e0006 */
[----:B------:R-:W-:Y:S02]  /*8670*/  @!P3 IMAD.MOV.U32 R6, RZ, RZ, R3 ;  /* 0x000000ffff06b224 */ /* 0x000fe400078e0003 */
[----:B0-----:R-:W3:Y:S04]  /*8680*/  LDL.LU R3, [R1+0x5a8] ;  /* 0x0005a80001037983 */ /* 0x001ee80000300800 */
[----:B------:R0:W5:Y:S02]  /*8690*/  @!P3 LDG.E.U16 R44, desc[UR32][R6.64] ;  /* 0x00000020062cb981 */ /* 0x000164000c1e1500 */
[----:B0-----:R-:W-:Y:S01]  /*86a0*/  IMAD.MOV.U32 R6, RZ, RZ, R10 ;  /* 0x000000ffff067224 */ /* 0x001fe200078e000a */
[----:B-1----:R-:W-:-:S02]  /*86b0*/  LEA.HI.X.SX32 R7, R5, R0, 0x1, P5 ;  /* 0x0000000005077211 */ /* 0x002fc400028f0eff */
[----:B------:R-:W-:Y:S01]  /*86c0*/  IADD3 R10, P5, PT, R34, R2, RZ ;  /* 0x00000002220a7210 */ /* 0x000fe20007fbe0ff */
[----:B------:R-:W-:Y:S02]  /*86d0*/  IMAD.MOV.U32 R34, RZ, RZ, R6 ;  /* 0x000000ffff227224 */ /* 0x000fe400078e0006 */
[----:B------:R-:W-:Y:S02]  /*86e0*/  @!P2 IMAD.MOV.U32 R6, RZ, RZ, R11 ;  /* 0x000000ffff06a224 */ /* 0x000fe400078e000b */
[----:B------:R-:W-:-:S03]  /*86f0*/  IMAD R5, R68, 0x6, RZ ;  /* 0x0000000644057824 */ /* 0x000fc600078e02ff */
[----:B------:R0:W5:Y:S04]  /*8700*/  @!P2 LDG.E.U16 R42, desc[UR32][R6.64] ;  /* 0x00000020062aa981 */ /* 0x000168000c1e1500 */
[----:B------:R1:W-:Y:S01]  /*8710*/  STL [R1+0x6c], R11 ;  /* 0x00006c0b01007387 */ /* 0x0003e20000100800 */
[----:B0-----:R-:W-:-:S03]  /*8720*/  LEA.HI.X.SX32 R6, R5, R0, 0x1, P5 ;  /* 0x0000000005067211 */ /* 0x001fc600028f0eff */
[----:B------:R0:W-:Y:S01]  /*8730*/  STL [R1+0x68], R7 ;  /* 0x0000680701007387 */ /* 0x0001e20000100800 */
[----:B-1----:R-:W-:-:S03]  /*8740*/  IMAD.MOV.U32 R11, RZ, RZ, R69 ;  /* 0x000000ffff0b7224 */ /* 0x002fc600078e0045 */
[----:B------:R-:W-:Y:S01]  /*8750*/  STL [R1+0x64], R10 ;  /* 0x0000640a01007387 */ /* 0x000fe20000100800 */
[----:B------:R-:W-:-:S03]  /*8760*/  IADD3 R69, P5, PT, R9, R2, RZ ;  /* 0x0000000209457210 */ /* 0x000fc60007fbe0ff */
[----:B------:R1:W-:Y:S04]  /*8770*/  STL [R1+0x60], R6 ;  /* 0x0000600601007387 */ /* 0x0003e80000100800 */
[----:B------:R-:W2:Y:S01]  /*8780*/  LDL.LU R9, [R1+0x21c] ;  /* 0x00021c0001097983 */ /* 0x000ea20000300800 */
[----:B------:R-:W-:-:S05]  /*8790*/  VIADD R8, R70, 0xfffffffa ;  /* 0xfffffffa46087836 */ /* 0x000fca0000000000 */
[----:B------:R-:W-:Y:S01]  /*87a0*/  ISETP.GE.U32.AND P0, PT, R8, 0x7fffff7b, PT ;  /* 0x7fffff7b0800780c */ /* 0x000fe20003f06070 */
[----:B------:R-:W-:Y:S02]  /*87b0*/  VIADD R8, R70, 0xfffffffb ;  /* 0xfffffffb46087836 */ /* 0x000fe40000000000 */
[----:B0-----:R-:W-:-:S03]  /*87c0*/  IMAD.MOV.U32 R7, RZ, RZ, R10 ;  /* 0x000000ffff077224 */ /* 0x001fc600078e000a */
[----:B------:R-:W-:Y:S01]  /*87d0*/  ISETP.GE.U32.AND P4, PT, R8, 0x7fffff7c, PT ;  /* 0x7fffff7c0800780c */ /* 0x000fe20003f86070 */
[----:B------:R-:W-:Y:S01]  /*87e0*/  VIADD R8, R70, 0xfffffffc ;  /* 0xfffffffc46087836 */ /* 0x000fe20000000000 */
[----:B------:R-:W-:-:S04]  /*87f0*/  @!P6 LOP3.LUT R7, R7, R6, RZ, 0x3c, !PT ;  /* 0x000000060707e212 */ /* 0x000fc800078e3cff */
[----:B------:R-:W-:Y:S01]  /*8800*/  ISETP.GE.U32.AND P3, PT, R8, 0x7fffff7d, PT ;  /* 0x7fffff7d0800780c */ /* 0x000fe20003f66070 */
[----:B------:R-:W-:Y:S01]  /*8810*/  VIADD R8, R70, 0xfffffffd ;  /* 0xfffffffd46087836 */ /* 0x000fe20000000000 */
[C---:B-1----:R-:W-:Y:S02]  /*8820*/  @!P6 LOP3.LUT R6, R7.reuse, R6, RZ, 0x3c, !PT ;  /* 0x000000060706e212 */ /* 0x042fe400078e3cff */
[----:B------:R-:W-:Y:S02]  /*8830*/  PRMT R43, RZ, 0x7610, R43 ;  /* 0x00007610ff2b7816 */ /* 0x000fe4000000002b */
[----:B------:R-:W-:Y:S01]  /*8840*/  ISETP.GE.U32.AND P2, PT, R8, 0x7fffff7e, PT ;  /* 0x7fffff7e0800780c */ /* 0x000fe20003f46070 */
[----:B------:R-:W-:Y:S01]  /*8850*/  IMAD R8, R68, 0x5, RZ ;  /* 0x0000000544087824 */ /* 0x000fe200078e02ff */
[----:B------:R-:W-:Y:S01]  /*8860*/  @!P6 LOP3.LUT R7, R7, R6, RZ, 0x3c, !PT ;  /* 0x000000060707e212 */ /* 0x000fe200078e3cff */
[----:B------:R-:W-:-:S04]  /*8870*/  VIADD R10, R70, 0xfffffffe ;  /* 0xfffffffe460a7836 */ /* 0x000fc80000000000 */
[----:B------:R0:W5:Y:S01]  /*8880*/  @!P6 LDG.E.U16 R43, desc[UR32][R6.64] ;  /* 0x00000020062be981 */ /* 0x000162000c1e1500 */
[----:B------:R-:W-:Y:S02]  /*8890*/  ISETP.GE.U32.AND P6, PT, R10, 0x7fffff7f, PT ;  /* 0x7fffff7f0a00780c */ /* 0x000fe40003fc6070 */
[----:B------:R-:W-:Y:S01]  /*88a0*/  PRMT R40, RZ, 0x7610, R40 ;  /* 0x00007610ff287816 */ /* 0x000fe20000000028 */
[----:B------:R-:W-:Y:S01]  /*88b0*/  STL [R1+0x5c], R69 ;  /* 0x00005c4501007387 */ /* 0x000fe20000100800 */
[----:B0-----:R-:W-:Y:S01]  /*88c0*/  LEA.HI.X.SX32 R6, R8, R0, 0x1, P5 ;  /* 0x0000000008067211 */ /* 0x001fe200028f0eff */
[----:B------:R-:W-:-:S04]  /*88d0*/  IMAD.SHL.U32 R8, R68, 0x4, RZ ;  /* 0x0000000444087824 */ /* 0x000fc800078e00ff */
[----:B------:R0:W-:Y:S01]  /*88e0*/  STL [R1+0x58], R6 ;  /* 0x0000580601007387 */ /* 0x0001e20000100800 */
[----:B------:R-:W-:Y:S02]  /*88f0*/  @!P0 IMAD.MOV.U32 R7, RZ, RZ, R6 ;  /* 0x000000ffff078224 */ /* 0x000fe400078e0006 */
[----:B0-----:R-:W-:Y:S02]  /*8900*/  @!P0 IMAD.MOV.U32 R6, RZ, RZ, R69 ;  /* 0x000000ffff068224 */ /* 0x001fe400078e0045 */
[----:B------:R-:W5:Y:S04]  /*8910*/  LDL.LU R69, [R1+0x5a4] ;  /* 0x0005a40001457983 */ /* 0x000f680000300800 */
[----:B------:R0:W5:Y:S01]  /*8920*/  @!P0 LDG.E.U16 R40, desc[UR32][R6.64] ;  /* 0x0000002006288981 */ /* 0x000162000c1e1500 */
[----:B------:R-:W-:-:S02]  /*8930*/  PRMT R41, RZ, 0x7610, R41 ;  /* 0x00007610ff297816 */ /* 0x000fc40000000029 */
[----:B------:R-:W-:Y:S02]  /*8940*/  PRMT R38, RZ, 0x7610, R38 ;  /* 0x00007610ff267816 */ /* 0x000fe40000000026 */
[----:B------:R-:W-:Y:S02]  /*8950*/  PRMT R39, RZ, 0x7610, R39 ;  /* 0x00007610ff277816 */ /* 0x000fe40000000027 */
[----:B------:R-:W-:Y:S01]  /*8960*/  PRMT R37, RZ, 0x7610, R37 ;  /* 0x00007610ff257816 */ /* 0x000fe20000000025 */
[----:B--2---:R-:W-:Y:S02]  /*8970*/  IMAD.MOV.U32 R10, RZ, RZ, R9 ;  /* 0x000000ffff0a7224 */ /* 0x004fe400078e0009 */
[----:B------:R-:W-:Y:S02]  /*8980*/  VIADD R9, R70, 0xffffffff ;  /* 0xffffffff46097836 */ /* 0x000fe40000000000 */
[----:B------:R-:W-:Y:S01]  /*8990*/  IMAD.MOV.U32 R70, RZ, RZ, R31 ;  /* 0x000000ffff467224 */ /* 0x000fe200078e001f */
[----:B------:R-:W-:-:S04]  /*89a0*/  LEA R31, P5, R68, R2, 0x3 ;  /* 0x00000002441f7211 */ /* 0x000fc800078a18ff */
[----:B0-----:R-:W-:Y:S01]  /*89b0*/  LEA.HI.X.SX32 R6, R8, R0, 0x1, P5 ;  /* 0x0000000008067211 */ /* 0x001fe200028f0eff */
[----:B------:R-:W-:Y:S01]  /*89c0*/  IMAD.MOV.U32 R7, RZ, RZ, R31 ;  /* 0x000000ffff077224 */ /* 0x000fe200078e001f */
[----:B------:R0:W-:Y:S04]  /*89d0*/  STL [R1+0x54], R31 ;  /* 0x0000541f01007387 */ /* 0x0001e80000100800 */
[----:B------:R-:W-:Y:S01]  /*89e0*/  @!P4 LOP3.LUT R7, R7, R6, RZ, 0x3c, !PT ;  /* 0x000000060707c212 */ /* 0x000fe200078e3cff */
[----:B------:R1:W-:Y:S01]  /*89f0*/  STL [R1+0x50], R6 ;  /* 0x0000500601007387 */ /* 0x0003e20000100800 */
[----:B------:R-:W-:Y:S01]  /*8a00*/  IMAD R8, R68, 0x3, RZ ;  /* 0x0000000344087824 */ /* 0x000fe200078e02ff */
[----:B------:R-:W-:Y:S02]  /*8a10*/  ISETP.GE.U32.AND P0, PT, R9, 0x7fffff80, PT ;  /* 0x7fffff800900780c */ /* 0x000fe40003f06070 */
[----:B0-----:R-:W-:Y:S01]  /*8a20*/  IADD3 R31, P5, PT, R5, R2, RZ ;  /* 0x00000002051f7210 */ /* 0x001fe20007fbe0ff */
[----:B------:R-:W-:Y:S01]  /*8a30*/  IMAD.MOV.U32 R9, RZ, RZ, R70 ;  /* 0x000000ffff097224 */ /* 0x000fe200078e0046 */
[----:B-1----:R-:W-:-:S02]  /*8a40*/  @!P4 LOP3.LUT R6, R7, R6, RZ, 0x3c, !PT ;  /* 0x000000060706c212 */ /* 0x002fc400078e3cff */
[----:B------:R-:W-:Y:S02]  /*8a50*/  LEA.HI.X.SX32 R70, R8, R0, 0x1, P5 ;  /* 0x0000000008467211 */ /* 0x000fe400028f0eff */
[----:B------:R-:W-:Y:S01]  /*8a60*/  @!P4 LOP3.LUT R7, R7, R6, RZ, 0x3c, !PT ;  /* 0x000000060707c212 */ /* 0x000fe200078e3cff */
[----:B------:R-:W-:-:S04]  /*8a70*/  IMAD.SHL.U32 R5, R68, 0x2, RZ ;  /* 0x0000000244057824 */ /* 0x000fc800078e00ff */
[----:B------:R0:W5:Y:S01]  /*8a80*/  @!P4 LDG.E.U16 R41, desc[UR32][R6.64] ;  /* 0x000000200629c981 */ /* 0x000162000c1e1500 */
[----:B------:R-:W-:Y:S01]  /*8a90*/  IMAD.MOV.U32 R8, RZ, RZ, R35 ;  /* 0x000000ffff087224 */ /* 0x000fe200078e0023 */
[-C--:B------:R-:W-:Y:S02]  /*8aa0*/  LEA R35, P4, R68, R2.reuse, 0x2 ;  /* 0x0000000244237211 */ /* 0x080fe400078810ff */
[----:B------:R1:W-:Y:S01]  /*8ab0*/  STL [R1+0x4c], R31 ;  /* 0x00004c1f01007387 */ /* 0x0003e20000100800 */
[----:B0-----:R-:W-:Y:S02]  /*8ac0*/  @!P3 IMAD.MOV.U32 R6, RZ, RZ, R31 ;  /* 0x000000ffff06b224 */ /* 0x001fe400078e001f */
[----:B------:R-:W-:Y:S01]  /*8ad0*/  @!P3 IMAD.MOV.U32 R7, RZ, RZ, R70 ;  /* 0x000000ffff07b224 */ /* 0x000fe200078e0046 */
[----:B------:R0:W-:Y:S04]  /*8ae0*/  STL [R1+0x48], R70 ;  /* 0x0000484601007387 */ /* 0x0001e80000100800 */
[----:B------:R2:W5:Y:S01]  /*8af0*/  @!P3 LDG.E.U16 R38, desc[UR32][R6.64] ;  /* 0x000000200626b981 */ /* 0x000562000c1e1500 */
[----:B-1----:R-:W-:-:S02]  /*8b00*/  IADD3 R31, P3, PT, R5, R2, RZ ;  /* 0x00000002051f7210 */ /* 0x002fc40007f7e0ff */
[-C--:B0-----:R-:W-:Y:S01]  /*8b10*/  LEA.HI.X.SX32 R70, R5, R0.reuse, 0x1, P4 ;  /* 0x0000000005467211 */ /* 0x081fe200020f0eff */
[----:B------:R-:W-:Y:S01]  /*8b20*/  IMAD.MOV.U32 R5, RZ, RZ, R34 ;  /* 0x000000ffff057224 */ /* 0x000fe200078e0022 */
[----:B------:R-:W-:Y:S01]  /*8b30*/  LEA.HI.X.SX32 R34, R68, R0, 0x1, P3 ;  /* 0x0000000044227211 */ /* 0x000fe200018f0eff */
[----:B------:R-:W-:Y:S02]  /*8b40*/  STL [R1+0x44], R35 ;  /* 0x0000442301007387 */ /* 0x000fe40000100800 */
[----:B--2---:R-:W-:Y:S02]  /*8b50*/  @!P2 IMAD.MOV.U32 R7, RZ, RZ, R70 ;  /* 0x000000ffff07a224 */ /* 0x004fe400078e0046 */
[----:B------:R-:W-:Y:S04]  /*8b60*/  STL [R1+0x3c], R31 ;  /* 0x00003c1f01007387 */ /* 0x000fe80000100800 */
[----:B------:R0:W-:Y:S04]  /*8b70*/  STL [R1+0x40], R70 ;  /* 0x0000404601007387 */ /* 0x0001e80000100800 */
[----:B------:R1:W-:Y:S04]  /*8b80*/  STL [R1+0x38], R34 ;  /* 0x0000382201007387 */ /* 0x0003e80000100800 */
[----:B0-----:R-:W2:Y:S01]  /*8b90*/  LDL.LU R70, [R1+0x44c] ;  /* 0x00044c0001467983 */ /* 0x001ea20000300800 */
[----:B------:R-:W-:-:S05]  /*8ba0*/  @!P2 IMAD.MOV.U32 R6, RZ, RZ, R35 ;  /* 0x000000ffff06a224 */ /* 0x000fca00078e0023 */
[----:B------:R0:W5:Y:S02]  /*8bb0*/  @!P2 LDG.E.U16 R39, desc[UR32][R6.64] ;  /* 0x000000200627a981 */ /* 0x000164000c1e1500 */
[----:B0-----:R-:W-:Y:S02]  /*8bc0*/  @!P6 IMAD.MOV.U32 R6, RZ, RZ, R31 ;  /* 0x000000ffff06e224 */ /* 0x001fe400078e001f */
[----:B------:R-:W-:Y:S02]  /*8bd0*/  @!P6 IMAD.MOV.U32 R7, RZ, RZ, R34 ;  /* 0x000000ffff07e224 */ /* 0x000fe400078e0022 */
[----:B-1----:R-:W3:Y:S04]  /*8be0*/  LDL.LU R34, [R1+0x450] ;  /* 0x0004500001227983 */ /* 0x002ee80000300800 */
[----:B------:R0:W5:Y:S01]  /*8bf0*/  @!P6 LDG.E.U16 R37, desc[UR32][R6.64] ;  /* 0x000000200625e981 */ /* 0x000162000c1e1500 */
[----:B------:R-:W-:-:S03]  /*8c00*/  IMAD.MOV.U32 R31, RZ, RZ, R36 ;  /* 0x000000ffff1f7224 */ /* 0x000fc600078e0024 */
[----:B------:R-:W3:Y:S04]  /*8c10*/  LDL.LU R35, [R1+0x454] ;  /* 0x0004540001237983 */ /* 0x000ee80000300800 */
[----:B------:R-:W3:Y:S01]  /*8c20*/  LDL.LU R36, [R1+0x458] ;  /* 0x0004580001247983 */ /* 0x000ee20000300800 */
[----:B0-----:R-:W-:Y:S02]  /*8c30*/  IMAD.MOV.U32 R7, RZ, RZ, R5 ;  /* 0x000000ffff077224 */ /* 0x001fe400078e0005 */
[----:B------:R-:W-:Y:S02]  /*8c40*/  IMAD R5, R12, UR24, RZ ;  /* 0x000000180c057c24 */ /* 0x000fe4000f8e02ff */
[----:B------:R-:W-:Y:S02]  /*8c50*/  IMAD.MOV.U32 R12, RZ, RZ, R7 ;  /* 0x000000ffff0c7224 */ /* 0x000fe400078e0007 */
[----:B------:R-:W-:-:S02]  /*8c60*/  IMAD R7, R14, UR24, RZ ;  /* 0x000000180e077c24 */ /* 0x000fc4000f8e02ff */
[----:B------:R-:W-:Y:S02]  /*8c70*/  IMAD.MOV.U32 R14, RZ, RZ, R8 ;  /* 0x000000ffff0e7224 */ /* 0x000fe400078e0008 */
[----:B------:R-:W-:Y:S02]  /*8c80*/  IMAD R8, R15, UR24, RZ ;  /* 0x000000180f087c24 */ /* 0x000fe4000f8e02ff */
[----:B------:R-:W-:Y:S02]  /*8c90*/  IMAD.MOV.U32 R15, RZ, RZ, R9 ;  /* 0x000000ffff0f7224 */ /* 0x000fe400078e0009 */
[----:B------:R-:W-:Y:S02]  /*8ca0*/  IMAD R9, R16, UR24, RZ ;  /* 0x0000001810097c24 */ /* 0x000fe4000f8e02ff */
[----:B------:R-:W-:Y:S02]  /*8cb0*/  IMAD.MOV.U32 R16, RZ, RZ, R10 ;  /* 0x000000ffff107224 */ /* 0x000fe400078e000a */
[----:B------:R-:W-:-:S02]  /*8cc0*/  IMAD R6, R13, UR24, RZ ;  /* 0x000000180d067c24 */ /* 0x000fc4000f8e02ff */
[----:B------:R-:W-:Y:S02]  /*8cd0*/  IMAD R10, R17, UR24, RZ ;  /* 0x00000018110a7c24 */ /* 0x000fe4000f8e02ff */
[----:B------:R-:W-:Y:S02]  /*8ce0*/  IMAD.MOV.U32 R17, RZ, RZ, R11 ;  /* 0x000000ffff117224 */ /* 0x000fe400078e000b */
[----:B------:R-:W-:Y:S02]  /*8cf0*/  IMAD R13, R20, UR24, RZ ;  /* 0x00000018140d7c24 */ /* 0x000fe4000f8e02ff */
[----:B------:R-:W-:Y:S02]  /*8d00*/  IMAD R11, R18, UR24, RZ ;  /* 0x00000018120b7c24 */ /* 0x000fe4000f8e02ff */
[----:B------:R-:W-:Y:S02]  /*8d10*/  IMAD.MOV.U32 R20, RZ, RZ, R14 ;  /* 0x000000ffff147224 */ /* 0x000fe400078e000e */
[----:B------:R-:W-:-:S02]  /*8d20*/  IMAD.MOV.U32 R18, RZ, RZ, R12 ;  /* 0x000000ffff127224 */ /* 0x000fc400078e000c */
[----:B------:R-:W-:Y:S02]  /*8d30*/  IMAD R14, R21, UR24, RZ ;  /* 0x00000018150e7c24 */ /* 0x000fe4000f8e02ff */
[----:B------:R-:W-:Y:S02]  /*8d40*/  IMAD R12, R19, UR24, RZ ;  /* 0x00000018130c7c24 */ /* 0x000fe4000f8e02ff */
[----:B------:R-:W-:Y:S02]  /*8d50*/  IMAD.MOV.U32 R21, RZ, RZ, R15 ;  /* 0x000000ffff157224 */ /* 0x000fe400078e000f */
[----:B------:R-:W-:Y:S02]  /*8d60*/  IMAD R15, R22, UR24, RZ ;  /* 0x00000018160f7c24 */ /* 0x000fe4000f8e02ff */
[----:B------:R-:W-:Y:S02]  /*8d70*/  IMAD R19, R26, UR25, RZ ;  /* 0x000000191a137c24 */ /* 0x000fe4000f8e02ff */
[----:B------:R-:W-:-:S02]  /*8d80*/  IMAD.MOV.U32 R22, RZ, RZ, R16 ;  /* 0x000000ffff167224 */ /* 0x000fc400078e0010 */
[----:B------:R-:W-:Y:S02]  /*8d90*/  IMAD.MOV.U32 R26, RZ, RZ, R20 ;  /* 0x000000ffff1a7224 */ /* 0x000fe400078e0014 */
[----:B------:R-:W-:Y:S02]  /*8da0*/  IMAD R16, R23, UR24, RZ ;  /* 0x0000001817107c24 */ /* 0x000fe4000f8e02ff */
[----:B------:R-:W-:Y:S02]  /*8db0*/  IMAD R20, R27, UR27, RZ ;  /* 0x0000001b1b147c24 */ /* 0x000fe4000f8e02ff */
[----:B------:R-:W-:Y:S02]  /*8dc0*/  IMAD.MOV.U32 R23, RZ, RZ, R17 ;  /* 0x000000ffff177224 */ /* 0x000fe400078e0011 */
[----:B------:R-:W-:Y:S02]  /*8dd0*/  IMAD.MOV.U32 R27, RZ, RZ, R21 ;  /* 0x000000ffff1b7224 */ /* 0x000fe400078e0015 */
[----:B------:R-:W-:-:S02]  /*8de0*/  IMAD R17, R24, UR24, RZ ;  /* 0x0000001818117c24 */ /* 0x000fc4000f8e02ff */
[----:B------:R-:W-:Y:S02]  /*8df0*/  IMAD R21, R28, UR34, RZ ;  /* 0x000000221c157c24 */ /* 0x000fe4000f8e02ff */
[----:B------:R-:W-:Y:S02]  /*8e00*/  IMAD.MOV.U32 R24, RZ, RZ, R18 ;  /* 0x000000ffff187224 */ /* 0x000fe400078e0012 */
[----:B------:R-:W-:Y:S02]  /*8e10*/  IMAD.MOV.U32 R28, RZ, RZ, R22 ;  /* 0x000000ffff1c7224 */ /* 0x000fe400078e0016 */
[----:B------:R-:W-:Y:S02]  /*8e20*/  IMAD R22, R29, UR35, RZ ;  /* 0x000000231d167c24 */ /* 0x000fe4000f8e02ff */
[----:B------:R-:W-:Y:S02]  /*8e30*/  IMAD.MOV.U32 R29, RZ, RZ, R23 ;  /* 0x000000ffff1d7224 */ /* 0x000fe400078e0017 */
[----:B----4-:R-:W-:-:S02]  /*8e40*/  IMAD R23, R30, UR36, RZ ;  /* 0x000000241e177c24 */ /* 0x010fc4000f8e02ff */
[----:B------:R-:W-:Y:S02]  /*8e50*/  IMAD.MOV.U32 R30, RZ, RZ, R24 ;  /* 0x000000ffff1e7224 */ /* 0x000fe400078e0018 */
[----:B------:R-:W-:Y:S02]  /*8e60*/  IMAD R24, R32, UR37, RZ ;  /* 0x0000002520187c24 */ /* 0x000fe4000f8e02ff */
[----:B------:R-:W4:Y:S01]  /*8e70*/  LDL.LU R32, [R1+0x448] ;  /* 0x0004480001207983 */ /* 0x000f220000300800 */
[----:B------:R-:W-:Y:S02]  /*8e80*/  IMAD R18, R25, UR24, RZ ;  /* 0x0000001819127c24 */ /* 0x000fe4000f8e02ff */
[----:B------:R-:W-:Y:S02]  /*8e90*/  IMAD R25, R33, UR38, RZ ;  /* 0x0000002621197c24 */ /* 0x000fe4000f8e02ff */
[----:B------:R-:W-:Y:S02]  /*8ea0*/  IMAD R26, R26, UR39, RZ ;  /* 0x000000271a1a7c24 */ /* 0x000fe4000f8e02ff */
[----:B------:R-:W-:-:S02]  /*8eb0*/  IMAD R27, R27, UR40, RZ ;  /* 0x000000281b1b7c24 */ /* 0x000fc4000f8e02ff */
[----:B------:R-:W-:Y:S02]  /*8ec0*/  IMAD R28, R28, UR41, RZ ;  /* 0x000000291c1c7c24 */ /* 0x000fe4000f8e02ff */
[----:B------:R-:W-:Y:S02]  /*8ed0*/  IMAD R29, R29, UR42, RZ ;  /* 0x0000002a1d1d7c24 */ /* 0x000fe4000f8e02ff */
[----:B------:R-:W-:Y:S02]  /*8ee0*/  IMAD R30, R30, UR43, RZ ;  /* 0x0000002b1e1e7c24 */ /* 0x000fe4000f8e02ff */
[----:B------:R-:W-:Y:S01]  /*8ef0*/  IMAD R31, R31, UR44, RZ ;  /* 0x0000002c1f1f7c24 */ /* 0x000fe2000f8e02ff */
[----:B------:R-:W-:-:S04]  /*8f00*/  @!UP1 UIADD3 UR24, UPT, UPT, -UR26, 0x100000, URZ ;  /* 0x001000001a189890 */ /* 0x000fc8000fffe1ff */
[----:B------:R-:W-:Y:S02]  /*8f10*/  @!UP1 USHF.L.U32 UR25, UR24, 0xb, URZ ;  /* 0x0000000b18199899 */ /* 0x000fe400080006ff */
[----:B------:R-:W-:Y:S01]  /*8f20*/  @!UP1 USHF.L.U32 UR24, UR24, 0x1, URZ ;  /* 0x0000000118189899 */ /* 0x000fe200080006ff */
[----:B------:R-:W-:-:S11]  /*8f30*/  VOTEU.ALL UP1, P1 ;  /* 0x0000000000ff7886 */ /* 0x000fd60000820000 */
[----:B------:R0:W1:Y:S01]  /*8f40*/  @!UP1 SYNCS.EXCH.64 URZ, [UR62+0x4008], UR24 ;  /* 0x004008183eff95b2 */ /* 0x0000620008000100 */
[----:B--2---:R-:W-:Y:S01]  /*8f50*/  IMAD R33, R70, UR46, RZ ;  /* 0x0000002e46217c24 */ /* 0x004fe2000f8e02ff */
[----:B------:R-:W-:-:S05]  /*8f60*/  LEA R70, P2, R5, R4, 0x1 ;  /* 0x0000000405467211 */ /* 0x000fca00078408ff */
[----:B------:R2:W-:Y:S02]  /*8f70*/  STL [R1+0x448], R70 ;  /* 0x0004484601007387 */ /* 0x0005e40000100800 */
[----:B--2---:R-:W-:-:S05]  /*8f80*/  LEA R70, P3, R6, R4, 0x1 ;  /* 0x0000000406467211 */ /* 0x004fca00078608ff */
[----:B------:R2:W-:Y:S01]  /*8f90*/  STL [R1+0x450], R70 ;  /* 0x0004504601007387 */ /* 0x0005e20000100800 */
[----:B---3--:R-:W-:Y:S02]  /*8fa0*/  LEA.HI.X.SX32 R5, R5, R3, 0x1, P2 ;  /* 0x0000000305057211 */ /* 0x008fe400010f0eff */
[----:B--2---:R-:W-:-:S05]  /*8fb0*/  LEA R70, P4, R7, R4, 0x1 ;  /* 0x0000000407467211 */ /* 0x004fca00078808ff */
[----:B------:R2:W-:Y:S01]  /*8fc0*/  STL [R1+0x458], R70 ;  /* 0x0004584601007387 */ /* 0x0005e20000100800 */
[----:B------:R-:W-:Y:S02]  /*8fd0*/  LEA.HI.X.SX32 R6, R6, R3, 0x1, P3 ;  /* 0x0000000306067211 */ /* 0x000fe400018f0eff */
[----:B--2---:R-:W-:-:S05]  /*8fe0*/  LEA R70, P5, R8, R4, 0x1 ;  /* 0x0000000408467211 */ /* 0x004fca00078a08ff */
[----:B------:R2:W-:Y:S04]  /*8ff0*/  STL [R1+0x460], R70 ;  /* 0x0004604601007387 */ /* 0x0005e80000100800 */
[----:B------:R3:W-:Y:S04]  /*9000*/  STL [R1+0x444], R5 ;  /* 0x0004440501007387 */ /* 0x0007e80000100800 */
[----:B------:R0:W-:Y:S01]  /*9010*/  STL [R1+0x44c], R6 ;  /* 0x00044c0601007387 */ /* 0x0001e20000100800 */
[----:B------:R-:W-:Y:S01]  /*9020*/  IMAD R34, R34, UR47, RZ ;  /* 0x0000002f22227c24 */ /* 0x000fe2000f8e02ff */
[----:B--2---:R-:W2:Y:S01]  /*9030*/  LDC R70, c[0x0][0x3a0] ;  /* 0x0000e800ff467b82 */ /* 0x004ea20000000800 */
[----:B---3--:R-:W-:-:S02]  /*9040*/  LEA.HI.X.SX32 R5, R7, R3, 0x1, P4 ;  /* 0x0000000307057211 */ /* 0x008fc400020f0eff */
[----:B------:R-:W-:Y:S02]  /*9050*/  LEA.HI.X.SX32 R7, R8, R3, 0x1, P5 ;  /* 0x0000000308077211 */ /* 0x000fe400028f0eff */
[-C--:B0-----:R-:W-:Y:S01]  /*9060*/  LEA R6, P2, R9, R4.reuse, 0x1 ;  /* 0x0000000409067211 */ /* 0x081fe200078408ff */
[----:B------:R0:W-:Y:S04]  /*9070*/  STL [R1+0x454], R5 ;  /* 0x0004540501007387 */ /* 0x0001e80000100800 */
[----:B------:R3:W-:Y:S01]  /*9080*/  STL [R1+0x45c], R7 ;  /* 0x00045c0701007387 */ /* 0x0007e20000100800 */
[----:B0-----:R-:W-:-:S03]  /*9090*/  LEA R5, P3, R10, R4, 0x1 ;  /* 0x000000040a057211 */ /* 0x001fc600078608ff */
[----:B------:R0:W-:Y:S01]  /*90a0*/  STL [R1+0x468], R6 ;  /* 0x0004680601007387 */ /* 0x0001e20000100800 */
[----:B---3--:R-:W-:-:S03]  /*90b0*/  LEA R7, P4, R11, R4, 0x1 ;  /* 0x000000040b077211 */ /* 0x008fc600078808ff */
[----:B------:R3:W-:Y:S01]  /*90c0*/  STL [R1+0x470], R5 ;  /* 0x0004700501007387 */ /* 0x0007e20000100800 */
[----:B0-----:R-:W-:-:S03]  /*90d0*/  LEA.HI.X.SX32 R6, R9, R3, 0x1, P2 ;  /* 0x0000000309067211 */ /* 0x001fc600010f0eff */
[----:B------:R0:W-:Y:S01]  /*90e0*/  STL [R1+0x478], R7 ;  /* 0x0004780701007387 */ /* 0x0001e20000100800 */
[----:B---3--:R-:W-:-:S03]  /*90f0*/  LEA.HI.X.SX32 R5, R10, R3, 0x1, P3 ;  /* 0x000000030a057211 */ /* 0x008fc600018f0eff */
[----:B------:R3:W-:Y:S04]  /*9100*/  STL [R1+0x464], R6 ;  /* 0x0004640601007387 */ /* 0x0007e80000100800 */
[----:B------:R1:W-:Y:S01]  /*9110*/  STL [R1+0x46c], R5 ;  /* 0x00046c0501007387 */ /* 0x0003e20000100800 */
[----:B0-----:R-:W-:Y:S02]  /*9120*/  LEA.HI.X.SX32 R7, R11, R3, 0x1, P4 ;  /* 0x000000030b077211 */ /* 0x001fe400020f0eff */
[----:B---3--:R-:W-:-:S03]  /*9130*/  LEA R6, P2, R12, R4, 0x1 ;  /* 0x000000040c067211 */ /* 0x008fc600078408ff */
[----:B------:R0:W-:Y:S01]  /*9140*/  STL [R1+0x474], R7 ;  /* 0x0004740701007387 */ /* 0x0001e20000100800 */
[----:B-1----:R-:W-:-:S03]  /*9150*/  LEA R5, P3, R13, R4, 0x1 ;  /* 0x000000040d057211 */ /* 0x002fc600078608ff */
[----:B------:R1:W-:Y:S04]  /*9160*/  STL [R1+0x480], R6 ;  /* 0x0004800601007387 */ /* 0x0003e80000100800 */
[----:B------:R3:W-:Y:S01]  /*9170*/  STL [R1+0x488], R5 ;  /* 0x0004880501007387 */ /* 0x0007e20000100800 */
[----:B0-----:R-:W-:Y:S02]  /*9180*/  LEA R7, P4, R14, R4, 0x1 ;  /* 0x000000040e077211 */ /* 0x001fe400078808ff */
[----:B-1----:R-:W-:-:S03]  /*9190*/  LEA.HI.X.SX32 R6, R12, R3, 0x1, P2 ;  /* 0x000000030c067211 */ /* 0x002fc600010f0eff */
[----:B------:R0:W-:Y:S01]  /*91a0*/  STL [R1+0x490], R7 ;  /* 0x0004900701007387 */ /* 0x0001e20000100800 */
[----:B---3--:R-:W-:-:S03]  /*91b0*/  LEA.HI.X.SX32 R5, R13, R3, 0x1, P3 ;  /* 0x000000030d057211 */ /* 0x008fc600018f0eff */
[----:B------:R1:W-:Y:S04]  /*91c0*/  STL [R1+0x47c], R6 ;  /* 0x00047c0601007387 */ /* 0x0003e80000100800 */
[----:B------:R3:W-:Y:S01]  /*91d0*/  STL [R1+0x484], R5 ;  /* 0x0004840501007387 */ /* 0x0007e20000100800 */
[----:B0-----:R-:W-:Y:S02]  /*91e0*/  LEA.HI.X.SX32 R7, R14, R3, 0x1, P4 ;  /* 0x000000030e077211 */ /* 0x001fe400020f0eff */
[----:B-1----:R-:W-:-:S03]  /*91f0*/  LEA R6, P2, R15, R4, 0x1 ;  /* 0x000000040f067211 */ /* 0x002fc600078408ff */
[----:B------:R0:W-:Y:S01]  /*9200*/  STL [R1+0x48c], R7 ;  /* 0x00048c0701007387 */ /* 0x0001e20000100800 */
[----:B---3--:R-:W-:-:S03]  /*9210*/  LEA R5, P3, R16, R4, 0x1 ;  /* 0x0000000410057211 */ /* 0x008fc600078608ff */
        /* <DEDUP_REMOVED lines=54> */
[----:B------:R1:W-:Y:S01]  /*9580*/  STL [R1+0x4f4], R6 ;  /* 0x0004f40601007387 */ /* 0x0003e20000100800 */
[----:B----4-:R-:W-:-:S03]  /*9590*/  IMAD R32, R32, UR45, RZ ;  /* 0x0000002d20207c24 */ /* 0x010fc6000f8e02ff */
        /* <DEDUP_REMOVED lines=12> */
[----:B------:R-:W-:Y:S02]  /*9660*/  IMAD R35, R35, UR48, RZ ;  /* 0x0000003023237c24 */ /* 0x000fe4000f8e02ff */
[----:B------:R-:W-:Y:S01]  /*9670*/  IMAD R36, R36, UR49, RZ ;  /* 0x0000003124247c24 */ /* 0x000fe2000f8e02ff */
[----:B------:R3:W-:Y:S01]  /*9680*/  STL [R1+0x514], R5 ;  /* 0x0005140501007387 */ /* 0x0007e20000100800 */
[----:B0-----:R-:W-:Y:S02]  /*9690*/  LEA.HI.X.SX32 R7, R32, R3, 0x1, P4 ;  /* 0x0000000320077211 */ /* 0x001fe400020f0eff */
[----:B-1----:R-:W-:-:S03]  /*96a0*/  LEA R6, P2, R33, R4, 0x1 ;  /* 0x0000000421067211 */ /* 0x002fc600078408ff */
[----:B------:R0:W-:Y:S01]  /*96b0*/  STL [R1+0x51c], R7 ;  /* 0x00051c0701007387 */ /* 0x0001e20000100800 */
[----:B---3--:R-:W-:-:S03]  /*96c0*/  LEA R5, P3, R34, R4, 0x1 ;  /* 0x0000000422057211 */ /* 0x008fc600078608ff */
[----:B------:R1:W-:Y:S04]  /*96d0*/  STL [R1+0x524], R6 ;  /* 0x0005240601007387 */ /* 0x0003e80000100800 */
[----:B------:R3:W-:Y:S01]  /*96e0*/  STL [R1+0x528], R5 ;  /* 0x0005280501007387 */ /* 0x0007e20000100800 */
[-C--:B0-----:R-:W-:Y:S02]  /*96f0*/  LEA R7, P4, R35, R4.reuse, 0x1 ;  /* 0x0000000423077211 */ /* 0x081fe400078808ff */
[----:B-1----:R-:W-:-:S03]  /*9700*/  LEA R6, P5, R36, R4, 0x1 ;  /* 0x0000000424067211 */ /* 0x002fc600078a08ff */
[----:B------:R0:W-:Y:S01]  /*9710*/  STL [R1+0x52c], R7 ;  /* 0x00052c0701007387 */ /* 0x0001e20000100800 */
[----:B---3--:R-:W-:-:S03]  /*9720*/  LEA.HI.X.SX32 R5, R33, R3, 0x1, P2 ;  /* 0x0000000321057211 */ /* 0x008fc600010f0eff */
[----:B------:R1:W-:Y:S04]  /*9730*/  STL [R1+0x224], R6 ;  /* 0x0002240601007387 */ /* 0x0003e80000100800 */
[----:B------:R3:W-:Y:S01]  /*9740*/  STL [R1+0x214], R5 ;  /* 0x0002140501007387 */ /* 0x0007e20000100800 */
[-C--:B0-----:R-:W-:Y:S02]  /*9750*/  LEA.HI.X.SX32 R7, R34, R3.reuse, 0x1, P3 ;  /* 0x0000000322077211 */ /* 0x081fe400018f0eff */
[----:B-1----:R-:W-:-:S03]  /*9760*/  LEA.HI.X.SX32 R6, R35, R3, 0x1, P4 ;  /* 0x0000000323067211 */ /* 0x002fc600020f0eff */
[----:B------:R-:W-:Y:S01]  /*9770*/  STL [R1+0x21c], R7 ;  /* 0x00021c0701007387 */ /* 0x000fe20000100800 */
[----:B---3--:R-:W-:-:S03]  /*9780*/  LEA.HI.X.SX32 R5, R36, R3, 0x1, P5 ;  /* 0x0000000324057211 */ /* 0x008fc600028f0eff */
[----:B------:R-:W-:Y:S01]  /*9790*/  STL [R1+0x220], R6 ;  /* 0x0002200601007387 */ /* 0x000fe20000100800 */
[----:B------:R-:W-:Y:S01]  /*97a0*/  PRMT R4, RZ, 0x7610, R4 ;  /* 0x00007610ff047816 */ /* 0x000fe20000000004 */
[----:B------:R-:W-:Y:S02]  /*97b0*/  @!P0 IMAD.MOV.U32 R3, RZ, RZ, R0 ;  /* 0x000000ffff038224 */ /* 0x000fe400078e0000 */
[----:B------:R2:W-:Y:S04]  /*97c0*/  STL [R1+0x218], R5 ;  /* 0x0002180501007387 */ /* 0x0005e80000100800 */
[----:B------:R0:W5:Y:S01]  /*97d0*/  @!P0 LDG.E.U16 R4, desc[UR32][R2.64] ;  /* 0x0000002002048981 */ /* 0x000162000c1e1500 */
[----:B--2---:R-:W-:-:S05]  /*97e0*/  VIADD R5, R70, 0x7f ;  /* 0x0000007f46057836 */ /* 0x004fca0000000000 */
[----:B------:R-:W-:-:S13]  /*97f0*/  ISETP.GT.AND P0, PT, R5, 0x7f, PT ;  /* 0x0000007f0500780c */ /* 0x000fda0003f04270 */
[----:B0-----:R-:W-:Y:S05]  /*9800*/  @!P0 BRA `(.L_x_6) ;  /* 0x0000000400a88947 */ /* 0x001fea0003800000 */
[----:B------:R-:W2:Y:S01]  /*9810*/  LDL.LU R3, [R1+0x59c] ;  /* 0x00059c0001037983 */ /* 0x000ea20000300800 */
[----:B-----5:R-:W-:Y:S02]  /*9820*/  PRMT R9, R46, 0x5410, R47 ;  /* 0x000054102e097816 */ /* 0x020fe4000000002f */
[----:B------:R-:W-:Y:S01]  /*9830*/  PRMT R10, R48, 0x5410, R49 ;  /* 0x00005410300a7816 */ /* 0x000fe20000000031 */
[----:B------:R-:W3:Y:S01]  /*9840*/  LDL.LU R47, [R1] ;  /* 0x00000000012f7983 */ /* 0x000ee20000300800 */
[----:B------:R-:W-:Y:S02]  /*9850*/  PRMT R11, R50, 0x5410, R51 ;  /* 0x00005410320b7816 */ /* 0x000fe40000000033 */
[----:B------:R-:W-:Y:S01]  /*9860*/  PRMT R4, R4, 0x5410, R37 ;  /* 0x0000541004047816 */ /* 0x000fe20000000025 */
[----:B------:R-:W4:Y:S01]  /*9870*/  LDL.LU R48, [R1+0x4] ;  /* 0x0000040001307983 */ /* 0x000f220000300800 */
[----:B------:R-:W-:Y:S02]  /*9880*/  PRMT R12, R52, 0x5410, R53 ;  /* 0x00005410340c7816 */ /* 0x000fe40000000035 */
[----:B------:R-:W-:Y:S01]  /*9890*/  PRMT R5, R39, 0x5410, R38 ;  /* 0x0000541027057816 */ /* 0x000fe20000000026 */
[----:B------:R-:W2:Y:S01]  /*98a0*/  LDL.LU R49, [R1+0xc] ;  /* 0x00000c0001317983 */ /* 0x000ea20000300800 */
[----:B------:R-:W-:-:S02]  /*98b0*/  PRMT R13, R54, 0x5410, R55 ;  /* 0x00005410360d7816 */ /* 0x000fc40000000037 */
[----:B------:R-:W-:Y:S01]  /*98c0*/  PRMT R6, R41, 0x5410, R40 ;  /* 0x0000541029067816 */ /* 0x000fe20000000028 */
[----:B------:R-:W2:Y:S01]  /*98d0*/  LDL.LU R50, [R1+0x14] ;  /* 0x0000140001327983 */ /* 0x000ea20000300800 */
[----:B------:R-:W-:Y:S02]  /*98e0*/  PRMT R7, R43, 0x5410, R42 ;  /* 0x000054102b077816 */ /* 0x000fe4000000002a */
[----:B------:R-:W-:Y:S01]  /*98f0*/  PRMT R8, R44, 0x5410, R45 ;  /* 0x000054102c087816 */ /* 0x000fe2000000002d */
[----:B------:R-:W2:Y:S01]  /*9900*/  LDL.LU R51, [R1+0x1c] ;  /* 0x00001c0001337983 */ /* 0x000ea20000300800 */
[----:B------:R-:W-:-:S03]  /*9910*/  PRMT R14, R56, 0x5410, R57 ;  /* 0x00005410380e7816 */ /* 0x000fc60000000039 */
[----:B------:R-:W2:Y:S04]  /*9920*/  LDL.LU R52, [R1+0x24] ;  /* 0x0000240001347983 */ /* 0x000ea80000300800 */
        /* <DEDUP_REMOVED lines=23> */
[----:B------:R-:W4:Y:S04]  /*9aa0*/  LDL.LU R71, [R1+0x588] ;  /* 0x0005880001477983 */ /* 0x000f280000300800 */
[----:B------:R-:W4:Y:S01]  /*9ab0*/  LDL.LU R72, [R1+0x590] ;  /* 0x0005900001487983 */ /* 0x000f220000300800 */
        /* <DEDUP_REMOVED lines=20> */
[----:B------:R-:W4:Y:S04]  /*9c00*/  LDL.LU R86, [R1+0x28] ;  /* 0x0000280001567983 */ /* 0x000f280000300800 */
[----:B------:R-:W4:Y:S04]  /*9c10*/  LDL.LU R87, [R1+0x10] ;  /* 0x0000100001577983 */ /* 0x000f280000300800 */
[----:B------:R-:W4:Y:S04]  /*9c20*/  LDL.LU R88, [R1+0x18] ;  /* 0x0000180001587983 */ /* 0x000f280000300800 */
[----:B------:R-:W4:Y:S01]  /*9c30*/  LDL.LU R90, [R1+0x8] ;  /* 0x00000800015a7983 */ /* 0x000f220000300800 */
[----:B------:R-:W-:-:S02]  /*9c40*/  PRMT R30, R91, 0x5410, R92 ;  /* 0x000054105b1e7816 */ /* 0x000fc4000000005c */
[----:B------:R-:W-:Y:S02]  /*9c50*/  PRMT R31, R93, 0x5410, R94 ;  /* 0x000054105d1f7816 */ /* 0x000fe4000000005e */
[----:B------:R-:W-:Y:S02]  /*9c60*/  PRMT R32, R95, 0x5410, R96 ;  /* 0x000054105f207816 */ /* 0x000fe40000000060 */
[----:B------:R-:W-:Y:S02]  /*9c70*/  PRMT R33, R97, 0x5410, R98 ;  /* 0x0000541061217816 */ /* 0x000fe40000000062 */
[----:B------:R-:W-:Y:S02]  /*9c80*/  PRMT R34, R99, 0x5410, R100 ;  /* 0x0000541063227816 */ /* 0x000fe40000000064 */
[----:B------:R-:W-:Y:S02]  /*9c90*/  PRMT R35, R101, 0x5410, R102 ;  /* 0x0000541065237816 */ /* 0x000fe40000000066 */
        /* <DEDUP_REMOVED lines=11> */
[----:B---3--:R-:W-:Y:S02]  /*9d50*/  PRMT R47, R125, 0x5410, R47 ;  /* 0x000054107d2f7816 */ /* 0x008fe4000000002f */
[----:B--2---:R-:W-:-:S02]  /*9d60*/  PRMT R67, R3, 0x5410, R67 ;  /* 0x0000541003437816 */ /* 0x004fc40000000043 */
[----:B----4-:R-:W-:Y:S02]  /*9d70*/  PRMT R65, R65, 0x5410, R71 ;  /* 0x0000541041417816 */ /* 0x010fe40000000047 */
        /* <DEDUP_REMOVED lines=17> */
[----:B------:R-:W-:-:S04]  /*9e90*/  PRMT R48, R48, 0x5410, R90 ;  /* 0x0000541030307816 */ /* 0x000fc8000000005a */
[----:B------:R0:W-:Y:S03]  /*9ea0*/  STTM.x64 tmem[UR64+0x20], R4 ;  /* 0x00002004000079ed */ /* 0x0001e60008340040 */
.L_x_6:
[----:B0----5:R-:W2:Y:S04]  /*9eb0*/  LDL R4, [R1+0x444] ;  /* 0x0004440001047983 */ /* 0x021ea80000100800 */
[----:B------:R-:W3:Y:S04]  /*9ec0*/  LDL R3, [R1+0x448] ;  /* 0x0004480001037983 */ /* 0x000ee80000100800 */
[----:B------:R-:W4:Y:S04]  /*9ed0*/  LDL R48, [R1+0x484] ;  /* 0x0004840001307983 */ /* 0x000f280000100800 */
[----:B------:R-:W4:Y:S01]  /*9ee0*/  LDL R47, [R1+0x488] ;  /* 0x00048800012f7983 */ /* 0x000f220000100800 */
[----:B------:R-:W0:Y:S03]  /*9ef0*/  S2R R5, SR_TID.X ;  /* 0x0000000000057919 */ /* 0x000e260000002100 */
[----:B------:R-:W4:Y:S04]  /*9f00*/  LDL R42, [R1+0x4c4] ;  /* 0x0004c400012a7983 */ /* 0x000f280000100800 */
[----:B------:R-:W4:Y:S04]  /*9f10*/  LDL R41, [R1+0x4c8] ;  /* 0x0004c80001297983 */ /* 0x000f280000100800 */
[----:B------:R-:W4:Y:S04]  /*9f20*/  LDL R46, [R1+0x504] ;  /* 0x00050400012e7983 */ /* 0x000f280000100800 */
[----:B------:R-:W4:Y:S04]  /*9f30*/  LDL R45, [R1+0x508] ;  /* 0x00050800012d7983 */ /* 0x000f280000100800 */
[----:B------:R-:W4:Y:S04]  /*9f40*/  LDL R40, [R1+0x44c] ;  /* 0x00044c0001287983 */ /* 0x000f280000100800 */
[----:B------:R-:W4:Y:S04]  /*9f50*/  LDL R39, [R1+0x450] ;  /* 0x0004500001277983 */ /* 0x000f280000100800 */
[----:B------:R-:W4:Y:S04]  /*9f60*/  LDL R37, [R1+0x48c] ;  /* 0x00048c0001257983 */ /* 0x000f280000100800 */
[----:B------:R-:W4:Y:S01]  /*9f70*/  LDL R36, [R1+0x490] ;  /* 0x0004900001247983 */ /* 0x000f220000100800 */
[----:B0-----:R-:W-:-:S03]  /*9f80*/  LOP3.LUT R5, R5, 0x7f, RZ, 0xc0, !PT ;  /* 0x0000007f05057812 */ /* 0x001fc600078ec0ff */
[----:B------:R-:W4:Y:S01]  /*9f90*/  LDL R44, [R1+0x4cc] ;  /* 0x0004cc00012c7983 */ /* 0x000f220000100800 */
[----:B------:R-:W-:-:S03]  /*9fa0*/  ISETP.LT.AND P0, PT, R5, R70, P0 ;  /* 0x000000460500720c */ /* 0x000fc60000701270 */
[----:B------:R-:W4:Y:S04]  /*9fb0*/  LDL R43, [R1+0x4d0] ;  /* 0x0004d000012b7983 */ /* 0x000f280000100800 */
[----:B------:R-:W4:Y:S01]  /*9fc0*/  LDL R38, [R1+0x50c] ;  /* 0x00050c0001267983 */ /* 0x000f220000100800 */
[----:B------:R-:W0:Y:S01]  /*9fd0*/  FENCE.VIEW.ASYNC.T ;  /* 0x00000000000073c6 */ /* 0x000e220000000200 */
[----:B------:R-:W-:Y:S02]  /*9fe0*/  PRMT R35, RZ, 0x7610, R35 ;  /* 0x00007610ff237816 */ /* 0x000fe40000000023 */
[----:B------:R-:W4:Y:S01]  /*9ff0*/  LDL R52, [R1+0x494] ;  /* 0x0004940001347983 */ /* 0x000f220000100800 */
[----:B------:R-:W-:Y:S02]  /*a000*/  PRMT R27, RZ, 0x7610, R27 ;  /* 0x00007610ff1b7816 */ /* 0x000fe4000000001b */
[----:B------:R-:W-:Y:S01]  /*a010*/  PRMT R19, RZ, 0x7610, R19 ;  /* 0x00007610ff137816 */ /* 0x000fe20000000013 */
[----:B------:R-:W4:Y:S01]  /*a020*/  LDL R51, [R1+0x498] ;  /* 0x0004980001337983 */ /* 0x000f220000100800 */
[----:B------:R-:W-:-:S02]  /*a030*/  PRMT R11, RZ, 0x7610, R11 ;  /* 0x00007610ff0b7816 */ /* 0x000fc4000000000b */
[----:B------:R-:W-:Y:S01]  /*a040*/  PRMT R34, RZ, 0x7610, R34 ;  /* 0x00007610ff227816 */ /* 0x000fe20000000022 */
[----:B------:R-:W4:Y:S04]  /*a050*/  LDL R50, [R1+0x514] ;  /* 0x0005140001327983 */ /* 0x000f280000100800 */
[----:B------:R-:W4:Y:S01]  /*a060*/  LDL R49, [R1+0x518] ;  /* 0x0005180001317983 */ /* 0x000f220000100800 */
[----:B------:R-:W-:Y:S02]  /*a070*/  PRMT R26, RZ, 0x7610, R26 ;  /* 0x00007610ff1a7816 */ /* 0x000fe4000000001a */
[----:B------:R-:W-:Y:S01]  /*a080*/  PRMT R18, RZ, 0x7610, R18 ;  /* 0x00007610ff127816 */ /* 0x000fe20000000012 */
[----:B------:R-:W4:Y:S01]  /*a090*/  LDL R56, [R1+0x4ac] ;  /* 0x0004ac0001387983 */ /* 0x000f220000100800 */
[----:B------:R-:W-:-:S02]  /*a0a0*/  PRMT R10, RZ, 0x7610, R10 ;  /* 0x00007610ff0a7816 */ /* 0x000fc4000000000a */
[----:B------:R-:W-:Y:S01]  /*a0b0*/  PRMT R33, RZ, 0x7610, R33 ;  /* 0x00007610ff217816 */ /* 0x000fe20000000021 */
[----:B------:R-:W4:Y:S01]  /*a0c0*/  LDL R55, [R1+0x4b0] ;  /* 0x0004b00001377983 */ /* 0x000f220000100800 */
[----:B------:R-:W-:Y:S02]  /*a0d0*/  PRMT R25, RZ, 0x7610, R25 ;  /* 0x00007610ff197816 */ /* 0x000fe40000000019 */
[----:B------:R-:W-:Y:S01]  /*a0e0*/  PRMT R17, RZ, 0x7610, R17 ;  /* 0x00007610ff117816 */ /* 0x000fe20000000011 */
[----:B------:R-:W4:Y:S01]  /*a0f0*/  LDL R54, [R1+0x4ec] ;  /* 0x0004ec0001367983 */ /* 0x000f220000100800 */
[----:B------:R-:W-:Y:S02]  /*a100*/  PRMT R9, RZ, 0x7610, R9 ;  /* 0x00007610ff097816 */ /* 0x000fe40000000009 */
[----:B------:R-:W-:Y:S01]  /*a110*/  PRMT R32, RZ, 0x7610, R32 ;  /* 0x00007610ff207816 */ /* 0x000fe20000000020 */
[----:B------:R-:W4:Y:S01]  /*a120*/  LDL R53, [R1+0x4f0] ;  /* 0x0004f00001357983 */ /* 0x000f220000100800 */
[----:B0-----:R-:W-:Y:S01]  /*a130*/  BAR.SYNC.DEFER_BLOCKING 0x0 ;  /* 0x0000000000007b1d */ /* 0x001fe20000010000 */
[----:B--2---:R-:W-:-:S02]  /*a140*/  @P0 IMAD.MOV.U32 R5, RZ, RZ, R4 ;  /* 0x000000ffff050224 */ /* 0x004fc400078e0004 */
[----:B---3--:R-:W-:-:S03]  /*a150*/  @P0 IMAD.MOV.U32 R4, RZ, RZ, R3 ;  /* 0x000000ffff040224 */ /* 0x008fc600078e0003 */
[----:B------:R-:W2:Y:S04]  /*a160*/  LDL R3, [R1+0x510] ;  /* 0x0005100001037983 */ /* 0x000ea80000100800 */
[----:B------:R4:W3:Y:S02]  /*a170*/  @P0 LDG.E.U16 R35, desc[UR32][R4.64] ;  /* 0x0000002004230981 */ /* 0x0008e4000c1e1500 */
[----:B----4-:R-:W-:Y:S02]  /*a180*/  @P0 IMAD.MOV.U32 R4, RZ, RZ, R47 ;  /* 0x000000ffff040224 */ /* 0x010fe400078e002f */
[----:B------:R-:W-:Y:S01]  /*a190*/  @P0 IMAD.MOV.U32 R5, RZ, RZ, R48 ;  /* 0x000000ffff050224 */ /* 0x000fe200078e0030 */
[----:B------:R-:W4:Y:S04]  /*a1a0*/  LDL R47, [R1+0x4a0] ;  /* 0x0004a000012f7983 */ /* 0x000f280000100800 */
[----:B------:R0:W3:Y:S04]  /*a1b0*/  @P0 LDG.E.U16 R27, desc[UR32][R4.64] ;  /* 0x00000020041b0981 */ /* 0x0000e8000c1e1500 */
[----:B------:R-:W3:Y:S01]  /*a1c0*/  LDL R48, [R1+0x49c] ;  /* 0x00049c0001307983 */ /* 0x000ee20000100800 */
[----:B0-----:R-:W-:-:S02]  /*a1d0*/  @P0 IMAD.MOV.U32 R4, RZ, RZ, R41 ;  /* 0x000000ffff040224 */ /* 0x001fc400078e0029 */
[----:B------:R-:W-:Y:S01]  /*a1e0*/  @P0 IMAD.MOV.U32 R5, RZ, RZ, R42 ;  /* 0x000000ffff050224 */ /* 0x000fe200078e002a */
[----:B------:R-:W3:Y:S04]  /*a1f0*/  LDL R41, [R1+0x458] ;  /* 0x0004580001297983 */ /* 0x000ee80000100800 */
[----:B------:R-:W4:Y:S04]  /*a200*/  LDL R42, [R1+0x454] ;  /* 0x00045400012a7983 */ /* 0x000f280000100800 */
[----:B------:R0:W4:Y:S02]  /*a210*/  @P0 LDG.E.U16 R19, desc[UR32][R4.64] ;  /* 0x0000002004130981 */ /* 0x000124000c1e1500 */
[----:B0-----:R-:W-:-:S02]  /*a220*/  @P0 IMAD.MOV.U32 R4, RZ, RZ, R45 ;  /* 0x000000ffff040224 */ /* 0x001fc400078e002d */
[----:B------:R-:W-:Y:S01]  /*a230*/  @P0 IMAD.MOV.U32 R5, RZ, RZ, R46 ;  /* 0x000000ffff050224 */ /* 0x000fe200078e002e */
[----:B------:R-:W4:Y:S04]  /*a240*/  LDL R45, [R1+0x4e0] ;  /* 0x0004e000012d7983 */ /* 0x000f280000100800 */
[----:B------:R0:W4:Y:S04]  /*a250*/  @P0 LDG.E.U16 R11, desc[UR32][R4.64] ;  /* 0x00000020040b0981 */ /* 0x000128000c1e1500 */
[----:B------:R-:W4:Y:S01]  /*a260*/  LDL R46, [R1+0x4dc] ;  /* 0x0004dc00012e7983 */ /* 0x000f220000100800 */
[----:B0-----:R-:W-:-:S02]  /*a270*/  @P0 IMAD.MOV.U32 R4, RZ, RZ, R39 ;  /* 0x000000ffff040224 */ /* 0x001fc400078e0027 */
[----:B------:R-:W-:Y:S01]  /*a280*/  @P0 IMAD.MOV.U32 R5, RZ, RZ, R40 ;  /* 0x000000ffff050224 */ /* 0x000fe200078e0028 */
[----:B------:R-:W4:Y:S04]  /*a290*/  LDL R39, [R1+0x4d8] ;  /* 0x0004d80001277983 */ /* 0x000f280000100800 */
[----:B------:R-:W4:Y:S04]  /*a2a0*/  LDL R40, [R1+0x4d4] ;  /* 0x0004d40001287983 */ /* 0x000f280000100800 */
[----:B------:R0:W4:Y:S02]  /*a2b0*/  @P0 LDG.E.U16 R34, desc[UR32][R4.64] ;  /* 0x0000002004220981 */ /* 0x000124000c1e1500 */
        /* <DEDUP_REMOVED lines=8> */
[----:B------:R0:W4:Y:S04]  /*a340*/  @P0 LDG.E.U16 R18, desc[UR32][R4.64] ;  /* 0x0000002004120981 */ /* 0x000128000c1e1500 */
[----:B------:R-:W4:Y:S01]  /*a350*/  LDL R44, [R1+0x464] ;  /* 0x00046400012c7983 */ /* 0x000f220000100800 */
[----:B0-----:R-:W-:-:S03]  /*a360*/  @P0 IMAD.MOV.U32 R5, RZ, RZ, R38 ;  /* 0x000000ffff050224 */ /* 0x001fc600078e0026 */
[----:B------:R-:W4:Y:S01]  /*a370*/  LDL R38, [R1+0x51c] ;  /* 0x00051c0001267983 */ /* 0x000f220000100800 */
[----:B--2---:R-:W-:-:S03]  /*a380*/  @P0 IMAD.MOV.U32 R4, RZ, RZ, R3 ;  /* 0x000000ffff040224 */ /* 0x004fc600078e0003 */
[----:B------:R-:W2:Y:S04]  /*a390*/  LDL R3, [R1+0x520] ;  /* 0x0005200001037983 */ /* 0x000ea80000100800 */
[----:B------:R3:W2:Y:S02]  /*a3a0*/  @P0 LDG.E.U16 R10, desc[UR32][R4.64] ;  /* 0x00000020040a0981 */ /* 0x0006a4000c1e1500 */
[----:B---3--:R-:W-:Y:S02]  /*a3b0*/  @P0 IMAD.MOV.U32 R4, RZ, RZ, R41 ;  /* 0x000000ffff040224 */ /* 0x008fe400078e0029 */
[----:B------:R-:W3:Y:S01]  /*a3c0*/  LDL R41, [R1+0x4a8] ;  /* 0x0004a80001297983 */ /* 0x000ee20000100800 */
[----:B----4-:R-:W-:-:S03]  /*a3d0*/  @P0 IMAD.MOV.U32 R5, RZ, RZ, R42 ;  /* 0x000000ffff050224 */ /* 0x010fc600078e002a */
[----:B------:R-:W4:Y:S04]  /*a3e0*/  LDL R42, [R1+0x4a4] ;  /* 0x0004a400012a7983 */ /* 0x000f280000100800 */
[----:B------:R0:W4:Y:S02]  /*a3f0*/  @P0 LDG.E.U16 R33, desc[UR32][R4.64] ;  /* 0x0000002004210981 */ /* 0x000124000c1e1500 */
[----:B0-----:R-:W-:Y:S02]  /*a400*/  @P0 IMAD.MOV.U32 R4, RZ, RZ, R51 ;  /* 0x000000ffff040224 */ /* 0x001fe400078e0033 */
[----:B------:R-:W-:Y:S01]  /*a410*/  @P0 IMAD.MOV.U32 R5, RZ, RZ, R52 ;  /* 0x000000ffff050224 */ /* 0x000fe200078e0034 */
[----:B------:R-:W-:Y:S01]  /*a420*/  PRMT R24, RZ, 0x7610, R24 ;  /* 0x00007610ff187816 */ /* 0x000fe20000000018 */
[----:B------:R-:W4:Y:S04]  /*a430*/  LDL R52, [R1+0x21c] ;  /* 0x00021c0001347983 */ /* 0x000f280000100800 */
[----:B------:R0:W4:Y:S01]  /*a440*/  @P0 LDG.E.U16 R25, desc[UR32][R4.64] ;  /* 0x0000002004190981 */ /* 0x000122000c1e1500 */
[----:B------:R-:W-:-:S02]  /*a450*/  PRMT R16, RZ, 0x7610, R16 ;  /* 0x00007610ff107816 */ /* 0x000fc40000000010 */
[----:B------:R-:W-:Y:S01]  /*a460*/  PRMT R8, RZ, 0x7610, R8 ;  /* 0x00007610ff087816 */ /* 0x000fe20000000008 */
[----:B------:R-:W4:Y:S01]  /*a470*/  LDL R51, [R1+0x528] ;  /* 0x0005280001337983 */ /* 0x000f220000100800 */
[----:B0-----:R-:W-:-:S03]  /*a480*/  @P0 IMAD.MOV.U32 R4, RZ, RZ, R39 ;  /* 0x000000ffff040224 */ /* 0x001fc600078e0027 */
[----:B------:R-:W4:Y:S01]  /*a490*/  LDL R39, [R1+0x4e8] ;  /* 0x0004e80001277983 */ /* 0x000f220000100800 */
[----:B------:R-:W-:-:S03]  /*a4a0*/  @P0 IMAD.MOV.U32 R5, RZ, RZ, R40 ;  /* 0x000000ffff050224 */ /* 0x000fc600078e0028 */
[----:B------:R-:W4:Y:S04]  /*a4b0*/  LDL R40, [R1+0x4e4] ;  /* 0x0004e40001287983 */ /* 0x000f280000100800 */
[----:B------:R0:W4:Y:S02]  /*a4c0*/  @P0 LDG.E.U16 R17, desc[UR32][R4.64] ;  /* 0x0000002004110981 */ /* 0x000124000c1e1500 */
[----:B0-----:R-:W-:Y:S02]  /*a4d0*/  @P0 IMAD.MOV.U32 R4, RZ, RZ, R49 ;  /* 0x000000ffff040224 */ /* 0x001fe400078e0031 */
[----:B------:R-:W-:Y:S01]  /*a4e0*/  @P0 IMAD.MOV.U32 R5, RZ, RZ, R50 ;  /* 0x000000ffff050224 */ /* 0x000fe200078e0032 */
[----:B------:R-:W-:Y:S01]  /*a4f0*/  PRMT R31, RZ, 0x7610, R31 ;  /* 0x00007610ff1f7816 */ /* 0x000fe2000000001f */
[----:B------:R-:W4:Y:S04]  /*a500*/  LDL R50, [R1+0x474] ;  /* 0x0004740001327983 */ /* 0x000f280000100800 */
[----:B------:R0:W4:Y:S01]  /*a510*/  @P0 LDG.E.U16 R9, desc[UR32][R4.64] ;  /* 0x0000002004090981 */ /* 0x000122000c1e1500 */
[----:B------:R-:W-:-:S03]  /*a520*/  PRMT R23, RZ, 0x7610, R23 ;  /* 0x00007610ff177816 */ /* 0x000fc60000000017 */
[----:B------:R-:W4:Y:S01]  /*a530*/  LDL R49, [R1+0x478] ;  /* 0x0004780001317983 */ /* 0x000f220000100800 */
[----:B0-----:R-:W-:Y:S02]  /*a540*/  @P0 IMAD.MOV.U32 R4, RZ, RZ, R36 ;  /* 0x000000ffff040224 */ /* 0x001fe400078e0024 */
[----:B------:R-:W-:Y:S01]  /*a550*/  @P0 IMAD.MOV.U32 R5, RZ, RZ, R37 ;  /* 0x000000ffff050224 */ /* 0x000fe200078e0025 */
[----:B------:R-:W4:Y:S04]  /*a560*/  LDL R36, [R1+0x524] ;  /* 0x0005240001247983 */ /* 0x000f280000100800 */
[----:B------:R-:W4:Y:S04]  /*a570*/  LDL R37, [R1+0x214] ;  /* 0x0002140001257983 */ /* 0x000f280000100800 */
[----:B------:R0:W4:Y:S02]  /*a580*/  @P0 LDG.E.U16 R32, desc[UR32][R4.64] ;  /* 0x0000002004200981 */ /* 0x000124000c1e1500 */
[----:B0-----:R-:W-:-:S02]  /*a590*/  @P0 IMAD.MOV.U32 R4, RZ, RZ, R47 ;  /* 0x000000ffff040224 */ /* 0x001fc400078e002f */
[----:B------:R-:W-:Y:S01]  /*a5a0*/  @P0 IMAD.MOV.U32 R5, RZ, RZ, R48 ;  /* 0x000000ffff050224 */ /* 0x000fe200078e0030 */
[----:B------:R-:W-:Y:S01]  /*a5b0*/  PRMT R15, RZ, 0x7610, R15 ;  /* 0x00007610ff0f7816 */ /* 0x000fe2000000000f */
[----:B------:R-:W4:Y:S04]  /*a5c0*/  LDL R48, [R1+0x4b4] ;  /* 0x0004b40001307983 */ /* 0x000f280000100800 */
[----:B------:R0:W4:Y:S04]  /*a5d0*/  @P0 LDG.E.U16 R24, desc[UR32][R4.64] ;  /* 0x0000002004180981 */ /* 0x000128000c1e1500 */
[----:B------:R-:W4:Y:S01]  /*a5e0*/  LDL R47, [R1+0x4b8] ;  /* 0x0004b800012f7983 */ /* 0x000f220000100800 */
        /* <DEDUP_REMOVED lines=10> */
[----:B0-----:R-:W-:Y:S02]  /*a690*/  @P0 IMAD.MOV.U32 R4, RZ, RZ, R43 ;  /* 0x000000ffff040224 */ /* 0x001fe400078e002b */
[----:B------:R-:W-:Y:S01]  /*a6a0*/  @P0 IMAD.MOV.U32 R5, RZ, RZ, R44 ;  /* 0x000000ffff050224 */ /* 0x000fe200078e002c */
[----:B------:R-:W2:Y:S04]  /*a6b0*/  LDL R43, [R1+0x480] ;  /* 0x00048000012b7983 */ /* 0x000ea80000100800 */
[----:B------:R3:W2:Y:S04]  /*a6c0*/  @P0 LDG.E.U16 R31, desc[UR32][R4.64] ;  /* 0x00000020041f0981 */ /* 0x0006a8000c1e1500 */
[----:B------:R-:W2:Y:S01]  /*a6d0*/  LDL R44, [R1+0x47c] ;  /* 0x00047c00012c7983 */ /* 0x000ea20000100800 */
[----:B---3--:R-:W-:-:S03]  /*a6e0*/  @P0 IMAD.MOV.U32 R4, RZ, RZ, R41 ;  /* 0x000000ffff040224 */ /* 0x008fc600078e0029 */
[----:B------:R-:W3:Y:S01]  /*a6f0*/  LDL R41, [R1+0x4c0] ;  /* 0x0004c00001297983 */ /* 0x000ee20000100800 */
[----:B----4-:R-:W-:-:S03]  /*a700*/  @P0 IMAD.MOV.U32 R5, RZ, RZ, R42 ;  /* 0x000000ffff050224 */ /* 0x010fc600078e002a */
[----:B------:R-:W4:Y:S04]  /*a710*/  LDL R42, [R1+0x4bc] ;  /* 0x0004bc00012a7983 */ /* 0x000f280000100800 */
[----:B------:R0:W3:Y:S01]  /*a720*/  @P0 LDG.E.U16 R23, desc[UR32][R4.64] ;  /* 0x0000002004170981 */ /* 0x0000e2000c1e1500 */
[----:B------:R-:W-:Y:S01]  /*a730*/  PRMT R7, RZ, 0x7610, R7 ;  /* 0x00007610ff077816 */ /* 0x000fe20000000007 */
[----:B0-----:R-:W-:Y:S02]  /*a740*/  @P0 IMAD.MOV.U32 R4, RZ, RZ, R39 ;  /* 0x000000ffff040224 */ /* 0x001fe400078e0027 */
[----:B------:R-:W3:Y:S01]  /*a750*/  LDL R39, [R1+0x500] ;  /* 0x0005000001277983 */ /* 0x000ee20000100800 */
[----:B------:R-:W-:-:S03]  /*a760*/  @P0 IMAD.MOV.U32 R5, RZ, RZ, R40 ;  /* 0x000000ffff050224 */ /* 0x000fc600078e0028 */
[----:B------:R-:W3:Y:S04]  /*a770*/  LDL R40, [R1+0x4fc] ;  /* 0x0004fc0001287983 */ /* 0x000ee80000100800 */
[----:B------:R0:W3:Y:S02]  /*a780*/  @P0 LDG.E.U16 R15, desc[UR32][R4.64] ;  /* 0x00000020040f0981 */ /* 0x0000e4000c1e1500 */
[----:B0-----:R-:W-:Y:S02]  /*a790*/  @P0 IMAD.MOV.U32 R4, RZ, RZ, R36 ;  /* 0x000000ffff040224 */ /* 0x001fe400078e0024 */
[----:B------:R-:W3:Y:S01]  /*a7a0*/  LDL R36, [R1+0x4f8] ;  /* 0x0004f80001247983 */ /* 0x000ee20000100800 */
[----:B------:R-:W-:-:S03]  /*a7b0*/  @P0 IMAD.MOV.U32 R5, RZ, RZ, R37 ;  /* 0x000000ffff050224 */ /* 0x000fc600078e0025 */
[----:B------:R-:W3:Y:S04]  /*a7c0*/  LDL R37, [R1+0x4f4] ;  /* 0x0004f40001257983 */ /* 0x000ee80000100800 */
[----:B------:R0:W4:Y:S02]  /*a7d0*/  @P0 LDG.E.U16 R7, desc[UR32][R4.64] ;  /* 0x0000002004070981 */ /* 0x000124000c1e1500 */
[----:B0-----:R-:W-:Y:S02]  /*a7e0*/  @P0 IMAD.MOV.U32 R5, RZ, RZ, R38 ;  /* 0x000000ffff050224 */ /* 0x001fe400078e0026 */
[----:B------:R-:W4:Y:S01]  /*a7f0*/  LDL R38, [R1+0x218] ;  /* 0x0002180001267983 */ /* 0x000f220000100800 */
[----:B--2---:R-:W-:-:S03]  /*a800*/  @P0 IMAD.MOV.U32 R4, RZ, RZ, R3 ;  /* 0x000000ffff040224 */ /* 0x004fc600078e0003 */
[----:B------:R-:W2:Y:S01]  /*a810*/  LDL R3, [R1+0x224] ;  /* 0x0002240001037983 */ /* 0x000ea20000100800 */
[----:B------:R-:W-:Y:S02]  /*a820*/  PRMT R30, RZ, 0x7610, R30 ;  /* 0x00007610ff1e7816 */ /* 0x000fe4000000001e */
[----:B------:R-:W-:-:S04]  /*a830*/  PRMT R22, RZ, 0x7610, R22 ;  /* 0x00007610ff167816 */ /* 0x000fc80000000016 */
[----:B------:R0:W2:Y:S01]  /*a840*/  @P0 LDG.E.U16 R30, desc[UR32][R4.64] ;  /* 0x00000020041e0981 */ /* 0x0000a2000c1e1500 */
[----:B------:R-:W-:Y:S01]  /*a850*/  PRMT R14, RZ, 0x7610, R14 ;  /* 0x00007610ff0e7816 */ /* 0x000fe2000000000e */
[----:B0-----:R-:W-:Y:S02]  /*a860*/  @P0 IMAD.MOV.U32 R4, RZ, RZ, R55 ;  /* 0x000000ffff040224 */ /* 0x001fe400078e0037 */
[----:B------:R-:W-:-:S05]  /*a870*/  @P0 IMAD.MOV.U32 R5, RZ, RZ, R56 ;  /* 0x000000ffff050224 */ /* 0x000fca00078e0038 */
        /* <DEDUP_REMOVED lines=9> */
[----:B------:R-:W-:Y:S02]  /*a910*/  PRMT R21, RZ, 0x7610, R21 ;  /* 0x00007610ff157816 */ /* 0x000fe40000000015 */
[----:B------:R-:W-:Y:S01]  /*a920*/  PRMT R13, RZ, 0x7610, R13 ;  /* 0x00007610ff0d7816 */ /* 0x000fe2000000000d */
[----:B0-----:R-:W-:Y:S02]  /*a930*/  @P0 IMAD.MOV.U32 R4, RZ, RZ, R49 ;  /* 0x000000ffff040224 */ /* 0x001fe400078e0031 */
[----:B------:R-:W-:-:S05]  /*a940*/  @P0 IMAD.MOV.U32 R5, RZ, RZ, R50 ;  /* 0x000000ffff050224 */ /* 0x000fca00078e0032 */
[----:B------:R0:W2:Y:S02]  /*a950*/  @P0 LDG.E.U16 R29, desc[UR32][R4.64] ;  /* 0x00000020041d0981 */ /* 0x0000a4000c1e1500 */
[----:B0-----:R-:W-:Y:S02]  /*a960*/  @P0 IMAD.MOV.U32 R4, RZ, RZ, R47 ;  /* 0x000000ffff040224 */ /* 0x001fe400078e002f */
[----:B------:R-:W-:-:S05]  /*a970*/  @P0 IMAD.MOV.U32 R5, RZ, RZ, R48 ;  /* 0x000000ffff050224 */ /* 0x000fca00078e0030 */
[----:B------:R0:W2:Y:S01]  /*a980*/  @P0 LDG.E.U16 R21, desc[UR32][R4.64] ;  /* 0x0000002004150981 */ /* 0x0000a2000c1e1500 */
[----:B------:R-:W-:Y:S02]  /*a990*/  PRMT R28, RZ, 0x7610, R28 ;  /* 0x00007610ff1c7816 */ /* 0x000fe4000000001c */
[----:B0-----:R-:W-:Y:S01]  /*a9a0*/  PRMT R5, RZ, 0x7610, R5 ;  /* 0x00007610ff057816 */ /* 0x001fe20000000005 */
[----:B---3--:R0:W3:Y:S02]  /*a9b0*/  @P0 LDG.E.U16 R13, desc[UR32][R36.64] ;  /* 0x00000020240d0981 */ /* 0x0080e4000c1e1500 */
[----:B0-----:R-:W-:Y:S02]  /*a9c0*/  @P0 IMAD.MOV.U32 R36, RZ, RZ, R45 ;  /* 0x000000ffff240224 */ /* 0x001fe400078e002d */
[----:B------:R-:W-:-:S05]  /*a9d0*/  @P0 IMAD.MOV.U32 R37, RZ, RZ, R46 ;  /* 0x000000ffff250224 */ /* 0x000fca00078e002e */
[----:B------:R0:W3:Y:S01]  /*a9e0*/  @P0 LDG.E.U16 R5, desc[UR32][R36.64] ;  /* 0x0000002024050981 */ /* 0x0000e2000c1e1500 */
[----:B------:R-:W-:Y:S01]  /*a9f0*/  PRMT R20, RZ, 0x7610, R20 ;  /* 0x00007610ff147816 */ /* 0x000fe20000000014 */
[----:B0-----:R-:W-:Y:S02]  /*aa00*/  @P0 IMAD.MOV.U32 R36, RZ, RZ, R43 ;  /* 0x000000ffff240224 */ /* 0x001fe400078e002b */
[----:B------:R-:W-:-:S05]  /*aa10*/  @P0 IMAD.MOV.U32 R37, RZ, RZ, R44 ;  /* 0x000000ffff250224 */ /* 0x000fca00078e002c */
[----:B------:R0:W3:Y:S01]  /*aa20*/  @P0 LDG.E.U16 R28, desc[UR32][R36.64] ;  /* 0x00000020241c0981 */ /* 0x0000e2000c1e1500 */
[----:B------:R-:W-:Y:S01]  /*aa30*/  PRMT R12, RZ, 0x7610, R12 ;  /* 0x00007610ff0c7816 */ /* 0x000fe2000000000c */
[----:B0-----:R-:W-:Y:S02]  /*aa40*/  @P0 IMAD.MOV.U32 R36, RZ, RZ, R41 ;  /* 0x000000ffff240224 */ /* 0x001fe400078e0029 */
[----:B----4-:R-:W-:-:S05]  /*aa50*/  @P0 IMAD.MOV.U32 R37, RZ, RZ, R42 ;  /* 0x000000ffff250224 */ /* 0x010fca00078e002a */
[----:B------:R0:W4:Y:S01]  /*aa60*/  @P0 LDG.E.U16 R20, desc[UR32][R36.64] ;  /* 0x0000002024140981 */ /* 0x000122000c1e1500 */
[----:B------:R-:W-:Y:S01]  /*aa70*/  PRMT R4, RZ, 0x7610, R4 ;  /* 0x00007610ff047816 */ /* 0x000fe20000000004 */
[----:B0-----:R-:W-:Y:S02]  /*aa80*/  @P0 IMAD.MOV.U32 R36, RZ, RZ, R39 ;  /* 0x000000ffff240224 */ /* 0x001fe400078e0027 */
[----:B------:R-:W-:-:S05]  /*aa90*/  @P0 IMAD.MOV.U32 R37, RZ, RZ, R40 ;  /* 0x000000ffff250224 */ /* 0x000fca00078e0028 */
[----:B------:R0:W4:Y:S02]  /*aaa0*/  @P0 LDG.E.U16 R12, desc[UR32][R36.64] ;  /* 0x00000020240c0981 */ /* 0x000124000c1e1500 */
[----:B0-----:R-:W-:Y:S02]  /*aab0*/  @P0 IMAD.MOV.U32 R37, RZ, RZ, R38 ;  /* 0x000000ffff250224 */ /* 0x001fe400078e0026 */
[----:B--2---:R-:W-:-:S05]  /*aac0*/  @P0 IMAD.MOV.U32 R36, RZ, RZ, R3 ;  /* 0x000000ffff240224 */ /* 0x004fca00078e0003 */
[----:B------:R0:W2:Y:S01]  /*aad0*/  @P0 LDG.E.U16 R4, desc[UR32][R36.64] ;  /* 0x0000002024040981 */ /* 0x0000a2000c1e1500 */
[----:B------:R-:W1:Y:S02]  /*aae0*/  S2R R39, SR_TID.X ;  /* 0x0000000000277919 */ /* 0x000e640000002100 */
[C---:B-1----:R-:W-:Y:S01]  /*aaf0*/  IMAD.SHL.U32 R3, R39.reuse, 0x40, RZ ;  /* 0x0000004027037824 */ /* 0x042fe200078e00ff */
[----:B------:R-:W-:Y:S01]  /*ab00*/  SHF.R.U32.HI R38, RZ, 0x5, R39 ;  /* 0x00000005ff267819 */ /* 0x000fe20000011627 */
[----:B0-----:R-:W-:-:S03]  /*ab10*/  IMAD.SHL.U32 R36, R39, 0x2, RZ ;  /* 0x0000000227247824 */ /* 0x001fc600078e00ff */
[----:B------:R-:W-:Y:S02]  /*ab20*/  LOP3.LUT R3, R3, 0x1000, RZ, 0xc0, !PT ;  /* 0x0000100003037812 */ /* 0x000fe400078ec0ff */
[----:B------:R-:W-:Y:S02]  /*ab30*/  ISETP.NE.U32.AND P0, PT, R38, RZ, PT ;  /* 0x000000ff2600720c */ /* 0x000fe40003f05070 */
[----:B------:R-:W-:Y:S01]  /*ab40*/  LOP3.LUT R3, R3, 0x7e, R36, 0xf8, !PT ;  /* 0x0000007e03037812 */ /* 0x000fe200078ef824 */
[----:B------:R-:W0:Y:S03]  /*ab50*/  LDC R38, c[0x0][0x3a0] ;  /* 0x0000e800ff267b82 */ /* 0x000e260000000800 */
[C---:B------:R-:W-:Y:S01]  /*ab60*/  LOP3.LUT R37, R3.reuse, 0x10, RZ, 0x3c, !PT ;  /* 0x0000001003257812 */ /* 0x040fe200078e3cff */
[----:B------:R-:W-:Y:S01]  /*ab70*/  STS.U16 [R3+UR62], R35 ;  /* 0x0000002303007988 */ /* 0x000fe2000800043e */
[----:B------:R-:W-:-:S03]  /*ab80*/  LOP3.LUT R36, R3, 0x20, RZ, 0x3c, !PT ;  /* 0x0000002003247812 */ /* 0x000fc600078e3cff */
[----:B------:R-:W-:Y:S04]  /*ab90*/  STS.U16 [R3+UR62+0x400], R27 ;  /* 0x0004001b03007988 */ /* 0x000fe8000800043e */
[----:B------:R-:W-:Y:S04]  /*aba0*/  STS.U16 [R3+UR62+0x800], R19 ;  /* 0x0008001303007988 */ /* 0x000fe8000800043e */
[----:B------:R1:W-:Y:S04]  /*abb0*/  STS.U16 [R3+UR62+0xc00], R11 ;  /* 0x000c000b03007988 */ /* 0x0003e8000800043e */
[----:B------:R-:W-:Y:S04]  /*abc0*/  STS.U16 [R37+UR62+0x80], R34 ;  /* 0x0000802225007988 */ /* 0x000fe8000800043e */
[----:B------:R-:W-:Y:S01]  /*abd0*/  STS.U16 [R37+UR62+0x480], R26 ;  /* 0x0004801a25007988 */ /* 0x000fe2000800043e */
[----:B-1----:R-:W-:-:S03]  /*abe0*/  LOP3.LUT R11, R3, 0x30, RZ, 0x3c, !PT ;  /* 0x00000030030b7812 */ /* 0x002fc600078e3cff */
        /* <DEDUP_REMOVED lines=11> */
[----:B------:R1:W-:Y:S01]  /*aca0*/  STS.U16 [R11+UR62+0xd80], R8 ;  /* 0x000d80080b007988 */ /* 0x0003e2000800043e */
[----:B0-----:R-:W-:-:S03]  /*acb0*/  VIADD R38, R38, 0x7f ;  /* 0x0000007f26267836 */ /* 0x001fc60000000000 */
[----:B------:R-:W-:Y:S04]  /*acc0*/  STS.U16 [R10+UR62+0x200], R31 ;  /* 0x0002001f0a007988 */ /* 0x000fe8000800043e */
[----:B------:R-:W-:Y:S04]  /*acd0*/  STS.U16 [R10+UR62+0x600], R23 ;  /* 0x000600170a007988 */ /* 0x000fe8000800043e */
[----:B------:R-:W-:Y:S04]  /*ace0*/  STS.U16 [R10+UR62+0xa00], R15 ;  /* 0x000a000f0a007988 */ /* 0x000fe8000800043e */
[----:B------:R0:W-:Y:S01]  /*acf0*/  STS.U16 [R10+UR62+0xe00], R7 ;  /* 0x000e00070a007988 */ /* 0x0001e2000800043e */
[----:B-1----:R-:W-:-:S03]  /*ad00*/  LOP3.LUT R8, R3, 0x60, RZ, 0x3c, !PT ;  /* 0x0000006003087812 */ /* 0x002fc600078e3cff */
[----:B------:R-:W-:Y:S04]  /*ad10*/  STS.U16 [R9+UR62+0x280], R30 ;  /* 0x0002801e09007988 */ /* 0x000fe8000800043e */
[----:B------:R-:W-:Y:S04]  /*ad20*/  STS.U16 [R9+UR62+0x680], R22 ;  /* 0x0006801609007988 */ /* 0x000fe8000800043e */
[----:B------:R-:W-:Y:S04]  /*ad30*/  STS.U16 [R9+UR62+0xa80], R14 ;  /* 0x000a800e09007988 */ /* 0x000fe8000800043e */
[----:B------:R1:W-:Y:S01]  /*ad40*/  STS.U16 [R9+UR62+0xe80], R6 ;  /* 0x000e800609007988 */ /* 0x0003e2000800043e */
[----:B0-----:R-:W-:-:S03]  /*ad50*/  LOP3.LUT R7, R3, 0x70, RZ, 0x3c, !PT ;  /* 0x0000007003077812 */ /* 0x001fc600078e3cff */
[----:B------:R-:W-:Y:S01]  /*ad60*/  STS.U16 [R8+UR62+0x300], R29 ;  /* 0x0003001d08007988 */ /* 0x000fe2000800043e */
[----:B-1----:R-:W-:-:S03]  /*ad70*/  SHF.R.S32.HI R6, RZ, 0x1f, R38 ;  /* 0x0000001fff067819 */ /* 0x002fc60000011426 */
[----:B------:R-:W-:Y:S01]  /*ad80*/  STS.U16 [R8+UR62+0x700], R21 ;  /* 0x0007001508007988 */ /* 0x000fe2000800043e */
[----:B------:R-:W-:-:S03]  /*ad90*/  LEA.HI R6, R6, R38, RZ, 0x7 ;  /* 0x0000002606067211 */ /* 0x000fc600078f38ff */
[----:B---3--:R-:W-:Y:S04]  /*ada0*/  STS.U16 [R8+UR62+0xb00], R13 ;  /* 0x000b000d08007988 */ /* 0x008fe8000800043e */
[----:B------:R0:W-:Y:S04]  /*adb0*/  STS.U16 [R8+UR62+0xf00], R5 ;  /* 0x000f000508007988 */ /* 0x0001e8000800043e */
[----:B------:R1:W-:Y:S01]  /*adc0*/  STS.U16 [R7+UR62+0x380], R28 ;  /* 0x0003801c07007988 */ /* 0x0003e2000800043e */
[----:B0-----:R-:W-:-:S03]  /*add0*/  SHF.R.S32.HI R5, RZ, 0x7, R6 ;  /* 0x00000007ff057819 */ /* 0x001fc60000011406 */
[----:B----4-:R1:W-:Y:S01]  /*ade0*/  STS.U16 [R7+UR62+0x780], R20 ;  /* 0x0007801407007988 */ /* 0x0103e2000800043e */
[----:B------:R-:W-:-:S03]  /*adf0*/  VIMNMX R5, PT, PT, R5, 0x1, !PT ;  /* 0x0000000105057848 */ /* 0x000fc60007fe0100 */
[----:B------:R1:W-:Y:S02]  /*ae00*/  STS.U16 [R7+UR62+0xb80], R12 ;  /* 0x000b800c07007988 */ /* 0x0003e4000800043e */
[----:B------:R-:W-:Y:S01]  /*ae10*/  VIADD R5, R5, 0xffffffff ;  /* 0xffffffff05057836 */ /* 0x000fe20000000000 */
[----:B------:R-:W-:-:S04]  /*ae20*/  UIADD3 UR24, UPT, UPT, UR62, 0x2000, URZ ;  /* 0x000020003e187890 */ /* 0x000fc8000fffe0ff */
[----:B------:R1:W-:Y:S01]  /*ae30*/  STL [R1+0x530], R5 ;  /* 0x0005300501007387 */ /* 0x0003e20000100800 */
[----:B------:R-:W-:Y:S01]  /*ae40*/  USHF.R.U32.HI UR24, URZ, 0x4, UR24 ;  /* 0x00000004ff187899 */ /* 0x000fe20008011618 */
[----:B------:R-:W-:-:S03]  /*ae50*/  ISETP.LT.OR P2, PT, R38, 0x80, P0 ;  /* 0x000000802600780c */ /* 0x000fc60000741670 */
[----:B------:R-:W-:Y:S01]  /*ae60*/  USGXT.U32 UR68, UR24, 0xe ;  /* 0x0000000e1844789a */ /* 0x000fe20008000000 */
[----:B------:R-:W-:-:S03]  /*ae70*/  UMOV UR71, URZ ;  /* 0x000000ff00477c82 */ /* 0x000fc60008000000 */
[----:B------:R-:W-:Y:S02]  /*ae80*/  UIADD3 UR70, UP1, UPT, UR68, 0x2, URZ ;  /* 0x0000000244467890 */ /* 0x000fe4000ff3e0ff */
[----:B------:R-:W-:Y:S02]  /*ae90*/  UIADD3 UR65, UPT, UPT, UR63, 0x20, URZ ;  /* 0x000000203f417890 */ /* 0x000fe4000fffe0ff */
[----:B------:R-:W-:Y:S01]  /*aea0*/  UIADD3.X UR71, UPT, UPT, UR71, 0x40004040, URZ, UP1, !UPT ;  /* 0x4000404047477890 */ /* 0x000fe20008ffe4ff */
[----:B------:R-:W-:Y:S01]  /*aeb0*/  ISETP.NE.U32.AND P3, PT, R5, RZ, PT ;  /* 0x000000ff0500720c */ /* 0x000fe20003f65070 */
[----:B------:R-:W-:Y:S01]  /*aec0*/  IMAD.SHL.U32 R70, R69, 0x80, RZ ;  /* 0x0000008045467824 */ /* 0x000fe200078e00ff */
[----:B--2---:R1:W-:Y:S01]  /*aed0*/  STS.U16 [R7+UR62+0xf80], R4 ;  /* 0x000f800407007988 */ /* 0x0043e2000800043e */
[----:B------:R0:W-:Y:S06]  /*aee0*/  MEMBAR.ALL.CTA ;  /* 0x0000000000007992 */ /* 0x0001ec0000008000 */
[----:B0-----:R-:W0:Y:S02]  /*aef0*/  FENCE.VIEW.ASYNC.S ;  /* 0x00000000000073c6 */ /* 0x001e240000000000 */
[----:B0-----:R-:W-:Y:S06]  /*af00*/  BAR.SYNC.DEFER_BLOCKING 0x0 ;  /* 0x0000000000007b1d */ /* 0x001fec0000010000 */
[----:B------:R-:W-:Y:S05]  /*af10*/  @P2 BRA `(.L_x_7) ;  /* 0x0000000000b82947 */ /* 0x000fea0003800000 */
[----:B------:R-:W-:Y:S01]  /*af20*/  USHF.R.U32.HI UR36, URZ, 0x4, UR62 ;  /* 0x00000004ff247899 */ /* 0x000fe2000801163e */
[----:B------:R-:W-:Y:S01]  /*af30*/  UMOV UR37, URZ ;  /* 0x000000ff00257c82 */ /* 0x000fe20008000000 */
[----:B------:R-:W-:Y:S02]  /*af40*/  UIADD3 UR76, UPT, UPT, UR63, 0x28, URZ ;  /* 0x000000283f4c7890 */ /* 0x000fe4000fffe0ff */
[----:B------:R-:W-:Y:S01]  /*af50*/  USGXT.U32 UR36, UR36, 0xe ;  /* 0x0000000e2424789a */ /* 0x000fe20008000000 */
[----:B------:R-:W-:Y:S01]  /*af60*/  UMOV UR24, 0x0 ;  /* 0x0000000000187882 */ /* 0x000fe20000000000 */
[----:B------:R-:W-:Y:S02]  /*af70*/  UMOV UR25, 0x8080490 ;  /* 0x0808049000197882 */ /* 0x000fe40000000000 */
[----:B------:R-:W-:Y:S02]  /*af80*/  UIADD3 UR40, UP1, UPT, UR36, 0x2, URZ ;  /* 0x0000000224287890 */ /* 0x000fe4000ff3e0ff */
[----:B------:R-:W-:-:S02]  /*af90*/  UIADD3 UR75, UPT, UPT, UR63, 0x30, URZ ;  /* 0x000000303f4b7890 */ /* 0x000fc4000fffe0ff */
[----:B------:R-:W-:Y:S02]  /*afa0*/  UIADD3.X UR41, UPT, UPT, UR37, 0x40004040, URZ, UP1, !UPT ;  /* 0x4000404025297890 */ /* 0x000fe40008ffe4ff */
[----:B------:R-:W-:Y:S02]  /*afb0*/  UIADD3 UR74, UPT, UPT, UR63, 0x38, URZ ;  /* 0x000000383f4a7890 */ /* 0x000fe4000fffe0ff */
[----:B------:R-:W-:Y:S01]  /*afc0*/  UIADD3.64 UR48, UPT, UPT, UR40, 0x2, URZ ;  /* 0x0000000228307897 */ /* 0x000fe2000fffe0ff */
[----:B------:R-:W-:Y:S01]  /*afd0*/  UMOV UR37, 0x40004040 ;  /* 0x4000404000257882 */ /* 0x000fe20000000000 */
[----:B------:R-:W-:Y:S01]  /*afe0*/  UIADD3.64 UR50, UPT, UPT, UR40, 0x4, URZ ;  /* 0x0000000428327897 */ /* 0x000fe2000fffe0ff */
[----:B------:R0:W-:Y:S01]  /*aff0*/  UTCHMMA tmem[UR65], gdesc[UR36], tmem[UR63], tmem[UR24], idesc[UR25], !UPT ;  /* 0x00ff1824410079ea */ /* 0x0001e2000f80003f */
[----:B------:R-:W-:Y:S01]  /*b000*/  UMOV UR26, 0x0 ;  /* 0x00000000001a7882 */ /* 0x000fe20000000000 */
[----:B------:R-:W-:Y:S01]  /*b010*/  UMOV UR27, 0x8080490 ;  /* 0x08080490001b7882 */ /* 0x000fe20000000000 */
[----:B------:R-:W-:-:S02]  /*b020*/  UIADD3 UR73, UPT, UPT, UR63, 0x40, URZ ;  /* 0x000000403f497890 */ /* 0x000fc4000fffe0ff */
[----:B------:R2:W-:Y:S01]  /*b030*/  UTCHMMA tmem[UR76], gdesc[UR40], tmem[UR63], tmem[UR26], idesc[UR27], UPT ;  /* 0x00ff1a284c0079ea */ /* 0x0005e2000b80003f */
[----:B------:R-:W-:Y:S02]  /*b040*/  UIADD3.64 UR52, UPT, UPT, UR40, 0xfe, URZ ;  /* 0x000000fe28347897 */ /* 0x000fe4000fffe0ff */
[----:B------:R-:W-:Y:S02]  /*b050*/  UIADD3 UR72, UPT, UPT, UR63, 0x48, URZ ;  /* 0x000000483f487890 */ /* 0x000fe4000fffe0ff */
[----:B------:R-:W-:Y:S02]  /*b060*/  UIADD3 UR69, UPT, UPT, UR63, 0x50, URZ ;  /* 0x000000503f457890 */ /* 0x000fe4000fffe0ff */
[----:B0-----:R-:W-:Y:S02]  /*b070*/  UIADD3.64 UR36, UPT, UPT, UR40, 0x100, URZ ;  /* 0x0000010028247897 */ /* 0x001fe4000fffe0ff */
[----:B------:R-:W-:Y:S02]  /*b080*/  UIADD3.64 UR24, UPT, UPT, UR40, 0x102, URZ ;  /* 0x0000010228187897 */ /* 0x000fe4000fffe0ff */
[----:B------:R-:W-:-:S02]  /*b090*/  UIADD3 UR67, UPT, UPT, UR63, 0x58, URZ ;  /* 0x000000583f437890 */ /* 0x000fc4000fffe0ff */
[----:B--2---:R-:W-:Y:S01]  /*b0a0*/  UIADD3.64 UR40, UPT, UPT, UR40, 0x104, URZ ;  /* 0x0000010428287897 */ /* 0x004fe2000fffe0ff */
[----:B------:R-:W-:Y:S01]  /*b0b0*/  UMOV UR34, 0x0 ;  /* 0x0000000000227882 */ /* 0x000fe20000000000 */
[----:B------:R-:W-:Y:S01]  /*b0c0*/  UMOV UR35, 0x8080490 ;  /* 0x0808049000237882 */ /* 0x000fe20000000000 */
[----:B------:R-:W-:Y:S01]  /*b0d0*/  UMOV UR38, 0x0 ;  /* 0x0000000000267882 */ /* 0x000fe20000000000 */
[----:B------:R-:W-:Y:S01]  /*b0e0*/  UMOV UR39, 0x8080490 ;  /* 0x0808049000277882 */ /* 0x000fe20000000000 */
[----:B------:R-:W-:Y:S01]  /*b0f0*/  UMOV UR42, 0x0 ;  /* 0x00000000002a7882 */ /* 0x000fe20000000000 */
[----:B------:R-:W-:Y:S01]  /*b100*/  UMOV UR43, 0x8080490 ;  /* 0x08080490002b7882 */ /* 0x000fe20000000000 */
[----:B------:R0:W-:Y:S01]  /*b110*/  UTCHMMA tmem[UR75], gdesc[UR48], tmem[UR63], tmem[UR34], idesc[UR35], UPT ;  /* 0x00ff22304b0079ea */ /* 0x0001e2000b80003f */
[----:B------:R-:W-:Y:S01]  /*b120*/  UMOV UR44, 0x0 ;  /* 0x00000000002c7882 */ /* 0x000fe20000000000 */
[----:B------:R-:W-:Y:S01]  /*b130*/  UMOV UR45, 0x8080490 ;  /* 0x08080490002d7882 */ /* 0x000fe20000000000 */
[----:B------:R0:W-:Y:S01]  /*b140*/  UTCHMMA tmem[UR74], gdesc[UR50], tmem[UR63], tmem[UR38], idesc[UR39], UPT ;  /* 0x00ff26324a0079ea */ /* 0x0001e2000b80003f */
[----:B------:R-:W-:Y:S01]  /*b150*/  UMOV UR46, 0x0 ;  /* 0x00000000002e7882 */ /* 0x000fe20000000000 */
[----:B------:R-:W-:Y:S01]  /*b160*/  UMOV UR47, 0x8080490 ;  /* 0x08080490002f7882 */ /* 0x000fe20000000000 */
[----:B------:R-:W-:Y:S01]  /*b170*/  UMOV UR76, UR66 ;  /* 0x00000042004c7c82 */ /* 0x000fe20008000000 */
[----:B------:R-:W-:Y:S01]  /*b180*/  UMOV UR77, URZ ;  /* 0x000000ff004d7c82 */ /* 0x000fe20008000000 */
[----:B------:R0:W-:Y:S01]  /*b190*/  UTCHMMA tmem[UR73], gdesc[UR52], tmem[UR63], tmem[UR42], idesc[UR43], UPT ;  /* 0x00ff2a34490079ea */ /* 0x0001e2000b80003f */
[----:B------:R0:W-:Y:S01]  /*b1a0*/  UTCHMMA tmem[UR72], gdesc[UR36], tmem[UR63], tmem[UR44], idesc[UR45], UPT ;  /* 0x00ff2c24480079ea */ /* 0x0001e2000b80003f */
[----:B------:R-:W-:Y:S01]  /*b1b0*/  UMOV UR77, UR76 ;  /* 0x0000004c004d7c82 */ /* 0x000fe20008000000 */
[----:B------:R0:W-:Y:S01]  /*b1c0*/  UTCHMMA tmem[UR69], gdesc[UR24], tmem[UR63], tmem[UR46], idesc[UR47], UPT ;  /* 0x00ff2e18450079ea */ /* 0x0001e2000b80003f */
[----:B------:R0:W-:Y:S01]  /*b1d0*/  UTCHMMA tmem[UR67], gdesc[UR40], tmem[UR63], tmem[UR26], idesc[UR27], UPT ;  /* 0x00ff1a28430079ea */ /* 0x0001e2000b80003f */
[----:B------:R0:W-:Y:S01]  /*b1e0*/  UTCBAR [UR77], URZ ;  /* 0x000000ff4d0073e9 */ /* 0x0001e200080000ff */
[----:B------:R-:W-:Y:S01]  /*b1f0*/  NOP ;  /* 0x0000000000007918 */ /* 0x000fe20000000000 */
.L_x_7:
[----:B0-----:R-:W-:Y:S01]  /*b200*/  UMOV UR34, URZ ;  /* 0x000000ff00227c82 */ /* 0x001fe20008000000 */
[----:B------:R-:W-:Y:S02]  /*b210*/  IMAD.SHL.U32 R72, R68, 0x80, RZ ;  /* 0x0000008044487824 */ /* 0x000fe400078e00ff */
[----:B------:R-:W-:Y:S01]  /*b220*/  IMAD.MOV.U32 R68, RZ, RZ, RZ ;  /* 0x000000ffff447224 */ /* 0x000fe200078e00ff */
[----:B------:R-:W-:Y:S06]  /*b230*/  @!P3 BRA `(.L_x_8) ;  /* 0x0000007c0040b947 */ /* 0x000fec0003800000 */
[----:B------:R-:W-:Y:S01]  /*b240*/  SHF.R.S32.HI R69, RZ, 0x1f, R70 ;  /* 0x0000001fff457819 */ /* 0x000fe20000011446 */
[----:B------:R-:W-:Y:S01]  /*b250*/  UIADD3.64 UR52, UPT, UPT, UR70, 0x2, URZ ;  /* 0x0000000246347897 */ /* 0x000fe2000fffe0ff */
[----:B------:R-:W-:Y:S01]  /*b260*/  SHF.R.S32.HI R71, RZ, 0x1f, R72 ;  /* 0x0000001fff477819 */ /* 0x000fe20000011448 */
[----:B------:R-:W-:Y:S01]  /*b270*/  UIADD3.64 UR50, UPT, UPT, UR70, 0x4, URZ ;  /* 0x0000000446327897 */ /* 0x000fe2000fffe0ff */
[C---:B------:R-:W-:Y:S01]  /*b280*/  SHF.L.U64.HI R69, R70.reuse, 0x1, R69 ;  /* 0x0000000146457819 */ /* 0x040fe20000010245 */
[----:B------:R-:W-:Y:S01]  /*b290*/  IMAD.SHL.U32 R70, R70, 0x2, RZ ;  /* 0x0000000246467824 */ /* 0x000fe200078e00ff */
[C---:B------:R-:W-:Y:S01]  /*b2a0*/  SHF.L.U64.HI R71, R72.reuse, 0x1, R71 ;  /* 0x0000000148477819 */ /* 0x040fe20000010247 */
[----:B------:R-:W-:Y:S01]  /*b2b0*/  IMAD.SHL.U32 R72, R72, 0x2, RZ ;  /* 0x0000000248487824 */ /* 0x000fe200078e00ff */
[----:B------:R-:W-:Y:S02]  /*b2c0*/  UIADD3.64 UR48, UPT, UPT, UR70, 0xfe, URZ ;  /* 0x000000fe46307897 */ /* 0x000fe4000fffe0ff */
[----:B------:R-:W-:-:S02]  /*b2d0*/  UIADD3.64 UR46, UPT, UPT, UR70, 0x100, URZ ;  /* 0x00000100462e7897 */ /* 0x000fc4000fffe0ff */
[----:B------:R-:W-:Y:S02]  /*b2e0*/  UIADD3.64 UR44, UPT, UPT, UR70, 0x102, URZ ;  /* 0x00000102462c7897 */ /* 0x000fe4000fffe0ff */
[----:B------:R-:W-:Y:S01]  /*b2f0*/  UIADD3.64 UR42, UPT, UPT, UR70, 0x104, URZ ;  /* 0x00000104462a7897 */ /* 0x000fe2000fffe0ff */
[----:B------:R-:W-:Y:S01]  /*b300*/  UMOV UR69, 0x1 ;  /* 0x0000000100457882 */ /* 0x000fe20000000000 */
[----:B------:R-:W-:-:S10]  /*b310*/  UMOV UR67, URZ ;  /* 0x000000ff00437c82 */ /* 0x000fd40008000000 */
.L_x_11:
[----:B------:R0:W-:Y:S01]  /*b320*/  STL [R1+0x5f4], R59 ;  /* 0x0005f43b01007387 */ /* 0x0001e20000100800 */
[----:B------:R-:W2:Y:S03]  /*b330*/  LDC R83, c[0x0][0x3a0] ;  /* 0x0000e800ff537b82 */ /* 0x000ea60000000800 */
[----:B0-----:R-:W3:Y:S04]  /*b340*/  LDL.LU R59, [R1+0x4c] ;  /* 0x00004c00013b7983 */ /* 0x001ee80000300800 */
[----:B------:R0:W-:Y:S04]  /*b350*/  STL [R1+0x5f0], R81 ;  /* 0x0005f05101007387 */ /* 0x0001e80000100800 */
[----:B0-----:R-:W4:Y:S04]  /*b360*/  LDL.LU R81, [R1+0x54] ;  /* 0x0000540001517983 */ /* 0x001f280000300800 */
[----:B------:R0:W-:Y:S04]  /*b370*/  STL [R1+0x5ec], R60 ;  /* 0x0005ec3c01007387 */ /* 0x0001e80000100800 */
[----:B0-----:R-:W3:Y:S04]  /*b380*/  LDL.LU R60, [R1+0x3c] ;  /* 0x00003c00013c7983 */ /* 0x001ee80000300800 */
[----:B------:R-:W-:Y:S04]  /*b390*/  STL [R1+0x5e8], R80 ;  /* 0x0005e85001007387 */ /* 0x000fe80000100800 */
[----:B------:R0:W-:Y:S04]  /*b3a0*/  STL [R1+0x5e4], R61 ;  /* 0x0005e43d01007387 */ /* 0x0001e80000100800 */
[----:B0-----:R-:W4:Y:S04]  /*b3b0*/  LDL.LU R61, [R1+0x38] ;  /* 0x00003800013d7983 */ /* 0x001f280000300800 */
[----:B------:R-:W-:Y:S04]  /*b3c0*/  STL [R1+0x5e0], R79 ;  /* 0x0005e04f01007387 */ /* 0x000fe80000100800 */
[----:B------:R-:W-:Y:S04]  /*b3d0*/  STL [R1+0x5dc], R62 ;  /* 0x0005dc3e01007387 */ /* 0x000fe80000100800 */
[----:B------:R-:W-:Y:S04]  /*b3e0*/  STL [R1+0x5d8], R78 ;  /* 0x0005d84e01007387 */ /* 0x000fe80000100800 */
[----:B------:R-:W-:Y:S04]  /*b3f0*/  STL [R1+0x5d4], R63 ;  /* 0x0005d43f01007387 */ /* 0x000fe80000100800 */
        /* <DEDUP_REMOVED lines=8> */
[----:B------:R-:W-:Y:S04]  /*b480*/  STL [R1+0x5b4], R67 ;  /* 0x0005b44301007387 */ /* 0x000fe80000100800 */
[----:B------:R0:W-:Y:S04]  /*b490*/  STL [R1+0x5b0], R73 ;  /* 0x0005b04901007387 */ /* 0x0001e80000100800 */
[----:B0-----:R-:W4:Y:S01]  /*b4a0*/  LDL.LU R73, [R1+0x44] ;  /* 0x0000440001497983 */ /* 0x001f220000300800 */
[----:B------:R-:W-:Y:S01]  /*b4b0*/  VIADD R68, R68, 0x1 ;  /* 0x0000000144447836 */ /* 0x000fe20000000000 */
[----:B------:R-:W-:-:S02]  /*b4c0*/  IADD3 R2, P3, PT, R2, R72, RZ ;  /* 0x0000004802027210 */ /* 0x000fc40007f7e0ff */
[----:B------:R-:W-:Y:S01]  /*b4d0*/  PRMT R56, RZ, 0x7610, R56 ;  /* 0x00007610ff387816 */ /* 0x000fe20000000038 */
[----:B--2---:R-:W-:Y:S01]  /*b4e0*/  IMAD R83, R68, -0x80, R83 ;  /* 0xffffff8044537824 */ /* 0x004fe200078e0253 */
[----:B------:R-:W-:Y:S01]  /*b4f0*/  STL [R1+0x5ac], R70 ;  /* 0x0005ac4601007387 */ /* 0x000fe20000100800 */
[----:B------:R-:W-:-:S03]  /*b500*/  IMAD.X R0, R0, 0x1, R71, P3 ;  /* 0x0000000100007824 */ /* 0x000fc600018e0647 */
[C---:B------:R-:W-:Y:S01]  /*b510*/  ISETP.GT.AND P2, PT, R83.reuse, RZ, PT ;  /* 0x000000ff5300720c */ /* 0x040fe20003f44270 */
[----:B------:R-:W-:Y:S01]  /*b520*/  STL [R1+0x5a8], R69 ;  /* 0x0005a84501007387 */ /* 0x000fe20000100800 */
[----:B------:R-:W-:Y:S02]  /*b530*/  ISETP.GT.AND P3, PT, R83, 0x1, PT ;  /* 0x000000015300780c */ /* 0x000fe40003f64270 */
[----:B------:R-:W-:Y:S01]  /*b540*/  PRMT R84, RZ, 0x7610, R84 ;  /* 0x00007610ff547816 */ /* 0x000fe20000000054 */
[----:B------:R-:W-:Y:S08]  /*b550*/  STL [R1+0x5a4], R3 ;  /* 0x0005a40301007387 */ /* 0x000ff00000100800 */
[----:B-1----:R-:W-:-:S02]  /*b560*/  @P2 IMAD.MOV.U32 R4, RZ, RZ, R2 ;  /* 0x000000ffff042224 */ /* 0x002fc400078e0002 */
[----:B------:R-:W-:-:S05]  /*b570*/  @P2 IMAD.MOV.U32 R5, RZ, RZ, R0 ;  /* 0x000000ffff052224 */ /* 0x000fca00078e0000 */
[----:B------:R0:W2:Y:S01]  /*b580*/  @P2 LDG.E.U16 R56, desc[UR32][R4.64] ;  /* 0x0000002004382981 */ /* 0x0000a2000c1e1500 */
[----:B---3--:R-:W-:-:S05]  /*b590*/  IADD3 R60, P5, PT, R60, R72, RZ ;  /* 0x000000483c3c7210 */ /* 0x008fca0007fbe0ff */
[----:B------:R1:W-:Y:S01]  /*b5a0*/  STL [R1+0x3c], R60 ;  /* 0x00003c3c01007387 */ /* 0x0003e20000100800 */
[----:B0-----:R-:W-:Y:S02]  /*b5b0*/  @P3 IMAD.MOV.U32 R4, RZ, RZ, R60 ;  /* 0x000000ffff043224 */ /* 0x001fe400078e003c */
[----:B----4-:R-:W-:Y:S01]  /*b5c0*/  IMAD.X R61, R61, 0x1, R71, P5 ;  /* 0x000000013d3d7824 */ /* 0x010fe200028e0647 */
[----:B------:R-:W-:-:S03]  /*b5d0*/  IADD3 R59, P5, PT, R59, R72, RZ ;  /* 0x000000483b3b7210 */ /* 0x000fc60007fbe0ff */
[----:B------:R-:W-:Y:S01]  /*b5e0*/  @P3 IMAD.MOV.U32 R5, RZ, RZ, R61 ;  /* 0x000000ffff053224 */ /* 0x000fe200078e003d */
[----:B------:R0:W-:Y:S04]  /*b5f0*/  STL [R1+0x38], R61 ;  /* 0x0000383d01007387 */ /* 0x0001e80000100800 */
[----:B-1----:R-:W3:Y:S04]  /*b600*/  LDL.LU R60, [R1+0x50] ;  /* 0x00005000013c7983 */ /* 0x002ee80000300800 */
[----:B------:R1:W2:Y:S01]  /*b610*/  @P3 LDG.E.U16 R84, desc[UR32][R4.64] ;  /* 0x0000002004543981 */ /* 0x0002a2000c1e1500 */
[----:B------:R-:W-:-:S05]  /*b620*/  IADD3 R73, P6, PT, R73, R72, RZ ;  /* 0x0000004849497210 */ /* 0x000fca0007fde0ff */
[----:B------:R4:W-:Y:S04]  /*b630*/  STL [R1+0x44], R73 ;  /* 0x0000444901007387 */ /* 0x0009e80000100800 */
[----:B------:R-:W2:Y:S04]  /*b640*/  LDL.LU R78, [R1+0x5c] ;  /* 0x00005c00014e7983 */ /* 0x000ea80000300800 */
[----:B------:R-:W-:Y:S04]  /*b650*/  STL [R1+0x4c], R59 ;  /* 0x00004c3b01007387 */ /* 0x000fe80000100800 */
[----:B0-----:R-:W2:Y:S04]  /*b660*/  LDL.LU R61, [R1+0x64] ;  /* 0x00006400013d7983 */ /* 0x001ea80000300800 */
[----:B------:R-:W2:Y:S01]  /*b670*/  LDL.LU R5, [R1+0x40] ;  /* 0x0000400001057983 */ /* 0x000ea20000300800 */
[----:B------:R-:W-:-:S02]  /*b680*/  ISETP.GT.AND P4, PT, R83, 0x2, PT ;  /* 0x000000025300780c */ /* 0x000fc40003f84270 */
[C---:B------:R-:W-:Y:S02]  /*b690*/  ISETP.GT.AND P2, PT, R83.reuse, 0x3, PT ;  /* 0x000000035300780c */ /* 0x040fe40003f44270 */
[----:B------:R-:W-:Y:S02]  /*b6a0*/  PRMT R54, RZ, 0x7610, R54 ;  /* 0x00007610ff367816 */ /* 0x000fe40000000036 */
[----:B------:R-:W-:Y:S01]  /*b6b0*/  ISETP.GT.AND P3, PT, R83, 0x4, PT ;  /* 0x000000045300780c */ /* 0x000fe20003f64270 */
[----:B------:R-:W-:Y:S01]  /*b6c0*/  IMAD.X R64, R64, 0x1, R71, P5 ;  /* 0x0000000140407824 */ /* 0x000fe200028e0647 */
[----:B------:R-:W-:-:S05]  /*b6d0*/  IADD3 R81, P5, PT, R81, R72, RZ ;  /* 0x0000004851517210 */ /* 0x000fca0007fbe0ff */
[----:B-1----:R-:W-:Y:S01]  /*b6e0*/  @P4 IMAD.MOV.U32 R4, RZ, RZ, R73 ;  /* 0x000000ffff044224 */ /* 0x002fe200078e0049 */
[----:B------:R-:W-:Y:S02]  /*b6f0*/  PRMT R55, RZ, 0x7610, R55 ;  /* 0x00007610ff377816 */ /* 0x000fe40000000037 */
[----:B------:R-:W-:Y:S01]  /*b700*/  PRMT R53, RZ, 0x7610, R53 ;  /* 0x00007610ff357816 */ /* 0x000fe20000000035 */
[--C-:B---3--:R-:W-:Y:S02]  /*b710*/  IMAD.X R60, R60, 0x1, R71.reuse, P5 ;  /* 0x000000013c3c7824 */ /* 0x108fe400028e0647 */
[----:B--2---:R-:W-:Y:S01]  /*b720*/  IMAD.X R5, R5, 0x1, R71, P6 ;  /* 0x0000000105057824 */ /* 0x004fe200030e0647 */
[----:B------:R-:W-:-:S04]  /*b730*/  IADD3 R78, P6, PT, R78, R72, RZ ;  /* 0x000000484e4e7210 */ /* 0x000fc80007fde0ff */
[----:B------:R0:W-:Y:S04]  /*b740*/  STL [R1+0x40], R5 ;  /* 0x0000400501007387 */ /* 0x0001e80000100800 */
[----:B------:R1:W5:Y:S01]  /*b750*/  @P4 LDG.E.U16 R54, desc[UR32][R4.64] ;  /* 0x0000002004364981 */ /* 0x000362000c1e1500 */
[----:B------:R-:W-:-:S03]  /*b760*/  IADD3 R61, P5, PT, R61, R72, RZ ;  /* 0x000000483d3d7210 */ /* 0x000fc60007fbe0ff */
[----:B------:R2:W-:Y:S04]  /*b770*/  STL [R1+0x48], R64 ;  /* 0x0000484001007387 */ /* 0x0005e80000100800 */
[----:B----4-:R-:W3:Y:S01]  /*b780*/  LDL.LU R73, [R1+0x60] ;  /* 0x0000600001497983 */ /* 0x010ee20000300800 */
[----:B-1----:R-:W-:Y:S02]  /*b790*/  @P2 IMAD.MOV.U32 R4, RZ, RZ, R59 ;  /* 0x000000ffff042224 */ /* 0x002fe400078e003b */
[----:B0-----:R-:W-:Y:S01]  /*b7a0*/  @P2 IMAD.MOV.U32 R5, RZ, RZ, R64 ;  /* 0x000000ffff052224 */ /* 0x001fe200078e0040 */
[----:B------:R-:W4:Y:S04]  /*b7b0*/  LDL.LU R59, [R1+0x6c] ;  /* 0x00006c00013b7983 */ /* 0x000f280000300800 */
[----:B------:R0:W-:Y:S04]  /*b7c0*/  STL [R1+0x54], R81 ;  /* 0x0000545101007387 */ /* 0x0001e80000100800 */
[----:B------:R1:W5:Y:S04]  /*b7d0*/  @P2 LDG.E.U16 R55, desc[UR32][R4.64] ;  /* 0x0000002004372981 */ /* 0x000368000c1e1500 */
[----:B------:R0:W-:Y:S04]  /*b7e0*/  STL [R1+0x50], R60 ;  /* 0x0000503c01007387 */ /* 0x0001e80000100800 */
[----:B--2---:R-:W2:Y:S01]  /*b7f0*/  LDL.LU R64, [R1+0x68] ;  /* 0x0000680001407983 */ /* 0x004ea20000300800 */
[----:B-1----:R-:W-:-:S02]  /*b800*/  @P3 IMAD.MOV.U32 R4, RZ, RZ, R81 ;  /* 0x000000ffff043224 */ /* 0x002fc400078e0051 */
[----:B------:R-:W-:Y:S01]  /*b810*/  @P3 IMAD.MOV.U32 R5, RZ, RZ, R60 ;  /* 0x000000ffff053224 */ /* 0x000fe200078e003c */
[----:B------:R-:W-:Y:S04]  /*b820*/  STL [R1+0x5c], R78 ;  /* 0x00005c4e01007387 */ /* 0x000fe80000100800 */
[----:B0-----:R-:W2:Y:S04]  /*b830*/  LDL.LU R81, [R1+0x74] ;  /* 0x0000740001517983 */ /* 0x001ea80000300800 */
[----:B------:R-:W-:Y:S04]  /*b840*/  STL [R1+0x64], R61 ;  /* 0x0000643d01007387 */ /* 0x000fe80000100800 */
[----:B------:R-:W2:Y:S04]  /*b850*/  LDL.LU R60, [R1+0x7c] ;  /* 0x00007c00013c7983 */ /* 0x000ea80000300800 */
[----:B------:R0:W5:Y:S04]  /*b860*/  @P3 LDG.E.U16 R53, desc[UR32][R4.64] ;  /* 0x0000002004353981 */ /* 0x000168000c1e1500 */
[----:B------:R-:W2:Y:S01]  /*b870*/  LDL.LU R5, [R1+0x58] ;  /* 0x0000580001057983 */ /* 0x000ea20000300800 */
[----:B------:R-:W-:-:S02]  /*b880*/  ISETP.GT.AND P4, PT, R83, 0x5, PT ;  /* 0x000000055300780c */ /* 0x000fc40003f84270 */
[C---:B------:R-:W-:Y:S02]  /*b890*/  ISETP.GT.AND P2, PT, R83.reuse, 0x6, PT ;  /* 0x000000065300780c */ /* 0x040fe40003f44270 */
[----:B------:R-:W-:Y:S02]  /*b8a0*/  PRMT R6, RZ, 0x7610, R6 ;  /* 0x00007610ff067816 */ /* 0x000fe40000000006 */
[----:B------:R-:W-:Y:S02]  /*b8b0*/  ISETP.GT.AND P3, PT, R83, 0x7, PT ;  /* 0x000000075300780c */ /* 0x000fe40003f64270 */
[----:B------:R-:W-:-:S05]  /*b8c0*/  PRMT R7, RZ, 0x7610, R7 ;  /* 0x00007610ff077816 */ /* 0x000fca0000000007 */
[----:B0-----:R-:W-:Y:S01]  /*b8d0*/  @P4 IMAD.MOV.U32 R4, RZ, RZ, R78 ;  /* 0x000000ffff044224 */ /* 0x001fe200078e004e */
[----:B------:R-:W-:Y:S01]  /*b8e0*/  PRMT R52, RZ, 0x7610, R52 ;  /* 0x00007610ff347816 */ /* 0x000fe20000000034 */
[----:B---3--:R-:W-:Y:S01]  /*b8f0*/  IMAD.X R73, R73, 0x1, R71, P5 ;  /* 0x0000000149497824 */ /* 0x008fe200028e0647 */
[----:B----4-:R-:W-:-:S05]  /*b900*/  IADD3 R59, P5, PT, R59, R72, RZ ;  /* 0x000000483b3b7210 */ /* 0x010fca0007fbe0ff */
[--C-:B--2---:R-:W-:Y:S01]  /*b910*/  IMAD.X R64, R64, 0x1, R71.reuse, P5 ;  /* 0x0000000140407824 */ /* 0x104fe200028e0647 */
[-C--:B------:R-:W-:Y:S01]  /*b920*/  IADD3 R60, P5, PT, R60, R72.reuse, RZ ;  /* 0x000000483c3c7210 */ /* 0x080fe20007fbe0ff */
[----:B------:R-:W-:Y:S01]  /*b930*/  IMAD.X R5, R5, 0x1, R71, P6 ;  /* 0x0000000105057824 */ /* 0x000fe200030e0647 */
[----:B------:R-:W-:-:S04]  /*b940*/  IADD3 R81, P6, PT, R81, R72, RZ ;  /* 0x0000004851517210 */ /* 0x000fc80007fde0ff */
[----:B------:R0:W-:Y:S04]  /*b950*/  STL [R1+0x58], R5 ;  /* 0x0000580501007387 */ /* 0x0001e80000100800 */
[----:B------:R1:W5:Y:S04]  /*b960*/  @P4 LDG.E.U16 R6, desc[UR32][R4.64] ;  /* 0x0000002004064981 */ /* 0x000368000c1e1500 */
[----:B------:R2:W-:Y:S01]  /*b970*/  STL [R1+0x60], R73 ;  /* 0x0000604901007387 */ /* 0x0005e20000100800 */
[----:B-1----:R-:W-:Y:S02]  /*b980*/  @P2 IMAD.MOV.U32 R4, RZ, RZ, R61 ;  /* 0x000000ffff042224 */ /* 0x002fe400078e003d */
[----:B0-----:R-:W-:-:S02]  /*b990*/  @P2 IMAD.MOV.U32 R5, RZ, RZ, R73 ;  /* 0x000000ffff052224 */ /* 0x001fc400078e0049 */
[----:B--2---:R-:W2:Y:S04]  /*b9a0*/  LDL.LU R73, [R1+0x78] ;  /* 0x0000780001497983 */ /* 0x004ea80000300800 */
[----:B------:R-:W3:Y:S04]  /*b9b0*/  LDL.LU R61, [R1+0x84] ;  /* 0x00008400013d7983 */ /* 0x000ee80000300800 */
[----:B------:R-:W-:Y:S04]  /*b9c0*/  STL [R1+0x6c], R59 ;  /* 0x00006c3b01007387 */ /* 0x000fe80000100800 */
[----:B------:R0:W5:Y:S04]  /*b9d0*/  @P2 LDG.E.U16 R7, desc[UR32][R4.64] ;  /* 0x0000002004072981 */ /* 0x000168000c1e1500 */
[----:B------:R1:W-:Y:S01]  /*b9e0*/  STL [R1+0x68], R64 ;  /* 0x0000684001007387 */ /* 0x0003e20000100800 */
[----:B0-----:R-:W-:-:S02]  /*b9f0*/  @P3 IMAD.MOV.U32 R4, RZ, RZ, R59 ;  /* 0x000000ffff043224 */ /* 0x001fc400078e003b */
[----:B------:R-:W-:Y:S02]  /*ba00*/  @P3 IMAD.MOV.U32 R5, RZ, RZ, R64 ;  /* 0x000000ffff053224 */ /* 0x000fe400078e0040 */
[----:B-1----:R-:W4:Y:S04]  /*ba10*/  LDL.LU R64, [R1+0x80] ;  /* 0x0000800001407983 */ /* 0x002f280000300800 */
[----:B------:R-:W-:Y:S04]  /*ba20*/  STL [R1+0x74], R81 ;  /* 0x0000745101007387 */ /* 0x000fe80000100800 */
[----:B------:R-:W4:Y:S04]  /*ba30*/  LDL.LU R78, [R1+0x8c] ;  /* 0x00008c00014e7983 */ /* 0x000f280000300800 */
[----:B------:R-:W-:Y:S04]  /*ba40*/  STL [R1+0x7c], R60 ;  /* 0x00007c3c01007387 */ /* 0x000fe80000100800 */
[----:B------:R-:W4:Y:S04]  /*ba50*/  LDL.LU R59, [R1+0x94] ;  /* 0x00009400013b7983 */ /* 0x000f280000300800 */
[----:B------:R0:W5:Y:S04]  /*ba60*/  @P3 LDG.E.U16 R52, desc[UR32][R4.64] ;  /* 0x0000002004343981 */ /* 0x000168000c1e1500 */
[----:B------:R-:W4:Y:S01]  /*ba70*/  LDL.LU R5, [R1+0x70] ;  /* 0x0000700001057983 */ /* 0x000f220000300800 */
[----:B------:R-:W-:-:S02]  /*ba80*/  ISETP.GT.AND P4, PT, R83, 0x8, PT ;  /* 0x000000085300780c */ /* 0x000fc40003f84270 */
[C---:B------:R-:W-:Y:S02]  /*ba90*/  ISETP.GT.AND P2, PT, R83.reuse, 0x9, PT ;  /* 0x000000095300780c */ /* 0x040fe40003f44270 */
[----:B------:R-:W-:Y:S02]  /*baa0*/  PRMT R8, RZ, 0x7610, R8 ;  /* 0x00007610ff087816 */ /* 0x000fe40000000008 */
[----:B------:R-:W-:Y:S02]  /*bab0*/  ISETP.GT.AND P3, PT, R83, 0xa, PT ;  /* 0x0000000a5300780c */ /* 0x000fe40003f64270 */
[----:B------:R-:W-:-:S05]  /*bac0*/  PRMT R51, RZ, 0x7610, R51 ;  /* 0x00007610ff337816 */ /* 0x000fca0000000033 */
[----:B0-----:R-:W-:Y:S01]  /*bad0*/  @P4 IMAD.MOV.U32 R4, RZ, RZ, R81 ;  /* 0x000000ffff044224 */ /* 0x001fe200078e0051 */
[----:B------:R-:W-:Y:S01]  /*bae0*/  PRMT R50, RZ, 0x7610, R50 ;  /* 0x00007610ff327816 */ /* 0x000fe20000000032 */
[----:B--2---:R-:W-:Y:S01]  /*baf0*/  IMAD.X R73, R73, 0x1, R71, P5 ;  /* 0x0000000149497824 */ /* 0x004fe200028e0647 */
[----:B---3--:R-:W-:-:S05]  /*bb00*/  IADD3 R61, P5, PT, R61, R72, RZ ;  /* 0x000000483d3d7210 */ /* 0x008fca0007fbe0ff */
[--C-:B----4-:R-:W-:Y:S01]  /*bb10*/  IMAD.X R64, R64, 0x1, R71.reuse, P5 ;  /* 0x0000000140407824 */ /* 0x110fe200028e0647 */
        /* <DEDUP_REMOVED lines=330> */
[----:B------:R0:W-:Y:S04]  /*cfc0*/  STL [R1+0x174], R60 ;  /* 0x0001743c01007387 */ /* 0x0001e80000100800 */
[----:B------:R1:W5:Y:S04]  /*cfd0*/  @P2 LDG.E.U16 R36, desc[UR32][R4.64] ;  /* 0x0000002004242981 */ /* 0x000368000c1e1500 */
[----:B------:R4:W-:Y:S01]  /*cfe0*/  STL [R1+0x170], R64 ;  /* 0x0001704001007387 */ /* 0x0009e20000100800 */
[----:B-1----:R-:W-:-:S02]  /*cff0*/  @P3 IMAD.MOV.U32 R4, RZ, RZ, R60 ;  /* 0x000000ffff043224 */ /* 0x002fc400078e003c */
[----:B------:R-:W-:Y:S01]  /*d000*/  @P3 IMAD.MOV.U32 R5, RZ, RZ, R64 ;  /* 0x000000ffff053224 */ /* 0x000fe200078e0040 */
[----:B0-----:R-:W3:Y:S04]  /*d010*/  LDL.LU R60, [R1+0x188] ;  /* 0x00018800013c7983 */ /* 0x001ee80000300800 */
[----:B------:R-:W-:Y:S04]  /*d020*/  STL [R1+0x17c], R78 ;  /* 0x00017c4e01007387 */ /* 0x000fe80000100800 */
[----:B------:R-:W3:Y:S04]  /*d030*/  LDL.LU R81, [R1+0x194] ;  /* 0x0001940001517983 */ /* 0x000ee80000300800 */
[----:B------:R-:W-:Y:S04]  /*d040*/  STL [R1+0x184], R61 ;  /* 0x0001843d01007387 */ /* 0x000fe80000100800 */
[----:B----4-:R-:W4:Y:S04]  /*d050*/  LDL.LU R64, [R1+0x19c] ;  /* 0x00019c0001407983 */ /* 0x010f280000300800 */
        /* <DEDUP_REMOVED lines=11> */
[--C-:B------:R-:W-:Y:S01]  /*d110*/  IMAD.X R60, R60, 0x1, R71.reuse, P5 ;  /* 0x000000013c3c7824 */ /* 0x100fe200028e0647 */
[-C--:B----4-:R-:W-:Y:S01]  /*d120*/  IADD3 R64, P5, PT, R64, R72.reuse, RZ ;  /* 0x0000004840407210 */ /* 0x090fe20007fbe0ff */
        /* <DEDUP_REMOVED lines=11> */
[----:B------:R4:W-:Y:S04]  /*d1e0*/  STL [R1+0x188], R60 ;  /* 0x0001883c01007387 */ /* 0x0009e80000100800 */
[----:B------:R-:W3:Y:S01]  /*d1f0*/  LDL.LU R78, [R1+0x1a0] ;  /* 0x0001a000014e7983 */ /* 0x000ee20000300800 */
[----:B-1----:R-:W-:-:S02]  /*d200*/  @P3 IMAD.MOV.U32 R4, RZ, RZ, R59 ;  /* 0x000000ffff043224 */ /* 0x002fc400078e003b */
[----:B------:R-:W-:Y:S01]  /*d210*/  @P3 IMAD.MOV.U32 R5, RZ, RZ, R60 ;  /* 0x000000ffff053224 */ /* 0x000fe200078e003c */
[----:B------:R-:W-:Y:S04]  /*d220*/  STL [R1+0x194], R81 ;  /* 0x0001945101007387 */ /* 0x000fe80000100800 */
[----:B0-----:R-:W3:Y:S04]  /*d230*/  LDL.LU R59, [R1+0x1ac] ;  /* 0x0001ac00013b7983 */ /* 0x001ee80000300800 */
        /* <DEDUP_REMOVED lines=14> */
[----:B----4-:R-:W-:Y:S01]  /*d320*/  IADD3 R60, P5, PT, R60, R72, RZ ;  /* 0x000000483c3c7210 */ /* 0x010fe20007fbe0ff */
[----:B------:R-:W-:-:S05]  /*d330*/  IMAD.X R5, R5, 0x1, R71, P6 ;  /* 0x0000000105057824 */ /* 0x000fca00030e0647 */
[----:B------:R0:W-:Y:S04]  /*d340*/  STL [R1+0x190], R5 ;  /* 0x0001900501007387 */ /* 0x0001e80000100800 */
[----:B------:R1:W5:Y:S01]  /*d350*/  @P4 LDG.E.U16 R26, desc[UR32][R4.64] ;  /* 0x00000020041a4981 */ /* 0x000362000c1e1500 */
[----:B------:R-:W-:-:S03]  /*d360*/  IADD3 R59, P6, PT, R59, R72, RZ ;  /* 0x000000483b3b7210 */ /* 0x000fc60007fde0ff */
[----:B------:R2:W-:Y:S01]  /*d370*/  STL [R1+0x198], R73 ;  /* 0x0001984901007387 */ /* 0x0005e20000100800 */
[----:B-1----:R-:W-:Y:S02]  /*d380*/  @P2 IMAD.MOV.U32 R4, RZ, RZ, R64 ;  /* 0x000000ffff042224 */ /* 0x002fe400078e0040 */
[----:B0-----:R-:W-:Y:S02]  /*d390*/  @P2 IMAD.MOV.U32 R5, RZ, RZ, R73 ;  /* 0x000000ffff052224 */ /* 0x001fe400078e0049 */
[----:B--2---:R-:W2:Y:S04]  /*d3a0*/  LDL.LU R73, [R1+0x1b0] ;  /* 0x0001b00001497983 */ /* 0x004ea80000300800 */
[----:B------:R-:W3:Y:S04]  /*d3b0*/  LDL.LU R64, [R1+0x1bc] ;  /* 0x0001bc0001407983 */ /* 0x000ee80000300800 */
[----:B------:R0:W5:Y:S04]  /*d3c0*/  @P2 LDG.E.U16 R33, desc[UR32][R4.64] ;  /* 0x0000002004212981 */ /* 0x000168000c1e1500 */
[----:B------:R-:W-:Y:S04]  /*d3d0*/  STL [R1+0x1a4], R61 ;  /* 0x0001a43d01007387 */ /* 0x000fe80000100800 */
[----:B------:R1:W-:Y:S01]  /*d3e0*/  STL [R1+0x1a0], R78 ;  /* 0x0001a04e01007387 */ /* 0x0003e20000100800 */
[----:B0-----:R-:W-:-:S02]  /*d3f0*/  @P3 IMAD.MOV.U32 R4, RZ, RZ, R61 ;  /* 0x000000ffff043224 */ /* 0x001fc400078e003d */
[----:B------:R-:W-:-:S05]  /*d400*/  @P3 IMAD.MOV.U32 R5, RZ, RZ, R78 ;  /* 0x000000ffff053224 */ /* 0x000fca00078e004e */
[----:B------:R0:W5:Y:S04]  /*d410*/  @P3 LDG.E.U16 R27, desc[UR32][R4.64] ;  /* 0x00000020041b3981 */ /* 0x000168000c1e1500 */
[----:B-1----:R-:W4:Y:S04]  /*d420*/  LDL.LU R78, [R1+0x1b8] ;  /* 0x0001b800014e7983 */ /* 0x002f280000300800 */
[----:B------:R1:W-:Y:S01]  /*d430*/  STL [R1+0x1ac], R59 ;  /* 0x0001ac3b01007387 */ /* 0x0003e20000100800 */
[----:B0-----:R-:W-:-:S03]  /*d440*/  IMAD.MOV.U32 R5, RZ, RZ, R59 ;  /* 0x000000ffff057224 */ /* 0x001fc600078e003b */
[----:B------:R-:W4:Y:S04]  /*d450*/  LDL.LU R81, [R1+0x1c4] ;  /* 0x0001c40001517983 */ /* 0x000f280000300800 */
[----:B------:R-:W-:Y:S04]  /*d460*/  STL [R1+0x1b4], R60 ;  /* 0x0001b43c01007387 */ /* 0x000fe80000100800 */
[----:B------:R-:W4:Y:S04]  /*d470*/  LDL.LU R61, [R1+0x1cc] ;  /* 0x0001cc00013d7983 */ /* 0x000f280000300800 */
[----:B-1----:R-:W4:Y:S04]  /*d480*/  LDL.LU R59, [R1+0x5f4] ;  /* 0x0005f400013b7983 */ /* 0x002f280000300800 */
[----:B------:R-:W4:Y:S01]  /*d490*/  LDL.LU R4, [R1+0x1a8] ;  /* 0x0001a80001047983 */ /* 0x000f220000300800 */
[----:B------:R-:W-:-:S02]  /*d4a0*/  ISETP.GT.AND P4, PT, R83, 0x2f, PT ;  /* 0x0000002f5300780c */ /* 0x000fc40003f84270 */
[C---:B------:R-:W-:Y:S02]  /*d4b0*/  ISETP.GT.AND P2, PT, R83.reuse, 0x30, PT ;  /* 0x000000305300780c */ /* 0x040fe40003f44270 */
[----:B------:R-:W-:Y:S02]  /*d4c0*/  PRMT R32, RZ, 0x7610, R32 ;  /* 0x00007610ff207816 */ /* 0x000fe40000000020 */
[----:B------:R-:W-:Y:S02]  /*d4d0*/  ISETP.GT.AND P3, PT, R83, 0x31, PT ;  /* 0x000000315300780c */ /* 0x000fe40003f64270 */
[----:B------:R-:W-:Y:S02]  /*d4e0*/  PRMT R28, RZ, 0x7610, R28 ;  /* 0x00007610ff1c7816 */ /* 0x000fe4000000001c */
[----:B------:R-:W-:Y:S01]  /*d4f0*/  PRMT R31, RZ, 0x7610, R31 ;  /* 0x00007610ff1f7816 */ /* 0x000fe2000000001f */
[----:B--2---:R-:W-:Y:S01]  /*d500*/  IMAD.X R73, R73, 0x1, R71, P5 ;  /* 0x0000000149497824 */ /* 0x004fe200028e0647 */
[----:B---3--:R-:W-:-:S05]  /*d510*/  IADD3 R64, P5, PT, R64, R72, RZ ;  /* 0x0000004840407210 */ /* 0x008fca0007fbe0ff */
[--C-:B----4-:R-:W-:Y:S02]  /*d520*/  IMAD.X R78, R78, 0x1, R71.reuse, P5 ;  /* 0x000000014e4e7824 */ /* 0x110fe400028e0647 */
[----:B------:R-:W-:-:S05]  /*d530*/  IMAD.X R4, R4, 0x1, R71, P6 ;  /* 0x0000000104047824 */ /* 0x000fca00030e0647 */
[-C--:B------:R-:W-:Y:S01]  /*d540*/  @P4 LOP3.LUT R5, R5, R4.reuse, RZ, 0x3c, !PT ;  /* 0x0000000405054212 */ /* 0x080fe200078e3cff */
[----:B------:R0:W-:Y:S03]  /*d550*/  STL [R1+0x1a8], R4 ;  /* 0x0001a80401007387 */ /* 0x0001e60000100800 */
[----:B0-----:R-:W-:-:S04]  /*d560*/  @P4 LOP3.LUT R4, R5, R4, RZ, 0x3c, !PT ;  /* 0x0000000405044212 */ /* 0x001fc800078e3cff */
[----:B------:R-:W-:-:S05]  /*d570*/  @P4 LOP3.LUT R5, R5, R4, RZ, 0x3c, !PT ;  /* 0x0000000405054212 */ /* 0x000fca00078e3cff */
[----:B------:R0:W5:Y:S01]  /*d580*/  @P4 LDG.E.U16 R32, desc[UR32][R4.64] ;  /* 0x0000002004204981 */ /* 0x000162000c1e1500 */
[----:B------:R-:W-:-:S03]  /*d590*/  IADD3 R81, P6, PT, R81, R72, RZ ;  /* 0x0000004851517210 */ /* 0x000fc60007fde0ff */
[----:B------:R1:W-:Y:S01]  /*d5a0*/  STL [R1+0x1b0], R73 ;  /* 0x0001b04901007387 */ /* 0x0003e20000100800 */
[----:B0-----:R-:W-:Y:S02]  /*d5b0*/  @P2 IMAD.MOV.U32 R4, RZ, RZ, R60 ;  /* 0x000000ffff042224 */ /* 0x001fe400078e003c */
[----:B------:R-:W-:Y:S02]  /*d5c0*/  @P2 IMAD.MOV.U32 R5, RZ, RZ, R73 ;  /* 0x000000ffff052224 */ /* 0x000fe400078e0049 */
[----:B-1----:R-:W2:Y:S01]  /*d5d0*/  LDL.LU R73, [R1+0x1c8] ;  /* 0x0001c80001497983 */ /* 0x002ea20000300800 */
[----:B------:R-:W-:-:S03]  /*d5e0*/  IADD3 R61, P5, PT, R61, R72, RZ ;  /* 0x000000483d3d7210 */ /* 0x000fc60007fbe0ff */
[----:B------:R0:W5:Y:S04]  /*d5f0*/  @P2 LDG.E.U16 R28, desc[UR32][R4.64] ;  /* 0x00000020041c2981 */ /* 0x000168000c1e1500 */
[----:B------:R-:W3:Y:S04]  /*d600*/  LDL.LU R60, [R1+0x1d4] ;  /* 0x0001d400013c7983 */ /* 0x000ee80000300800 */
[----:B------:R1:W-:Y:S01]  /*d610*/  STL [R1+0x1bc], R64 ;  /* 0x0001bc4001007387 */ /* 0x0003e20000100800 */
[----:B0-----:R-:W-:Y:S02]  /*d620*/  @P3 IMAD.MOV.U32 R4, RZ, RZ, R64 ;  /* 0x000000ffff043224 */ /* 0x001fe400078e0040 */
[----:B------:R-:W-:Y:S01]  /*d630*/  @P3 IMAD.MOV.U32 R5, RZ, RZ, R78 ;  /* 0x000000ffff053224 */ /* 0x000fe200078e004e */
[----:B------:R0:W-:Y:S04]  /*d640*/  STL [R1+0x1b8], R78 ;  /* 0x0001b84e01007387 */ /* 0x0001e80000100800 */
[----:B------:R4:W5:Y:S04]  /*d650*/  @P3 LDG.E.U16 R31, desc[UR32][R4.64] ;  /* 0x00000020041f3981 */ /* 0x000968000c1e1500 */
[----:B-1----:R-:W3:Y:S04]  /*d660*/  LDL.LU R64, [R1+0x1dc] ;  /* 0x0001dc0001407983 */ /* 0x002ee80000300800 */
[----:B------:R1:W-:Y:S01]  /*d670*/  STL [R1+0x1c4], R81 ;  /* 0x0001c45101007387 */ /* 0x0003e20000100800 */
[----:B----4-:R-:W-:-:S03]  /*d680*/  IMAD.MOV.U32 R5, RZ, RZ, R81 ;  /* 0x000000ffff057224 */ /* 0x010fc600078e0051 */
[----:B0-----:R-:W4:Y:S04]  /*d690*/  LDL.LU R78, [R1+0x1e4] ;  /* 0x0001e400014e7983 */ /* 0x001f280000300800 */
[----:B------:R-:W-:Y:S04]  /*d6a0*/  STL [R1+0x1cc], R61 ;  /* 0x0001cc3d01007387 */ /* 0x000fe80000100800 */
[----:B-1----:R-:W4:Y:S04]  /*d6b0*/  LDL.LU R81, [R1+0x5f0] ;  /* 0x0005f00001517983 */ /* 0x002f280000300800 */
[----:B------:R-:W4:Y:S01]  /*d6c0*/  LDL.LU R4, [R1+0x1c0] ;  /* 0x0001c00001047983 */ /* 0x000f220000300800 */
[----:B------:R-:W-:-:S02]  /*d6d0*/  ISETP.GT.AND P4, PT, R83, 0x32, PT ;  /* 0x000000325300780c */ /* 0x000fc40003f84270 */
[----:B------:R-:W-:Y:S02]  /*d6e0*/  ISETP.GT.AND P2, PT, R83, 0x33, PT ;  /* 0x000000335300780c */ /* 0x000fe40003f44270 */
[----:B------:R-:W-:Y:S02]  /*d6f0*/  PRMT R29, RZ, 0x7610, R29 ;  /* 0x00007610ff1d7816 */ /* 0x000fe4000000001d */
[----:B------:R-:W-:Y:S01]  /*d700*/  PRMT R30, RZ, 0x7610, R30 ;  /* 0x00007610ff1e7816 */ /* 0x000fe2000000001e */
[--C-:B--2---:R-:W-:Y:S01]  /*d710*/  IMAD.X R73, R73, 0x1, R71.reuse, P5 ;  /* 0x0000000149497824 */ /* 0x104fe200028e0647 */
[----:B---3--:R-:W-:Y:S01]  /*d720*/  IADD3 R60, P5, PT, R60, R72, RZ ;  /* 0x000000483c3c7210 */ /* 0x008fe20007fbe0ff */
[----:B----4-:R-:W-:-:S05]  /*d730*/  IMAD.X R4, R4, 0x1, R71, P6 ;  /* 0x0000000104047824 */ /* 0x010fca00030e0647 */
[-C--:B------:R-:W-:Y:S01]  /*d740*/  @P4 LOP3.LUT R5, R5, R4.reuse, RZ, 0x3c, !PT ;  /* 0x0000000405054212 */ /* 0x080fe200078e3cff */
[----:B------:R0:W-:Y:S03]  /*d750*/  STL [R1+0x1c0], R4 ;  /* 0x0001c00401007387 */ /* 0x0001e60000100800 */
[----:B0-----:R-:W-:-:S04]  /*d760*/  @P4 LOP3.LUT R4, R5, R4, RZ, 0x3c, !PT ;  /* 0x0000000405044212 */ /* 0x001fc800078e3cff */
[----:B------:R-:W-:Y:S01]  /*d770*/  @P4 LOP3.LUT R5, R5, R4, RZ, 0x3c, !PT ;  /* 0x0000000405054212 */ /* 0x000fe200078e3cff */
[----:B------:R0:W-:Y:S04]  /*d780*/  STL [R1+0x1c8], R73 ;  /* 0x0001c84901007387 */ /* 0x0001e80000100800 */
[----:B------:R1:W5:Y:S02]  /*d790*/  @P4 LDG.E.U16 R29, desc[UR32][R4.64] ;  /* 0x00000020041d4981 */ /* 0x000364000c1e1500 */
[----:B-1----:R-:W-:Y:S02]  /*d7a0*/  @P2 IMAD.MOV.U32 R4, RZ, RZ, R61 ;  /* 0x000000ffff042224 */ /* 0x002fe400078e003d */
[----:B------:R-:W-:Y:S01]  /*d7b0*/  @P2 IMAD.MOV.U32 R5, RZ, RZ, R73 ;  /* 0x000000ffff052224 */ /* 0x000fe200078e0049 */
[----:B------:R-:W2:Y:S04]  /*d7c0*/  LDL.LU R61, [R1+0x1e0] ;  /* 0x0001e000013d7983 */ /* 0x000ea80000300800 */
[----:B0-----:R-:W3:Y:S04]  /*d7d0*/  LDL.LU R73, [R1+0x1ec] ;  /* 0x0001ec0001497983 */ /* 0x001ee80000300800 */
[----:B------:R0:W5:Y:S04]  /*d7e0*/  @P2 LDG.E.U16 R30, desc[UR32][R4.64] ;  /* 0x00000020041e2981 */ /* 0x000168000c1e1500 */
[----:B------:R1:W-:Y:S01]  /*d7f0*/  STL [R1+0x1d4], R60 ;  /* 0x0001d43c01007387 */ /* 0x0003e20000100800 */
[----:B0-----:R-:W-:-:S03]  /*d800*/  IMAD.MOV.U32 R5, RZ, RZ, R60 ;  /* 0x000000ffff057224 */ /* 0x001fc600078e003c */
[----:B-1----:R-:W4:Y:S04]  /*d810*/  LDL.LU R60, [R1+0x5ec] ;  /* 0x0005ec00013c7983 */ /* 0x002f280000300800 */
[----:B------:R-:W2:Y:S01]  /*d820*/  LDL.LU R4, [R1+0x1d0] ;  /* 0x0001d00001047983 */ /* 0x000ea20000300800 */
[----:B------:R-:W-:Y:S02]  /*d830*/  ISETP.GT.AND P3, PT, R83, 0x34, PT ;  /* 0x000000345300780c */ /* 0x000fe40003f64270 */
[----:B------:R-:W-:Y:S02]  /*d840*/  PRMT R67, RZ, 0x7610, R67 ;  /* 0x00007610ff437816 */ /* 0x000fe40000000043 */
[----:B------:R-:W-:Y:S01]  /*d850*/  IADD3 R64, P6, PT, R64, R72, RZ ;  /* 0x0000004840407210 */ /* 0x000fe20007fde0ff */
[----:B--2---:R-:W-:-:S08]  /*d860*/  IMAD.X R4, R4, 0x1, R71, P5 ;  /* 0x0000000104047824 */ /* 0x004fd000028e0647 */
[-C--:B------:R-:W-:Y:S01]  /*d870*/  @P3 LOP3.LUT R5, R5, R4.reuse, RZ, 0x3c, !PT ;  /* 0x0000000405053212 */ /* 0x080fe200078e3cff */
[----:B------:R0:W-:Y:S03]  /*d880*/  STL [R1+0x1d0], R4 ;  /* 0x0001d00401007387 */ /* 0x0001e60000100800 */
[----:B0-----:R-:W-:-:S04]  /*d890*/  @P3 LOP3.LUT R4, R5, R4, RZ, 0x3c, !PT ;  /* 0x0000000405043212 */ /* 0x001fc800078e3cff */
[----:B------:R-:W-:Y:S01]  /*d8a0*/  @P3 LOP3.LUT R5, R5, R4, RZ, 0x3c, !PT ;  /* 0x0000000405053212 */ /* 0x000fe200078e3cff */
[----:B------:R-:W-:Y:S04]  /*d8b0*/  STL [R1+0x1dc], R64 ;  /* 0x0001dc4001007387 */ /* 0x000fe80000100800 */
[----:B------:R0:W2:Y:S04]  /*d8c0*/  @P3 LDG.E.U16 R67, desc[UR32][R4.64] ;  /* 0x0000002004433981 */ /* 0x0000a8000c1e1500 */
[----:B------:R-:W3:Y:S01]  /*d8d0*/  LDL.LU R4, [R1+0x1d8] ;  /* 0x0001d80001047983 */ /* 0x000ee20000300800 */
[----:B------:R-:W-:Y:S01]  /*d8e0*/  ISETP.GT.AND P4, PT, R83, 0x35, PT ;  /* 0x000000355300780c */ /* 0x000fe20003f84270 */
[----:B0-----:R-:W-:Y:S01]  /*d8f0*/  IMAD.MOV.U32 R5, RZ, RZ, R64 ;  /* 0x000000ffff057224 */ /* 0x001fe200078e0040 */
[----:B------:R-:W-:-:S02]  /*d900*/  IADD3 R78, P5, PT, R78, R72, RZ ;  /* 0x000000484e4e7210 */ /* 0x000fc40007fbe0ff */
[----:B------:R-:W-:Y:S02]  /*d910*/  ISETP.GT.AND P2, PT, R83, 0x36, PT ;  /* 0x000000365300780c */ /* 0x000fe40003f44270 */
[----:B------:R-:W-:Y:S01]  /*d920*/  PRMT R80, RZ, 0x7610, R80 ;  /* 0x00007610ff507816 */ /* 0x000fe20000000050 */
[----:B------:R-:W-:Y:S01]  /*d930*/  IMAD.X R61, R61, 0x1, R71, P5 ;  /* 0x000000013d3d7824 */ /* 0x000fe200028e0647 */
[----:B------:R-:W-:Y:S01]  /*d940*/  PRMT R79, RZ, 0x7610, R79 ;  /* 0x00007610ff4f7816 */ /* 0x000fe2000000004f */
[----:B--2---:R0:W-:Y:S01]  /*d950*/  STL [R1+0x34], R67 ;  /* 0x0000344301007387 */ /* 0x0041e20000100800 */
[----:B---3--:R-:W-:-:S03]  /*d960*/  IMAD.X R4, R4, 0x1, R71, P6 ;  /* 0x0000000104047824 */ /* 0x008fc600030e0647 */
[----:B0-----:R-:W2:Y:S02]  /*d970*/  LDL.LU R67, [R1+0x1f4] ;  /* 0x0001f40001437983 */ /* 0x001ea40000300800 */
[-C--:B------:R-:W-:Y:S02]  /*d980*/  @P4 LOP3.LUT R5, R5, R4.reuse, RZ, 0x3c, !PT ;  /* 0x0000000405054212 */ /* 0x080fe400078e3cff */
[----:B------:R-:W-:Y:S04]  /*d990*/  STL [R1+0x1e4], R78 ;  /* 0x0001e44e01007387 */ /* 0x000fe80000100800 */
[----:B------:R-:W3:Y:S04]  /*d9a0*/  LDL.LU R64, [R1+0x1fc] ;  /* 0x0001fc0001407983 */ /* 0x000ee80000300800 */
[----:B------:R0:W-:Y:S02]  /*d9b0*/  STL [R1+0x1d8], R4 ;  /* 0x0001d80401007387 */ /* 0x0001e40000100800 */
[----:B0-----:R-:W-:-:S04]  /*d9c0*/  @P4 LOP3.LUT R4, R5, R4, RZ, 0x3c, !PT ;  /* 0x0000000405044212 */ /* 0x001fc800078e3cff */
[----:B------:R-:W-:-:S05]  /*d9d0*/  @P4 LOP3.LUT R5, R5, R4, RZ, 0x3c, !PT ;  /* 0x0000000405054212 */ /* 0x000fca00078e3cff */
[----:B------:R0:W2:Y:S02]  /*d9e0*/  @P4 LDG.E.U16 R80, desc[UR32][R4.64] ;  /* 0x0000002004504981 */ /* 0x0000a4000c1e1500 */
[----:B0-----:R-:W-:Y:S02]  /*d9f0*/  IMAD.MOV.U32 R5, RZ, RZ, R61 ;  /* 0x000000ffff057224 */ /* 0x001fe400078e003d */
[----:B------:R-:W-:-:S05]  /*da00*/  @P2 IMAD.MOV.U32 R4, RZ, RZ, R78 ;  /* 0x000000ffff042224 */ /* 0x000fca00078e004e */
[----:B------:R-:W3:Y:S01]  /*da10*/  @P2 LDG.E.U16 R79, desc[UR32][R4.64] ;  /* 0x00000020044f2981 */ /* 0x000ee2000c1e1500 */
[----:B------:R-:W-:-:S03]  /*da20*/  IADD3 R73, P5, PT, R73, R72, RZ ;  /* 0x0000004849497210 */ /* 0x000fc60007fbe0ff */
[----:B------:R-:W-:Y:S04]  /*da30*/  STL [R1+0x1e0], R61 ;  /* 0x0001e03d01007387 */ /* 0x000fe80000100800 */
[----:B--2---:R0:W-:Y:S04]  /*da40*/  STL [R1+0x2c], R80 ;  /* 0x00002c5001007387 */ /* 0x0041e80000100800 */
[----:B0-----:R-:W2:Y:S04]  /*da50*/  LDL.LU R80, [R1+0x5e8] ;  /* 0x0005e80001507983 */ /* 0x001ea80000300800 */
[----:B------:R-:W2:Y:S04]  /*da60*/  LDL.LU R61, [R1+0x5e4] ;  /* 0x0005e400013d7983 */ /* 0x000ea80000300800 */
[----:B------:R-:W2:Y:S04]  /*da70*/  LDL.LU R78, [R1+0x1f8] ;  /* 0x0001f800014e7983 */ /* 0x000ea80000300800 */
[----:B---3--:R0:W-:Y:S04]  /*da80*/  STL [R1+0x30], R79 ;  /* 0x0000304f01007387 */ /* 0x0081e80000100800 */
[----:B0-----:R-:W3:Y:S04]  /*da90*/  LDL.LU R79, [R1+0x5e0] ;  /* 0x0005e000014f7983 */ /* 0x001ee80000300800 */
[----:B------:R0:W-:Y:S04]  /*daa0*/  STL [R1+0x1ec], R73 ;  /* 0x0001ec4901007387 */ /* 0x0001e80000100800 */
[----:B------:R-:W2:Y:S01]  /*dab0*/  LDL.LU R4, [R1+0x1e8] ;  /* 0x0001e80001047983 */ /* 0x000ea20000300800 */
[----:B------:R-:W-:Y:S01]  /*dac0*/  ISETP.GT.AND P3, PT, R83, 0x37, PT ;  /* 0x000000375300780c */ /* 0x000fe20003f64270 */
[----:B------:R-:W-:-:S02]  /*dad0*/  IMAD.MOV.U32 R5, RZ, RZ, R73 ;  /* 0x000000ffff057224 */ /* 0x000fc400078e0049 */
[----:B0-----:R-:W3:Y:S01]  /*dae0*/  LDL.LU R73, [R1+0x204] ;  /* 0x0002040001497983 */ /* 0x001ee20000300800 */
[----:B------:R-:W-:Y:S02]  /*daf0*/  PRMT R75, RZ, 0x7610, R75 ;  /* 0x00007610ff4b7816 */ /* 0x000fe4000000004b */
[----:B------:R-:W-:Y:S01]  /*db00*/  IADD3 R67, P6, PT, R67, R72, RZ ;  /* 0x0000004843437210 */ /* 0x000fe20007fde0ff */
[----:B--2---:R-:W-:-:S06]  /*db10*/  IMAD.X R4, R4, 0x1, R71, P5 ;  /* 0x0000000104047824 */ /* 0x004fcc00028e0647 */
[-C--:B------:R-:W-:Y:S01]  /*db20*/  @P3 LOP3.LUT R5, R5, R4.reuse, RZ, 0x3c, !PT ;  /* 0x0000000405053212 */ /* 0x080fe200078e3cff */
[----:B------:R0:W-:Y:S03]  /*db30*/  STL [R1+0x1e8], R4 ;  /* 0x0001e80401007387 */ /* 0x0001e60000100800 */
[----:B0-----:R-:W-:-:S04]  /*db40*/  @P3 LOP3.LUT R4, R5, R4, RZ, 0x3c, !PT ;  /* 0x0000000405043212 */ /* 0x001fc800078e3cff */
[----:B------:R-:W-:Y:S01]  /*db50*/  @P3 LOP3.LUT R5, R5, R4, RZ, 0x3c, !PT ;  /* 0x0000000405053212 */ /* 0x000fe200078e3cff */
[----:B------:R0:W-:Y:S04]  /*db60*/  STL [R1+0x1f4], R67 ;  /* 0x0001f44301007387 */ /* 0x0001e80000100800 */
[----:B------:R1:W2:Y:S04]  /*db70*/  @P3 LDG.E.U16 R75, desc[UR32][R4.64] ;  /* 0x00000020044b3981 */ /* 0x0002a8000c1e1500 */
[----:B------:R-:W3:Y:S01]  /*db80*/  LDL.LU R4, [R1+0x1f0] ;  /* 0x0001f00001047983 */ /* 0x000ee20000300800 */
[C---:B------:R-:W-:Y:S01]  /*db90*/  ISETP.GT.AND P4, PT, R83.reuse, 0x38, PT ;  /* 0x000000385300780c */ /* 0x040fe20003f84270 */
[----:B-1----:R-:W-:Y:S01]  /*dba0*/  IMAD.MOV.U32 R5, RZ, RZ, R67 ;  /* 0x000000ffff057224 */ /* 0x002fe200078e0043 */
[----:B------:R-:W-:Y:S01]  /*dbb0*/  IADD3 R64, P5, PT, R64, R72, RZ ;  /* 0x0000004840407210 */ /* 0x000fe20007fbe0ff */
[----:B0-----:R-:W4:Y:S01]  /*dbc0*/  LDL.LU R67, [R1+0x20c] ;  /* 0x00020c0001437983 */ /* 0x001f220000300800 */
[----:B------:R-:W-:-:S03]  /*dbd0*/  ISETP.GT.AND P2, PT, R83, 0x39, PT ;  /* 0x000000395300780c */ /* 0x000fc60003f44270 */
[----:B------:R-:W-:Y:S01]  /*dbe0*/  STL [R1+0x1fc], R64 ;  /* 0x0001fc4001007387 */ /* 0x000fe20000100800 */
[----:B------:R-:W-:Y:S01]  /*dbf0*/  PRMT R62, RZ, 0x7610, R62 ;  /* 0x00007610ff3e7816 */ /* 0x000fe2000000003e */
[----:B------:R-:W-:Y:S01]  /*dc00*/  IMAD.X R78, R78, 0x1, R71, P5 ;  /* 0x000000014e4e7824 */ /* 0x000fe200028e0647 */
[----:B------:R-:W-:Y:S01]  /*dc10*/  PRMT R63, RZ, 0x7610, R63 ;  /* 0x00007610ff3f7816 */ /* 0x000fe2000000003f */
[----:B--2---:R0:W-:Y:S01]  /*dc20*/  STL [R1+0x28], R75 ;  /* 0x0000284b01007387 */ /* 0x0041e20000100800 */
[----:B---3--:R-:W-:-:S03]  /*dc30*/  IMAD.X R4, R4, 0x1, R71, P6 ;  /* 0x0000000104047824 */ /* 0x008fc600030e0647 */
[----:B0-----:R-:W2:Y:S02]  /*dc40*/  LDL.LU R75, [R1+0x228] ;  /* 0x00022800014b7983 */ /* 0x001ea40000300800 */
[-C--:B------:R-:W-:Y:S02]  /*dc50*/  @P4 LOP3.LUT R5, R5, R4.reuse, RZ, 0x3c, !PT ;  /* 0x0000000405054212 */ /* 0x080fe400078e3cff */
[----:B------:R0:W-:Y:S02]  /*dc60*/  STL [R1+0x1f0], R4 ;  /* 0x0001f00401007387 */ /* 0x0001e40000100800 */
[----:B0-----:R-:W-:-:S04]  /*dc70*/  @P4 LOP3.LUT R4, R5, R4, RZ, 0x3c, !PT ;  /* 0x0000000405044212 */ /* 0x001fc800078e3cff */
[----:B------:R-:W-:-:S05]  /*dc80*/  @P4 LOP3.LUT R5, R5, R4, RZ, 0x3c, !PT ;  /* 0x0000000405054212 */ /* 0x000fca00078e3cff */
[----:B------:R0:W3:Y:S02]  /*dc90*/  @P4 LDG.E.U16 R62, desc[UR32][R4.64] ;  /* 0x00000020043e4981 */ /* 0x0000e4000c1e1500 */
[----:B0-----:R-:W-:Y:S02]  /*dca0*/  IMAD.MOV.U32 R5, RZ, RZ, R78 ;  /* 0x000000ffff057224 */ /* 0x001fe400078e004e */
[----:B------:R-:W-:-:S05]  /*dcb0*/  @P2 IMAD.MOV.U32 R4, RZ, RZ, R64 ;  /* 0x000000ffff042224 */ /* 0x000fca00078e0040 */
[----:B------:R-:W2:Y:S01]  /*dcc0*/  @P2 LDG.E.U16 R63, desc[UR32][R4.64] ;  /* 0x00000020043f2981 */ /* 0x000ea2000c1e1500 */
[----:B------:R-:W-:-:S03]  /*dcd0*/  IADD3 R73, P5, PT, R73, R72, RZ ;  /* 0x0000004849497210 */ /* 0x000fc60007fbe0ff */
[----:B------:R-:W-:Y:S04]  /*dce0*/  STL [R1+0x1f8], R78 ;  /* 0x0001f84e01007387 */ /* 0x000fe80000100800 */
[----:B---3--:R0:W-:Y:S04]  /*dcf0*/  STL [R1+0x24], R62 ;  /* 0x0000243e01007387 */ /* 0x0081e80000100800 */
[----:B0-----:R-:W3:Y:S04]  /*dd00*/  LDL.LU R62, [R1+0x5dc] ;  /* 0x0005dc00013e7983 */ /* 0x001ee80000300800 */
[----:B------:R-:W3:Y:S04]  /*dd10*/  LDL.LU R78, [R1+0x5d8] ;  /* 0x0005d800014e7983 */ /* 0x000ee80000300800 */
[----:B------:R-:W3:Y:S04]  /*dd20*/  LDL.LU R64, [R1+0x210] ;  /* 0x0002100001407983 */ /* 0x000ee80000300800 */
[----:B--2---:R0:W-:Y:S04]  /*dd30*/  STL [R1+0x20], R63 ;  /* 0x0000203f01007387 */ /* 0x0041e80000100800 */
[----:B0-----:R-:W2:Y:S04]  /*dd40*/  LDL.LU R63, [R1+0x5d4] ;  /* 0x0005d400013f7983 */ /* 0x001ea80000300800 */
[----:B------:R0:W-:Y:S04]  /*dd50*/  STL [R1+0x204], R73 ;  /* 0x0002044901007387 */ /* 0x0001e80000100800 */
[----:B------:R-:W2:Y:S01]  /*dd60*/  LDL.LU R4, [R1+0x200] ;  /* 0x0002000001047983 */ /* 0x000ea20000300800 */
[----:B------:R-:W-:Y:S01]  /*dd70*/  ISETP.GT.AND P3, PT, R83, 0x3a, PT ;  /* 0x0000003a5300780c */ /* 0x000fe20003f64270 */
[----:B------:R-:W-:-:S02]  /*dd80*/  IMAD.MOV.U32 R5, RZ, RZ, R73 ;  /* 0x000000ffff057224 */ /* 0x000fc400078e0049 */
[----:B0-----:R-:W3:Y:S01]  /*dd90*/  LDL.LU R73, [R1+0x230] ;  /* 0x0002300001497983 */ /* 0x001ee20000300800 */
[----:B------:R-:W-:Y:S02]  /*dda0*/  PRMT R74, RZ, 0x7610, R74 ;  /* 0x00007610ff4a7816 */ /* 0x000fe4000000004a */
[----:B----4-:R-:W-:Y:S01]  /*ddb0*/  IADD3 R67, P6, PT, R67, R72, RZ ;  /* 0x0000004843437210 */ /* 0x010fe20007fde0ff */
[----:B--2---:R-:W-:-:S06]  /*ddc0*/  IMAD.X R4, R4, 0x1, R71, P5 ;  /* 0x0000000104047824 */ /* 0x004fcc00028e0647 */
[-C--:B------:R-:W-:Y:S01]  /*ddd0*/  @P3 LOP3.LUT R5, R5, R4.reuse, RZ, 0x3c, !PT ;  /* 0x0000000405053212 */ /* 0x080fe200078e3cff */
[----:B------:R0:W-:Y:S03]  /*dde0*/  STL [R1+0x200], R4 ;  /* 0x0002000401007387 */ /* 0x0001e60000100800 */
[----:B0-----:R-:W-:-:S04]  /*ddf0*/  @P3 LOP3.LUT R4, R5, R4, RZ, 0x3c, !PT ;  /* 0x0000000405043212 */ /* 0x001fc800078e3cff */
[----:B------:R-:W-:Y:S01]  /*de00*/  @P3 LOP3.LUT R5, R5, R4, RZ, 0x3c, !PT ;  /* 0x0000000405053212 */ /* 0x000fe200078e3cff */
[----:B------:R0:W-:Y:S04]  /*de10*/  STL [R1+0x20c], R67 ;  /* 0x00020c4301007387 */ /* 0x0001e80000100800 */
[----:B------:R1:W2:Y:S04]  /*de20*/  @P3 LDG.E.U16 R74, desc[UR32][R4.64] ;  /* 0x00000020044a3981 */ /* 0x0002a8000c1e1500 */
[----:B------:R-:W4:Y:S01]  /*de30*/  LDL.LU R4, [R1+0x208] ;  /* 0x0002080001047983 */ /* 0x000f220000300800 */
[----:B------:R-:W-:Y:S01]  /*de40*/  ISETP.GT.AND P4, PT, R83, 0x3b, PT ;  /* 0x0000003b5300780c */ /* 0x000fe20003f84270 */
[----:B-1----:R-:W-:Y:S01]  /*de50*/  IMAD.MOV.U32 R5, RZ, RZ, R67 ;  /* 0x000000ffff057224 */ /* 0x002fe200078e0043 */
[----:B------:R-:W-:Y:S01]  /*de60*/  IADD3 R75, P5, PT, R75, R72, RZ ;  /* 0x000000484b4b7210 */ /* 0x000fe20007fbe0ff */
[----:B0-----:R-:W4:Y:S01]  /*de70*/  LDL.LU R67, [R1+0x238] ;  /* 0x0002380001437983 */ /* 0x001f220000300800 */
[----:B------:R-:W-:-:S03]  /*de80*/  ISETP.GT.AND P2, PT, R83, 0x3c, PT ;  /* 0x0000003c5300780c */ /* 0x000fc60003f44270 */
[----:B------:R-:W-:Y:S01]  /*de90*/  STL [R1+0x228], R75 ;  /* 0x0002284b01007387 */ /* 0x000fe20000100800 */
[----:B------:R-:W-:Y:S01]  /*dea0*/  PRMT R77, RZ, 0x7610, R77 ;  /* 0x00007610ff4d7816 */ /* 0x000fe2000000004d */
[--C-:B---3--:R-:W-:Y:S01]  /*deb0*/  IMAD.X R64, R64, 0x1, R71.reuse, P5 ;  /* 0x0000000140407824 */ /* 0x108fe200028e0647 */
[----:B------:R-:W-:Y:S01]  /*dec0*/  PRMT R76, RZ, 0x7610, R76 ;  /* 0x00007610ff4c7816 */ /* 0x000fe2000000004c */
[----:B--2---:R0:W-:Y:S01]  /*ded0*/  STL [R1+0x1c], R74 ;  /* 0x00001c4a01007387 */ /* 0x0041e20000100800 */
[----:B----4-:R-:W-:-:S03]  /*dee0*/  IMAD.X R4, R4, 0x1, R71, P6 ;  /* 0x0000000104047824 */ /* 0x010fc600030e0647 */
        /* <DEDUP_REMOVED lines=8> */
[----:B------:R-:W4:Y:S01]  /*df70*/  @P2 LDG.E.U16 R76, desc[UR32][R4.64] ;  /* 0x00000020044c2981 */ /* 0x000f22000c1e1500 */
[----:B------:R-:W-:-:S03]  /*df80*/  IADD3 R73, P5, PT, R73, R72, RZ ;  /* 0x0000004849497210 */ /* 0x000fc60007fbe0ff */
[----:B------:R-:W-:Y:S04]  /*df90*/  STL [R1+0x210], R64 ;  /* 0x0002104001007387 */ /* 0x000fe80000100800 */
[----:B---3--:R0:W-:Y:S04]  /*dfa0*/  STL [R1+0x14], R77 ;  /* 0x0000144d01007387 */ /* 0x0081e80000100800 */
[----:B0-----:R-:W3:Y:S04]  /*dfb0*/  LDL.LU R77, [R1+0x5d0] ;  /* 0x0005d000014d7983 */ /* 0x001ee80000300800 */
[----:B------:R-:W2:Y:S04]  /*dfc0*/  LDL.LU R64, [R1+0x5cc] ;  /* 0x0005cc0001407983 */ /* 0x000ea80000300800 */
[----:B------:R-:W2:Y:S04]  /*dfd0*/  LDL.LU R75, [R1+0x23c] ;  /* 0x00023c00014b7983 */ /* 0x000ea80000300800 */
[----:B----4-:R0:W-:Y:S04]  /*dfe0*/  STL [R1+0x18], R76 ;  /* 0x0000184c01007387 */ /* 0x0101e80000100800 */
[----:B0-----:R-:W4:Y:S04]  /*dff0*/  LDL.LU R76, [R1+0x5c8] ;  /* 0x0005c800014c7983 */ /* 0x001f280000300800 */
        /* <DEDUP_REMOVED lines=15> */
[----:B------:R-:W-:Y:S01]  /*e0f0*/  ISETP.GT.AND P4, PT, R83, 0x3e, PT ;  /* 0x0000003e5300780c */ /* 0x000fe20003f84270 */
[----:B-1----:R-:W-:Y:S01]  /*e100*/  IMAD.MOV.U32 R5, RZ, RZ, R67 ;  /* 0x000000ffff057224 */ /* 0x002fe200078e0043 */
[----:B------:R-:W-:Y:S01]  /*e110*/  IADD3 R74, P5, PT, R74, R72, RZ ;  /* 0x000000484a4a7210 */ /* 0x000fe20007fbe0ff */
[----:B0-----:R-:W4:Y:S04]  /*e120*/  LDL.LU R67, [R1+0x250] ;  /* 0x0002500001437983 */ /* 0x001f280000300800 */
[----:B------:R-:W-:Y:S01]  /*e130*/  STL [R1+0x240], R74 ;  /* 0x0002404a01007387 */ /* 0x000fe20000100800 */
[----:B------:R-:W-:-:S03]  /*e140*/  PRMT R65, RZ, 0x7610, R65 ;  /* 0x00007610ff417816 */ /* 0x000fc60000000041 */
[----:B--2---:R0:W-:Y:S01]  /*e150*/  STL [R1+0x10], R70 ;  /* 0x0000104601007387 */ /* 0x0041e20000100800 */
[----:B---3--:R-:W-:-:S03]  /*e160*/  IMAD.X R4, R4, 0x1, R71, P6 ;  /* 0x0000000104047824 */ /* 0x008fc600030e0647 */
[----:B0-----:R-:W2:Y:S02]  /*e170*/  LDL.LU R70, [R1+0x258] ;  /* 0x0002580001467983 */ /* 0x001ea40000300800 */
[-C--:B------:R-:W-:Y:S02]  /*e180*/  @P4 LOP3.LUT R5, R5, R4.reuse, RZ, 0x3c, !PT ;  /* 0x0000000405054212 */ /* 0x080fe400078e3cff */
[----:B------:R0:W-:Y:S02]  /*e190*/  STL [R1+0x234], R4 ;  /* 0x0002340401007387 */ /* 0x0001e40000100800 */
[----:B0-----:R-:W-:-:S04]  /*e1a0*/  @P4 LOP3.LUT R4, R5, R4, RZ, 0x3c, !PT ;  /* 0x0000000405044212 */ /* 0x001fc800078e3cff */
[----:B------:R-:W-:-:S05]  /*e1b0*/  @P4 LOP3.LUT R5, R5, R4, RZ, 0x3c, !PT ;  /* 0x0000000405054212 */ /* 0x000fca00078e3cff */
[----:B------:R0:W3:Y:S01]  /*e1c0*/  @P4 LDG.E.U16 R65, desc[UR32][R4.64] ;  /* 0x0000002004414981 */ /* 0x0000e2000c1e1500 */
[----:B------:R-:W-:Y:S01]  /*e1d0*/  ISETP.GT.AND P2, PT, R83, 0x3f, PT ;  /* 0x0000003f5300780c */ /* 0x000fe20003f44270 */
[----:B------:R-:W-:Y:S01]  /*e1e0*/  IMAD.X R75, R75, 0x1, R71, P5 ;  /* 0x000000014b4b7824 */ /* 0x000fe200028e0647 */
[----:B------:R-:W-:-:S04]  /*e1f0*/  PRMT R66, RZ, 0x7610, R66 ;  /* 0x00007610ff427816 */ /* 0x000fc80000000042 */
[----:B------:R-:W-:Y:S01]  /*e200*/  STL [R1+0x23c], R75 ;  /* 0x00023c4b01007387 */ /* 0x000fe20000100800 */
[----:B0-----:R-:W-:-:S06]  /*e210*/  IMAD.MOV.U32 R5, RZ, RZ, R75 ;  /* 0x000000ffff057224 */ /* 0x001fcc00078e004b */
[----:B------:R-:W-:-:S05]  /*e220*/  @P2 IMAD.MOV.U32 R4, RZ, RZ, R74 ;  /* 0x000000ffff042224 */ /* 0x000fca00078e004a */
[----:B------:R-:W2:Y:S04]  /*e230*/  @P2 LDG.E.U16 R66, desc[UR32][R4.64] ;  /* 0x0000002004422981 */ /* 0x000ea8000c1e1500 */
[----:B---3--:R0:W-:Y:S04]  /*e240*/  STL [R1+0xc], R65 ;  /* 0x00000c4101007387 */ /* 0x0081e80000100800 */
[----:B0-----:R-:W3:Y:S04]  /*e250*/  LDL.LU R65, [R1+0x5c4] ;  /* 0x0005c40001417983 */ /* 0x001ee80000300800 */
[----:B------:R-:W3:Y:S04]  /*e260*/  LDL.LU R75, [R1+0x5c0] ;  /* 0x0005c000014b7983 */ /* 0x000ee80000300800 */
[----:B------:R-:W3:Y:S01]  /*e270*/  LDL.LU R5, [R1+0x244] ;  /* 0x0002440001057983 */ /* 0x000ee20000300800 */
[----:B------:R-:W-:-:S02]  /*e280*/  ISETP.GT.AND P3, PT, R83, 0x40, PT ;  /* 0x000000405300780c */ /* 0x000fc40003f64270 */
[-C--:B------:R-:W-:Y:S01]  /*e290*/  IADD3 R73, P5, PT, R73, R72.reuse, RZ ;  /* 0x0000004849497210 */ /* 0x080fe20007fbe0ff */
[----:B------:R-:W3:Y:S01]  /*e2a0*/  LDL.LU R74, [R1+0x254] ;  /* 0x00025400014a7983 */ /* 0x000ee20000300800 */
[----:B------:R-:W-:Y:S02]  /*e2b0*/  PRMT R69, RZ, 0x7610, R69 ;  /* 0x00007610ff457816 */ /* 0x000fe40000000045 */
[----:B----4-:R-:W-:Y:S01]  /*e2c0*/  IADD3 R67, P6, PT, R67, R72, RZ ;  /* 0x0000004843437210 */ /* 0x010fe20007fde0ff */
[----:B------:R-:W-:Y:S04]  /*e2d0*/  STL [R1+0x248], R73 ;  /* 0x0002484901007387 */ /* 0x000fe80000100800 */
[----:B--2---:R0:W-:Y:S02]  /*e2e0*/  STL [R1+0x8], R66 ;  /* 0x0000084201007387 */ /* 0x0041e40000100800 */
[----:B------:R-:W-:-:S02]  /*e2f0*/  @P3 IMAD.MOV.U32 R4, RZ, RZ, R73 ;  /* 0x000000ffff043224 */ /* 0x000fc400078e0049 */
[----:B0-----:R-:W2:Y:S01]  /*e300*/  LDL.LU R66, [R1+0x260] ;  /* 0x0002600001427983 */ /* 0x001ea20000300800 */
[----:B---3--:R-:W-:-:S05]  /*e310*/  IMAD.X R5, R5, 0x1, R71, P5 ;  /* 0x0000000105057824 */ /* 0x008fca00028e0647 */
[----:B------:R0:W-:Y:S04]  /*e320*/  STL [R1+0x244], R5 ;  /* 0x0002440501007387 */ /* 0x0001e80000100800 */
[----:B------:R0:W3:Y:S04]  /*e330*/  @P3 LDG.E.U16 R69, desc[UR32][R4.64] ;  /* 0x0000002004453981 */ /* 0x0000e8000c1e1500 */
[----:B------:R-:W-:Y:S04]  /*e340*/  STL [R1+0x250], R67 ;  /* 0x0002504301007387 */ /* 0x000fe80000100800 */
[----:B------:R-:W4:Y:S01]  /*e350*/  LDL.LU R4, [R1+0x24c] ;  /* 0x00024c0001047983 */ /* 0x000f220000300800 */
[----:B------:R-:W-:Y:S01]  /*e360*/  ISETP.GT.AND P4, PT, R83, 0x41, PT ;  /* 0x000000415300780c */ /* 0x000fe20003f84270 */
[----:B0-----:R-:W-:Y:S01]  /*e370*/  IMAD.MOV.U32 R5, RZ, RZ, R67 ;  /* 0x000000ffff057224 */ /* 0x001fe200078e0043 */
[----:B------:R-:W-:-:S02]  /*e380*/  IADD3 R70, P5, PT, R70, R72, RZ ;  /* 0x0000004846467210 */ /* 0x000fc40007fbe0ff */
[----:B------:R-:W-:Y:S02]  /*e390*/  ISETP.GT.AND P2, PT, R83, 0x42, PT ;  /* 0x000000425300780c */ /* 0x000fe40003f44270 */
[----:B------:R-:W-:Y:S01]  /*e3a0*/  PRMT R125, RZ, 0x7610, R125 ;  /* 0x00007610ff7d7816 */ /* 0x000fe2000000007d */
[----:B------:R-:W-:Y:S01]  /*e3b0*/  IMAD.X R74, R74, 0x1, R71, P5 ;  /* 0x000000014a4a7824 */ /* 0x000fe200028e0647 */
[----:B------:R-:W-:Y:S01]  /*e3c0*/  PRMT R3, RZ, 0x7610, R3 ;  /* 0x00007610ff037816 */ /* 0x000fe20000000003 */
[----:B---3--:R0:W-:Y:S01]  /*e3d0*/  STL [R1+0x4], R69 ;  /* 0x0000044501007387 */ /* 0x0081e20000100800 */
[----:B----4-:R-:W-:-:S03]  /*e3e0*/  IMAD.X R4, R4, 0x1, R71, P6 ;  /* 0x0000000104047824 */ /* 0x010fc600030e0647 */
[----:B0-----:R-:W3:Y:S04]  /*e3f0*/  LDL.LU R69, [R1+0x25c] ;  /* 0x00025c0001457983 */ /* 0x001ee80000300800 */
[----:B------:R-:W-:Y:S01]  /*e400*/  STL [R1+0x258], R70 ;  /* 0x0002584601007387 */ /* 0x000fe20000100800 */
[----:B------:R-:W-:-:S03]  /*e410*/  @P4 LOP3.LUT R5, R5, R4, RZ, 0x3c, !PT ;  /* 0x0000000405054212 */ /* 0x000fc600078e3cff */
[----:B------:R-:W4:Y:S04]  /*e420*/  LDL.LU R73, [R1+0x268] ;  /* 0x0002680001497983 */ /* 0x000f280000300800 */
[----:B------:R-:W4:Y:S04]  /*e430*/  LDL.LU R67, [R1+0x270] ;  /* 0x0002700001437983 */ /* 0x000f280000300800 */
[----:B------:R0:W-:Y:S02]  /*e440*/  STL [R1+0x24c], R4 ;  /* 0x00024c0401007387 */ /* 0x0001e40000100800 */
[----:B0-----:R-:W-:-:S04]  /*e450*/  @P4 LOP3.LUT R4, R5, R4, RZ, 0x3c, !PT ;  /* 0x0000000405044212 */ /* 0x001fc800078e3cff */
[----:B------:R-:W-:-:S05]  /*e460*/  @P4 LOP3.LUT R5, R5, R4, RZ, 0x3c, !PT ;  /* 0x0000000405054212 */ /* 0x000fca00078e3cff */
[----:B------:R0:W5:Y:S02]  /*e470*/  @P4 LDG.E.U16 R125, desc[UR32][R4.64] ;  /* 0x00000020047d4981 */ /* 0x000164000c1e1500 */
[----:B0-----:R-:W-:Y:S02]  /*e480*/  @P2 IMAD.MOV.U32 R4, RZ, RZ, R70 ;  /* 0x000000ffff042224 */ /* 0x001fe400078e0046 */
[----:B------:R-:W-:-:S05]  /*e490*/  @P2 IMAD.MOV.U32 R5, RZ, RZ, R74 ;  /* 0x000000ffff052224 */ /* 0x000fca00078e004a */
[----:B------:R0:W4:Y:S01]  /*e4a0*/  @P2 LDG.E.U16 R3, desc[UR32][R4.64] ;  /* 0x0000002004032981 */ /* 0x000122000c1e1500 */
[----:B------:R-:W-:Y:S02]  /*e4b0*/  ISETP.GT.AND P3, PT, R83, 0x43, PT ;  /* 0x000000435300780c */ /* 0x000fe40003f64270 */
[----:B--2---:R-:W-:Y:S01]  /*e4c0*/  IADD3 R66, P5, PT, R66, R72, RZ ;  /* 0x0000004842427210 */ /* 0x004fe20007fbe0ff */
[----:B------:R-:W-:Y:S01]  /*e4d0*/  STL [R1+0x254], R74 ;  /* 0x0002544a01007387 */ /* 0x000fe20000100800 */
[----:B------:R-:W-:-:S03]  /*e4e0*/  PRMT R124, RZ, 0x7610, R124 ;  /* 0x00007610ff7c7816 */ /* 0x000fc6000000007c */
[----:B------:R-:W2:Y:S04]  /*e4f0*/  LDL.LU R70, [R1+0x26c] ;  /* 0x00026c0001467983 */ /* 0x000ea80000300800 */
[----:B------:R-:W-:Y:S02]  /*e500*/  STL [R1+0x260], R66 ;  /* 0x0002604201007387 */ /* 0x000fe40000100800 */
[----:B0-----:R-:W-:Y:S02]  /*e510*/  @P3 IMAD.MOV.U32 R4, RZ, RZ, R66 ;  /* 0x000000ffff043224 */ /* 0x001fe400078e0042 */
[----:B---3--:R-:W-:-:S04]  /*e520*/  IMAD.X R69, R69, 0x1, R71, P5 ;  /* 0x0000000145457824 */ /* 0x008fc800028e0647 */
[----:B------:R-:W-:Y:S01]  /*e530*/  @P3 IMAD.MOV.U32 R5, RZ, RZ, R69 ;  /* 0x000000ffff053224 */ /* 0x000fe200078e0045 */
[----:B----4-:R-:W-:-:S04]  /*e540*/  IADD3 R73, P6, PT, R73, R72, RZ ;  /* 0x0000004849497210 */ /* 0x010fc80007fde0ff */
[----:B------:R0:W5:Y:S01]  /*e550*/  @P3 LDG.E.U16 R124, desc[UR32][R4.64] ;  /* 0x00000020047c3981 */ /* 0x000162000c1e1500 */
[----:B------:R-:W-:-:S03]  /*e560*/  IADD3 R67, P5, PT, R67, R72, RZ ;  /* 0x0000004843437210 */ /* 0x000fc60007fbe0ff */
[----:B------:R1:W-:Y:S04]  /*e570*/  STL [R1], R3 ;  /* 0x0000000301007387 */ /* 0x0003e80000100800 */
[----:B-1----:R-:W3:Y:S04]  /*e580*/  LDL.LU R3, [R1+0x278] ;  /* 0x0002780001037983 */ /* 0x002ee80000300800 */
[----:B------:R1:W-:Y:S04]  /*e590*/  STL [R1+0x25c], R69 ;  /* 0x00025c4501007387 */ /* 0x0003e80000100800 */
[----:B-1----:R-:W4:Y:S04]  /*e5a0*/  LDL.LU R69, [R1+0x274] ;  /* 0x0002740001457983 */ /* 0x002f280000300800 */
[----:B------:R-:W-:Y:S04]  /*e5b0*/  STL [R1+0x268], R73 ;  /* 0x0002684901007387 */ /* 0x000fe80000100800 */
[----:B------:R-:W4:Y:S04]  /*e5c0*/  LDL.LU R74, [R1+0x280] ;  /* 0x00028000014a7983 */ /* 0x000f280000300800 */
[----:B------:R-:W-:Y:S04]  /*e5d0*/  STL [R1+0x270], R67 ;  /* 0x0002704301007387 */ /* 0x000fe80000100800 */
[----:B------:R-:W4:Y:S04]  /*e5e0*/  LDL.LU R66, [R1+0x288] ;  /* 0x0002880001427983 */ /* 0x000f280000300800 */
[----:B------:R-:W4:Y:S01]  /*e5f0*/  LDL.LU R5, [R1+0x264] ;  /* 0x0002640001057983 */ /* 0x000f220000300800 */
[----:B------:R-:W-:-:S02]  /*e600*/  ISETP.GT.AND P4, PT, R83, 0x44, PT ;  /* 0x000000445300780c */ /* 0x000fc40003f84270 */
[C---:B------:R-:W-:Y:S02]  /*e610*/  ISETP.GT.AND P2, PT, R83.reuse, 0x45, PT ;  /* 0x000000455300780c */ /* 0x040fe40003f44270 */
[----:B------:R-:W-:Y:S02]  /*e620*/  PRMT R123, RZ, 0x7610, R123 ;  /* 0x00007610ff7b7816 */ /* 0x000fe4000000007b */
[----:B------:R-:W-:Y:S01]  /*e630*/  ISETP.GT.AND P3, PT, R83, 0x46, PT ;  /* 0x000000465300780c */ /* 0x000fe20003f64270 */
[----:B--2---:R-:W-:Y:S01]  /*e640*/  IMAD.X R70, R70, 0x1, R71, P5 ;  /* 0x0000000146467824 */ /* 0x004fe200028e0647 */
[----:B------:R-:W-:-:S05]  /*e650*/  PRMT R122, RZ, 0x7610, R122 ;  /* 0x00007610ff7a7816 */ /* 0x000fca000000007a */
[----:B0-----:R-:W-:Y:S01]  /*e660*/  @P4 IMAD.MOV.U32 R4, RZ, RZ, R73 ;  /* 0x000000ffff044224 */ /* 0x001fe200078e0049 */
[----:B------:R-:W-:Y:S02]  /*e670*/  PRMT R121, RZ, 0x7610, R121 ;  /* 0x00007610ff797816 */ /* 0x000fe40000000079 */
[----:B---3--:R-:W-:-:S05]  /*e680*/  IADD3 R3, P5, PT, R3, R72, RZ ;  /* 0x0000004803037210 */ /* 0x008fca0007fbe0ff */
[--C-:B----4-:R-:W-:Y:S02]  /*e690*/  IMAD.X R69, R69, 0x1, R71.reuse, P5 ;  /* 0x0000000145457824 */ /* 0x110fe400028e0647 */
[----:B------:R-:W-:Y:S01]  /*e6a0*/  IMAD.X R5, R5, 0x1, R71, P6 ;  /* 0x0000000105057824 */ /* 0x000fe200030e0647 */
[----:B------:R-:W-:-:S04]  /*e6b0*/  IADD3 R74, P6, PT, R74, R72, RZ ;  /* 0x000000484a4a7210 */ /* 0x000fc80007fde0ff */
        /* <DEDUP_REMOVED lines=238> */
[----:B------:R0:W-:Y:S04]  /*f5a0*/  STL [R1+0x328], R73 ;  /* 0x0003284901007387 */ /* 0x0001e80000100800 */
        /* <DEDUP_REMOVED lines=10> */
[----:B-1----:R-:W-:Y:S01]  /*f650*/  @P4 IMAD.MOV.U32 R4, RZ, RZ, R73 ;  /* 0x000000ffff044224 */ /* 0x002fe200078e0049 */
        /* <DEDUP_REMOVED lines=9> */
[----:B------:R3:W-:Y:S04]  /*f6f0*/  STL [R1+0x32c], R70 ;  /* 0x00032c4601007387 */ /* 0x0007e80000100800 */
[----:B0-----:R-:W4:Y:S01]  /*f700*/  LDL.LU R73, [R1+0x344] ;  /* 0x0003440001497983 */ /* 0x001f220000300800 */
[----:B--2---:R-:W-:-:S02]  /*f710*/  @P2 IMAD.MOV.U32 R4, RZ, RZ, R3 ;  /* 0x000000ffff042224 */ /* 0x004fc400078e0003 */
[----:B-1----:R-:W-:Y:S01]  /*f720*/  @P2 IMAD.MOV.U32 R5, RZ, RZ, R70 ;  /* 0x000000ffff052224 */ /* 0x002fe200078e0046 */
[----:B------:R-:W2:Y:S04]  /*f730*/  LDL.LU R3, [R1+0x350] ;  /* 0x0003500001037983 */ /* 0x000ea80000300800 */
[----:B------:R0:W-:Y:S04]  /*f740*/  STL [R1+0x338], R66 ;  /* 0x0003384201007387 */ /* 0x0001e80000100800 */
[----:B------:R1:W5:Y:S04]  /*f750*/  @P2 LDG.E.U16 R98, desc[UR32][R4.64] ;  /* 0x0000002004622981 */ /* 0x000368000c1e1500 */
[----:B------:R0:W-:Y:S04]  /*f760*/  STL [R1+0x334], R69 ;  /* 0x0003344501007387 */ /* 0x0001e80000100800 */
[----:B---3--:R-:W3:Y:S01]  /*f770*/  LDL.LU R70, [R1+0x34c] ;  /* 0x00034c0001467983 */ /* 0x008ee20000300800 */
[----:B-1----:R-:W-:-:S02]  /*f780*/  @P3 IMAD.MOV.U32 R4, RZ, RZ, R66 ;  /* 0x000000ffff043224 */ /* 0x002fc400078e0042 */
[----:B------:R-:W-:Y:S01]  /*f790*/  @P3 IMAD.MOV.U32 R5, RZ, RZ, R69 ;  /* 0x000000ffff053224 */ /* 0x000fe200078e0045 */
[----:B------:R1:W-:Y:S04]  /*f7a0*/  STL [R1+0x340], R74 ;  /* 0x0003404a01007387 */ /* 0x0003e80000100800 */
[----:B0-----:R-:W3:Y:S04]  /*f7b0*/  LDL.LU R66, [R1+0x358] ;  /* 0x0003580001427983 */ /* 0x001ee80000300800 */
[----:B------:R-:W-:Y:S04]  /*f7c0*/  STL [R1+0x348], R67 ;  /* 0x0003484301007387 */ /* 0x000fe80000100800 */
[----:B------:R-:W3:Y:S04]  /*f7d0*/  LDL.LU R69, [R1+0x360] ;  /* 0x0003600001457983 */ /* 0x000ee80000300800 */
[----:B------:R0:W5:Y:S04]  /*f7e0*/  @P3 LDG.E.U16 R97, desc[UR32][R4.64] ;  /* 0x0000002004613981 */ /* 0x000168000c1e1500 */
[----:B------:R-:W3:Y:S01]  /*f7f0*/  LDL.LU R5, [R1+0x33c] ;  /* 0x00033c0001057983 */ /* 0x000ee20000300800 */
[----:B------:R-:W-:-:S02]  /*f800*/  ISETP.GT.AND P4, PT, R83, 0x5f, PT ;  /* 0x0000005f5300780c */ /* 0x000fc40003f84270 */
[C---:B------:R-:W-:Y:S02]  /*f810*/  ISETP.GT.AND P2, PT, R83.reuse, 0x60, PT ;  /* 0x000000605300780c */ /* 0x040fe40003f44270 */
[----:B------:R-:W-:Y:S02]  /*f820*/  PRMT R95, RZ, 0x7610, R95 ;  /* 0x00007610ff5f7816 */ /* 0x000fe4000000005f */
[----:B------:R-:W-:Y:S02]  /*f830*/  ISETP.GT.AND P3, PT, R83, 0x61, PT ;  /* 0x000000615300780c */ /* 0x000fe40003f64270 */
[----:B------:R-:W-:-:S05]  /*f840*/  PRMT R96, RZ, 0x7610, R96 ;  /* 0x00007610ff607816 */ /* 0x000fca0000000060 */
[----:B0-----:R-:W-:Y:S01]  /*f850*/  @P4 IMAD.MOV.U32 R4, RZ, RZ, R74 ;  /* 0x000000ffff044224 */ /* 0x001fe200078e004a */
[----:B------:R-:W-:Y:S01]  /*f860*/  PRMT R94, RZ, 0x7610, R94 ;  /* 0x00007610ff5e7816 */ /* 0x000fe2000000005e */
[----:B----4-:R-:W-:Y:S01]  /*f870*/  IMAD.X R73, R73, 0x1, R71, P5 ;  /* 0x0000000149497824 */ /* 0x010fe200028e0647 */
[----:B--2---:R-:W-:-:S05]  /*f880*/  IADD3 R3, P5, PT, R3, R72, RZ ;  /* 0x0000004803037210 */ /* 0x004fca0007fbe0ff */
[--C-:B---3--:R-:W-:Y:S01]  /*f890*/  IMAD.X R70, R70, 0x1, R71.reuse, P5 ;  /* 0x0000000146467824 */ /* 0x108fe200028e0647 */
[----:B------:R-:W-:Y:S01]  /*f8a0*/  IADD3 R69, P5, PT, R69, R72, RZ ;  /* 0x0000004845457210 */ /* 0x000fe20007fbe0ff */
[----:B------:R-:W-:-:S05]  /*f8b0*/  IMAD.X R5, R5, 0x1, R71, P6 ;  /* 0x0000000105057824 */ /* 0x000fca00030e0647 */
[----:B------:R0:W-:Y:S04]  /*f8c0*/  STL [R1+0x33c], R5 ;  /* 0x00033c0501007387 */ /* 0x0001e80000100800 */
[----:B------:R2:W5:Y:S01]  /*f8d0*/  @P4 LDG.E.U16 R95, desc[UR32][R4.64] ;  /* 0x00000020045f4981 */ /* 0x000562000c1e1500 */
[----:B------:R-:W-:-:S03]  /*f8e0*/  IADD3 R66, P6, PT, R66, R72, RZ ;  /* 0x0000004842427210 */ /* 0x000fc60007fde0ff */
[----:B------:R-:W-:Y:S04]  /*f8f0*/  STL [R1+0x344], R73 ;  /* 0x0003444901007387 */ /* 0x000fe80000100800 */
[----:B-1----:R-:W3:Y:S01]  /*f900*/  LDL.LU R74, [R1+0x35c] ;  /* 0x00035c00014a7983 */ /* 0x002ee20000300800 */
[----:B--2---:R-:W-:Y:S02]  /*f910*/  @P2 IMAD.MOV.U32 R4, RZ, RZ, R67 ;  /* 0x000000ffff042224 */ /* 0x004fe400078e0043 */
[----:B0-----:R-:W-:Y:S01]  /*f920*/  @P2 IMAD.MOV.U32 R5, RZ, RZ, R73 ;  /* 0x000000ffff052224 */ /* 0x001fe200078e0049 */
[----:B------:R-:W2:Y:S04]  /*f930*/  LDL.LU R67, [R1+0x368] ;  /* 0x0003680001437983 */ /* 0x000ea80000300800 */
        /* <DEDUP_REMOVED lines=20> */
[----:B---3--:R-:W-:Y:S01]  /*fa80*/  IMAD.X R74, R74, 0x1, R71, P5 ;  /* 0x000000014a4a7824 */ /* 0x008fe200028e0647 */
[----:B--2---:R-:W-:-:S05]  /*fa90*/  IADD3 R67, P5, PT, R67, R72, RZ ;  /* 0x0000004843437210 */ /* 0x004fca0007fbe0ff */
[--C-:B----4-:R-:W-:Y:S02]  /*faa0*/  IMAD.X R70, R70, 0x1, R71.reuse, P5 ;  /* 0x0000000146467824 */ /* 0x110fe400028e0647 */
[----:B------:R-:W-:-:S05]  /*fab0*/  IMAD.X R4, R4, 0x1, R71, P6 ;  /* 0x0000000104047824 */ /* 0x000fca00030e0647 */
[-C--:B------:R-:W-:Y:S01]  /*fac0*/  @P4 LOP3.LUT R5, R5, R4.reuse, RZ, 0x3c, !PT ;  /* 0x0000000405054212 */ /* 0x080fe200078e3cff */
[----:B------:R0:W-:Y:S03]  /*fad0*/  STL [R1+0x354], R4 ;  /* 0x0003540401007387 */ /* 0x0001e60000100800 */
[----:B0-----:R-:W-:-:S04]  /*fae0*/  @P4 LOP3.LUT R4, R5, R4, RZ, 0x3c, !PT ;  /* 0x0000000405044212 */ /* 0x001fc800078e3cff */
[----:B------:R-:W-:Y:S01]  /*faf0*/  @P4 LOP3.LUT R5, R5, R4, RZ, 0x3c, !PT ;  /* 0x0000000405054212 */ /* 0x000fe200078e3cff */
[----:B------:R0:W-:Y:S04]  /*fb00*/  STL [R1+0x35c], R74 ;  /* 0x00035c4a01007387 */ /* 0x0001e80000100800 */
[----:B------:R1:W5:Y:S01]  /*fb10*/  @P4 LDG.E.U16 R93, desc[UR32][R4.64] ;  /* 0x00000020045d4981 */ /* 0x000362000c1e1500 */
[-C--:B------:R-:W-:Y:S02]  /*fb20*/  IADD3 R73, P6, PT, R73, R72.reuse, RZ ;  /* 0x0000004849497210 */ /* 0x080fe40007fde0ff */
[----:B------:R-:W-:Y:S01]  /*fb30*/  IADD3 R3, P5, PT, R3, R72, RZ ;  /* 0x0000004803037210 */ /* 0x000fe20007fbe0ff */
[----:B-1----:R-:W-:Y:S02]  /*fb40*/  @P2 IMAD.MOV.U32 R4, RZ, RZ, R69 ;  /* 0x000000ffff042224 */ /* 0x002fe400078e0045 */
[----:B------:R-:W-:Y:S01]  /*fb50*/  @P2 IMAD.MOV.U32 R5, RZ, RZ, R74 ;  /* 0x000000ffff052224 */ /* 0x000fe200078e004a */
[----:B------:R-:W2:Y:S04]  /*fb60*/  LDL.LU R69, [R1+0x374] ;  /* 0x0003740001457983 */ /* 0x000ea80000300800 */
[----:B0-----:R-:W3:Y:S04]  /*fb70*/  LDL.LU R74, [R1+0x380] ;  /* 0x00038000014a7983 */ /* 0x001ee80000300800 */
[----:B------:R0:W5:Y:S04]  /*fb80*/  @P2 LDG.E.U16 R92, desc[UR32][R4.64] ;  /* 0x00000020045c2981 */ /* 0x000168000c1e1500 */
[----:B------:R1:W-:Y:S04]  /*fb90*/  STL [R1+0x368], R67 ;  /* 0x0003684301007387 */ /* 0x0003e80000100800 */
[----:B------:R4:W-:Y:S01]  /*fba0*/  STL [R1+0x364], R70 ;  /* 0x0003644601007387 */ /* 0x0009e20000100800 */
[----:B0-----:R-:W-:-:S02]  /*fbb0*/  @P3 IMAD.MOV.U32 R4, RZ, RZ, R67 ;  /* 0x000000ffff043224 */ /* 0x001fc400078e0043 */
[----:B------:R-:W-:Y:S01]  /*fbc0*/  @P3 IMAD.MOV.U32 R5, RZ, RZ, R70 ;  /* 0x000000ffff053224 */ /* 0x000fe200078e0046 */
[----:B-1----:R-:W3:Y:S04]  /*fbd0*/  LDL.LU R67, [R1+0x388] ;  /* 0x0003880001437983 */ /* 0x002ee80000300800 */
[----:B------:R0:W-:Y:S04]  /*fbe0*/  STL [R1+0x370], R73 ;  /* 0x0003704901007387 */ /* 0x0001e80000100800 */
[----:B----4-:R-:W4:Y:S04]  /*fbf0*/  LDL.LU R70, [R1+0x390] ;  /* 0x0003900001467983 */ /* 0x010f280000300800 */
[----:B------:R-:W-:Y:S04]  /*fc00*/  STL [R1+0x378], R3 ;  /* 0x0003780301007387 */ /* 0x000fe80000100800 */
[----:B------:R1:W5:Y:S04]  /*fc10*/  @P3 LDG.E.U16 R91, desc[UR32][R4.64] ;  /* 0x00000020045b3981 */ /* 0x000368000c1e1500 */
[----:B------:R-:W4:Y:S01]  /*fc20*/  LDL.LU R5, [R1+0x36c] ;  /* 0x00036c0001057983 */ /* 0x000f220000300800 */
[----:B------:R-:W-:-:S02]  /*fc30*/  ISETP.GT.AND P4, PT, R83, 0x65, PT ;  /* 0x000000655300780c */ /* 0x000fc40003f84270 */
[----:B------:R-:W-:Y:S02]  /*fc40*/  ISETP.GT.AND P2, PT, R83, 0x66, PT ;  /* 0x000000665300780c */ /* 0x000fe40003f44270 */
[----:B------:R-:W-:Y:S02]  /*fc50*/  PRMT R89, RZ, 0x7610, R89 ;  /* 0x00007610ff597816 */ /* 0x000fe40000000059 */
[----:B------:R-:W-:-:S07]  /*fc60*/  PRMT R90, RZ, 0x7610, R90 ;  /* 0x00007610ff5a7816 */ /* 0x000fce000000005a */
[----:B-1----:R-:W-:Y:S02]  /*fc70*/  @P4 IMAD.MOV.U32 R4, RZ, RZ, R73 ;  /* 0x000000ffff044224 */ /* 0x002fe400078e0049 */
[--C-:B--2---:R-:W-:Y:S01]  /*fc80*/  IMAD.X R69, R69, 0x1, R71.reuse, P5 ;  /* 0x0000000145457824 */ /* 0x104fe200028e0647 */
[----:B---3--:R-:W-:Y:S01]  /*fc90*/  IADD3 R74, P5, PT, R74, R72, RZ ;  /* 0x000000484a4a7210 */ /* 0x008fe20007fbe0ff */
[----:B----4-:R-:W-:-:S05]  /*fca0*/  IMAD.X R5, R5, 0x1, R71, P6 ;  /* 0x0000000105057824 */ /* 0x010fca00030e0647 */
[----:B------:R1:W-:Y:S04]  /*fcb0*/  STL [R1+0x36c], R5 ;  /* 0x00036c0501007387 */ /* 0x0003e80000100800 */
[----:B------:R2:W5:Y:S04]  /*fcc0*/  @P4 LDG.E.U16 R89, desc[UR32][R4.64] ;  /* 0x0000002004594981 */ /* 0x000568000c1e1500 */
[----:B------:R3:W-:Y:S04]  /*fcd0*/  STL [R1+0x374], R69 ;  /* 0x0003744501007387 */ /* 0x0007e80000100800 */
[----:B0-----:R-:W4:Y:S01]  /*fce0*/  LDL.LU R73, [R1+0x38c] ;  /* 0x00038c0001497983 */ /* 0x001f220000300800 */
[----:B--2---:R-:W-:-:S02]  /*fcf0*/  @P2 IMAD.MOV.U32 R4, RZ, RZ, R3 ;  /* 0x000000ffff042224 */ /* 0x004fc400078e0003 */
[----:B-1----:R-:W-:Y:S02]  /*fd00*/  @P2 IMAD.MOV.U32 R5, RZ, RZ, R69 ;  /* 0x000000ffff052224 */ /* 0x002fe400078e0045 */
[----:B---3--:R-:W2:Y:S04]  /*fd10*/  LDL.LU R69, [R1+0x398] ;  /* 0x0003980001457983 */ /* 0x008ea80000300800 */
[----:B------:R-:W3:Y:S04]  /*fd20*/  LDL.LU R3, [R1+0x3a0] ;  /* 0x0003a00001037983 */ /* 0x000ee80000300800 */
[----:B------:R0:W5:Y:S04]  /*fd30*/  @P2 LDG.E.U16 R90, desc[UR32][R4.64] ;  /* 0x00000020045a2981 */ /* 0x000168000c1e1500 */
[----:B------:R1:W-:Y:S01]  /*fd40*/  STL [R1+0x380], R74 ;  /* 0x0003804a01007387 */ /* 0x0003e20000100800 */
[----:B0-----:R-:W-:-:S03]  /*fd50*/  IMAD.MOV.U32 R5, RZ, RZ, R74 ;  /* 0x000000ffff057224 */ /* 0x001fc600078e004a */
[----:B-1----:R-:W2:Y:S04]  /*fd60*/  LDL.LU R74, [R1+0x5b8] ;  /* 0x0005b800014a7983 */ /* 0x002ea80000300800 */
        /* <DEDUP_REMOVED lines=9> */
[----:B------:R0:W-:Y:S04]  /*fe00*/  STL [R1+0x388], R67 ;  /* 0x0003884301007387 */ /* 0x0001e80000100800 */
[----:B------:R1:W5:Y:S02]  /*fe10*/  @P3 LDG.E.U16 R88, desc[UR32][R4.64] ;  /* 0x0000002004583981 */ /* 0x000364000c1e1500 */
[----:B-1----:R-:W-:Y:S02]  /*fe20*/  IMAD.MOV.U32 R5, RZ, RZ, R67 ;  /* 0x000000ffff057224 */ /* 0x002fe400078e0043 */
[----:B0-----:R-:W2:Y:S04]  /*fe30*/  LDL.LU R67, [R1+0x5b4] ;  /* 0x0005b40001437983 */ /* 0x001ea80000300800 */
[----:B------:R-:W2:Y:S01]  /*fe40*/  LDL.LU R4, [R1+0x384] ;  /* 0x0003840001047983 */ /* 0x000ea20000300800 */
[----:B------:R-:W-:-:S02]  /*fe50*/  ISETP.GT.AND P4, PT, R83, 0x68, PT ;  /* 0x000000685300780c */ /* 0x000fc40003f84270 */
[----:B------:R-:W-:-:S05]  /*fe60*/  IADD3 R70, P5, PT, R70, R72, RZ ;  /* 0x0000004846467210 */ /* 0x000fca0007fbe0ff */
[----:B------:R-:W-:Y:S01]  /*fe70*/  STL [R1+0x390], R70 ;  /* 0x0003904601007387 */ /* 0x000fe20000100800 */
[----:B------:R-:W-:Y:S02]  /*fe80*/  ISETP.GT.AND P2, PT, R83, 0x69, PT ;  /* 0x000000695300780c */ /* 0x000fe40003f44270 */
[----:B------:R-:W-:Y:S01]  /*fe90*/  PRMT R87, RZ, 0x7610, R87 ;  /* 0x00007610ff577816 */ /* 0x000fe20000000057 */
[--C-:B----4-:R-:W-:Y:S01]  /*fea0*/  IMAD.X R73, R73, 0x1, R71.reuse, P5 ;  /* 0x0000000149497824 */ /* 0x110fe200028e0647 */
[----:B------:R-:W-:Y:S01]  /*feb0*/  PRMT R86, RZ, 0x7610, R86 ;  /* 0x00007610ff567816 */ /* 0x000fe20000000056 */
[----:B--2---:R-:W-:-:S05]  /*fec0*/  IMAD.X R4, R4, 0x1, R71, P6 ;  /* 0x0000000104047824 */ /* 0x004fca00030e0647 */
[-C--:B------:R-:W-:Y:S01]  /*fed0*/  @P4 LOP3.LUT R5, R5, R4.reuse, RZ, 0x3c, !PT ;  /* 0x0000000405054212 */ /* 0x080fe200078e3cff */
[----:B------:R0:W-:Y:S03]  /*fee0*/  STL [R1+0x384], R4 ;  /* 0x0003840401007387 */ /* 0x0001e60000100800 */
[----:B0-----:R-:W-:-:S04]  /*fef0*/  @P4 LOP3.LUT R4, R5, R4, RZ, 0x3c, !PT ;  /* 0x0000000405044212 */ /* 0x001fc800078e3cff */
[----:B------:R-:W-:-:S05]  /*ff00*/  @P4 LOP3.LUT R5, R5, R4, RZ, 0x3c, !PT ;  /* 0x0000000405054212 */ /* 0x000fca00078e3cff */
[----:B------:R0:W5:Y:S02]  /*ff10*/  @P4 LDG.E.U16 R87, desc[UR32][R4.64] ;  /* 0x0000002004574981 */ /* 0x000164000c1e1500 */
[----:B0-----:R-:W-:Y:S02]  /*ff20*/  IMAD.MOV.U32 R4, RZ, RZ, R73 ;  /* 0x000000ffff047224 */ /* 0x001fe400078e0049 */
[----:B------:R-:W-:-:S05]  /*ff30*/  IMAD.MOV.U32 R5, RZ, RZ, R70 ;  /* 0x000000ffff057224 */ /* 0x000fca00078e0046 */
[----:B------:R-:W-:-:S04]  /*ff40*/  @P2 LOP3.LUT R5, R5, R4, RZ, 0x3c, !PT ;  /* 0x0000000405052212 */ /* 0x000fc800078e3cff */
[----:B------:R-:W-:Y:S02]  /*ff50*/  @P2 LOP3.LUT R4, R5, R4, RZ, 0x3c, !PT ;  /* 0x0000000405042212 */ /* 0x000fe400078e3cff */
[----:B------:R-:W-:Y:S02]  /*ff60*/  IADD3 R69, P4, PT, R69, R72, RZ ;  /* 0x0000004845457210 */ /* 0x000fe40007f9e0ff */
[----:B------:R-:W-:Y:S01]  /*ff70*/  @P2 LOP3.LUT R5, R5, R4, RZ, 0x3c, !PT ;  /* 0x0000000405052212 */ /* 0x000fe200078e3cff */
[----:B------:R0:W-:Y:S04]  /*ff80*/  STL [R1+0x38c], R73 ;  /* 0x00038c4901007387 */ /* 0x0001e80000100800 */
[----:B------:R1:W5:Y:S04]  /*ff90*/  @P2 LDG.E.U16 R86, desc[UR32][R4.64] ;  /* 0x0000002004562981 */ /* 0x000368000c1e1500 */
[----:B0-----:R-:W2:Y:S04]  /*ffa0*/  LDL.LU R73, [R1+0x5b0] ;  /* 0x0005b00001497983 */ /* 0x001ea80000300800 */
[----:B------:R-:W5:Y:S01]  /*ffb0*/  LDL.LU R70, [R1+0x5ac] ;  /* 0x0005ac0001467983 */ /* 0x000f620000300800 */
[----:B-1----:R-:W-:-:S03]  /*ffc0*/  IMAD.MOV.U32 R5, RZ, RZ, R69 ;  /* 0x000000ffff057224 */ /* 0x002fc600078e0045 */
[----:B------:R0:W-:Y:S04]  /*ffd0*/  STL [R1+0x398], R69 ;  /* 0x0003984501007387 */ /* 0x0001e80000100800 */
[----:B0-----:R-:W5:Y:S04]  /*ffe0*/  LDL.LU R69, [R1+0x5a8] ;  /* 0x0005a80001457983 */ /* 0x001f680000300800 */
[----:B------:R-:W4:Y:S01]  /*fff0*/  LDL.LU R4, [R1+0x394] ;  /* 0x0003940001047983 */ /* 0x000f220000300800 */
[----:B------:R-:W-:Y:S02]  /*10000*/  ISETP.GT.AND P3, PT, R83, 0x6a, PT ;  /* 0x0000006a5300780c */ /* 0x000fe40003f64270 */
[----:B------:R-:W-:Y:S01]  /*10010*/  PRMT R85, RZ, 0x7610, R85 ;  /* 0x00007610ff557816 */ /* 0x000fe20000000055 */
[----:B----4-:R-:W-:-:S10]  /*10020*/  IMAD.X R4, R4, 0x1, R71, P4 ;  /* 0x0000000104047824 */ /* 0x010fd400020e0647 */
[-C--:B------:R-:W-:Y:S01]  /*10030*/  @P3 LOP3.LUT R5, R5, R4.reuse, RZ, 0x3c, !PT ;  /* 0x0000000405053212 */ /* 0x080fe200078e3cff */
[----:B------:R0:W-:Y:S03]  /*10040*/  STL [R1+0x394], R4 ;  /* 0x0003940401007387 */ /* 0x0001e60000100800 */
[----:B0-----:R-:W-:-:S04]  /*10050*/  @P3 LOP3.LUT R4, R5, R4, RZ, 0x3c, !PT ;  /* 0x0000000405043212 */ /* 0x001fc800078e3cff */
[----:B------:R-:W-:-:S05]  /*10060*/  @P3 LOP3.LUT R5, R5, R4, RZ, 0x3c, !PT ;  /* 0x0000000405053212 */ /* 0x000fca00078e3cff */
[----:B------:R0:W5:Y:S04]  /*10070*/  @P3 LDG.E.U16 R85, desc[UR32][R4.64] ;  /* 0x0000002004553981 */ /* 0x000168000c1e1500 */
[----:B------:R-:W4:Y:S01]  /*10080*/  LDL.LU R5, [R1+0x39c] ;  /* 0x00039c0001057983 */ /* 0x000f220000300800 */
[----:B------:R-:W-:Y:S02]  /*10090*/  ISETP.GT.AND P5, PT, R83, 0x6b, PT ;  /* 0x0000006b5300780c */ /* 0x000fe40003fa4270 */
[----:B---3--:R-:W-:Y:S02]  /*100a0*/  IADD3 R3, P2, PT, R3, R72, RZ ;  /* 0x0000004803037210 */ /* 0x008fe40007f5e0ff */
[----:B------:R-:W-:-:S03]  /*100b0*/  PRMT R57, RZ, 0x7610, R57 ;  /* 0x00007610ff397816 */ /* 0x000fc60000000039 */
[----:B------:R1:W-:Y:S06]  /*100c0*/  STL [R1+0x3a0], R3 ;  /* 0x0003a00301007387 */ /* 0x0003ec0000100800 */
[----:B0-----:R-:W-:Y:S02]  /*100d0*/  @P5 IMAD.MOV.U32 R4, RZ, RZ, R3 ;  /* 0x000000ffff045224 */ /* 0x001fe400078e0003 */
[----:B----4-:R-:W-:-:S05]  /*100e0*/  IMAD.X R5, R5, 0x1, R71, P2 ;  /* 0x0000000105057824 */ /* 0x010fca00010e0647 */
[----:B------:R0:W-:Y:S04]  /*100f0*/  STL [R1+0x39c], R5 ;  /* 0x00039c0501007387 */ /* 0x0001e80000100800 */
[----:B-1----:R-:W5:Y:S04]  /*10100*/  LDL.LU R3, [R1+0x5a4] ;  /* 0x0005a40001037983 */ /* 0x002f680000300800 */
[----:B------:R1:W5:Y:S04]  /*10110*/  @P5 LDG.E.U16 R57, desc[UR32][R4.64] ;  /* 0x0000002004395981 */ /* 0x000368000c1e1500 */
[----:B------:R-:W3:Y:S04]  /*10120*/  LDL.LU R4, [R1+0x3a4] ;  /* 0x0003a40001047983 */ /* 0x000ee80000300800 */
[----:B0-----:R-:W1:Y:S01]  /*10130*/  LDL.LU R5, [R1+0x3a8] ;  /* 0x0003a80001057983 */ /* 0x001e620000300800 */
[----:B------:R-:W-:-:S02]  /*10140*/  ISETP.GT.AND P3, PT, R83, 0x6c, PT ;  /* 0x0000006c5300780c */ /* 0x000fc40003f64270 */
[----:B------:R-:W-:Y:S02]  /*10150*/  PRMT R58, RZ, 0x7610, R58 ;  /* 0x00007610ff3a7816 */ /* 0x000fe4000000003a */
[----:B-1----:R-:W-:-:S05]  /*10160*/  IADD3 R5, P2, PT, R5, R72, RZ ;  /* 0x0000004805057210 */ /* 0x002fca0007f5e0ff */
[----:B---3--:R-:W-:Y:S01]  /*10170*/  IMAD.X R4, R4, 0x1, R71, P2 ;  /* 0x0000000104047824 */ /* 0x008fe200010e0647 */
[----:B------:R0:W-:Y:S04]  /*10180*/  STL [R1+0x3a8], R5 ;  /* 0x0003a80501007387 */ /* 0x0001e80000100800 */
[----:B------:R1:W-:Y:S01]  /*10190*/  STL [R1+0x3a4], R4 ;  /* 0x0003a40401007387 */ /* 0x0003e20000100800 */
[----:B0-----:R-:W-:-:S04]  /*101a0*/  @P3 LOP3.LUT R5, R5, R4, RZ, 0x3c, !PT ;  /* 0x0000000405053212 */ /* 0x001fc800078e3cff */
[----:B-1----:R-:W-:-:S04]  /*101b0*/  @P3 LOP3.LUT R4, R5, R4, RZ, 0x3c, !PT ;  /* 0x0000000405043212 */ /* 0x002fc800078e3cff */
[----:B------:R-:W-:-:S05]  /*101c0*/  @P3 LOP3.LUT R5, R5, R4, RZ, 0x3c, !PT ;  /* 0x0000000405053212 */ /* 0x000fca00078e3cff */
[----:B------:R0:W5:Y:S04]  /*101d0*/  @P3 LDG.E.U16 R58, desc[UR32][R4.64] ;  /* 0x00000020043a3981 */ /* 0x000168000c1e1500 */
[----:B------:R-:W3:Y:S04]  /*101e0*/  LDL.LU R4, [R1+0x3ac] ;  /* 0x0003ac0001047983 */ /* 0x000ee80000300800 */
[----:B------:R-:W0:Y:S01]  /*101f0*/  LDL.LU R5, [R1+0x3b0] ;  /* 0x0003b00001057983 */ /* 0x000e220000300800 */
[----:B------:R-:W-:Y:S02]  /*10200*/  ISETP.GT.AND P3, PT, R83, 0x6d, PT ;  /* 0x0000006d5300780c */ /* 0x000fe40003f64270 */
[----:B------:R-:W-:-:S02]  /*10210*/  PRMT R82, RZ, 0x7610, R82 ;  /* 0x00007610ff527816 */ /* 0x000fc40000000052 */
[----:B0-----:R-:W-:-:S05]  /*10220*/  IADD3 R5, P2, PT, R5, R72, RZ ;  /* 0x0000004805057210 */ /* 0x001fca0007f5e0ff */
        /* <DEDUP_REMOVED lines=214> */
[----:B--2---:R-:W-:Y:S01]  /*10f90*/  PRMT R73, RZ, 0x7610, R73 ;  /* 0x00007610ff497816 */ /* 0x004fe20000000049 */
[----:B------:R-:W-:Y:S01]  /*10fa0*/  USHF.L.U32 UR24, UR34, 0x1f, URZ ;  /* 0x0000001f22187899 */ /* 0x000fe200080006ff */
[----:B0-----:R-:W-:-:S05]  /*10fb0*/  IADD3 R5, P2, PT, R5, R72, RZ ;  /* 0x0000004805057210 */ /* 0x001fca0007f5e0ff */
[----:B---3--:R-:W-:Y:S01]  /*10fc0*/  IMAD.X R4, R4, 0x1, R71, P2 ;  /* 0x0000000104047824 */ /* 0x008fe200010e0647 */
[----:B------:R0:W-:Y:S04]  /*10fd0*/  STL [R1+0x440], R5 ;  /* 0x0004400501007387 */ /* 0x0001e80000100800 */
[----:B------:R1:W-:Y:S01]  /*10fe0*/  STL [R1+0x43c], R4 ;  /* 0x00043c0401007387 */ /* 0x0003e20000100800 */
[----:B0-----:R-:W-:-:S04]  /*10ff0*/  @P3 LOP3.LUT R5, R5, R4, RZ, 0x3c, !PT ;  /* 0x0000000405053212 */ /* 0x001fc800078e3cff */
[----:B-1----:R-:W-:-:S04]  /*11000*/  @P3 LOP3.LUT R4, R5, R4, RZ, 0x3c, !PT ;  /* 0x0000000405043212 */ /* 0x002fc800078e3cff */
[----:B------:R-:W-:-:S05]  /*11010*/  @P3 LOP3.LUT R5, R5, R4, RZ, 0x3c, !PT ;  /* 0x0000000405053212 */ /* 0x000fca00078e3cff */
[----:B------:R0:W5:Y:S02]  /*11020*/  @P3 LDG.E.U16 R73, desc[UR32][R4.64] ;  /* 0x0000002004493981 */ /* 0x000164000c1e1500 */
[----:B0-----:R-:W0:Y:S02]  /*11030*/  S2R R5, SR_TID.X ;  /* 0x0000000000057919 */ /* 0x001e240000002100 */
[----:B0-----:R-:W-:Y:S01]  /*11040*/  LOP3.LUT R4, R5, 0x7f, RZ, 0xc0, !PT ;  /* 0x0000007f05047812 */ /* 0x001fe200078ec0ff */
[----:B------:R-:W-:-:S04]  /*11050*/  IMAD.U32 R5, RZ, RZ, UR24 ;  /* 0x00000018ff057e24 */ /* 0x000fc8000f8e00ff */
[----:B------:R-:W0:Y:S01]  /*11060*/  SYNCS.PHASECHK.TRANS64.TRYWAIT P3, [UR66], R5 ;  /* 0x00000005ff0075a7 */ /* 0x000e220008061142 */
[----:B------:R-:W-:Y:S02]  /*11070*/  ISETP.GE.AND P2, PT, R4, R83, PT ;  /* 0x000000530400720c */ /* 0x000fe40003f46270 */
[----:B------:R-:W-:Y:S01]  /*11080*/  PRMT R4, R56, 0x5410, R84 ;  /* 0x0000541038047816 */ /* 0x000fe20000000054 */
[----:B0-----:R-:W-:Y:S10]  /*11090*/  @!P3 BRA `(.L_x_9) ;  /* 0x000000300038b947 */ /* 0x001ff40003800000 */
.L_x_17:
[----:B------:R-:W2:Y:S01]  /*110a0*/  LDL.LU R84, [R1+0xc] ;  /* 0x00000c0001547983 */ /* 0x000ea20000300800 */
[----:B-----5:R-:W-:-:S03]  /*110b0*/  PRMT R5, R54, 0x5410, R55 ;  /* 0x0000541036057816 */ /* 0x020fc60000000037 */
[----:B------:R-:W3:Y:S04]  /*110c0*/  LDL.LU R83, [R1+0x4] ;  /* 0x0000040001537983 */ /* 0x000ee80000300800 */
[----:B------:R-:W4:Y:S04]  /*110d0*/  LDL.LU R56, [R1] ;  /* 0x0000000001387983 */ /* 0x000f280000300800 */
[----:B------:R-:W2:Y:S04]  /*110e0*/  LDL.LU R54, [R1+0x18] ;  /* 0x0000180001367983 */ /* 0x000ea80000300800 */
        /* <DEDUP_REMOVED lines=8> */
[----:B------:R-:W2:Y:S01]  /*11170*/  LDL.LU R51, [R1+0x14] ;  /* 0x0000140001337983 */ /* 0x000ea20000300800 */
[----:B------:R-:W-:-:S03]  /*11180*/  PRMT R11, R11, 0x5410, R48 ;  /* 0x000054100b0b7816 */ /* 0x000fc60000000030 */
[----:B------:R-:W2:Y:S01]  /*11190*/  LDL.LU R50, [R1+0x24] ;  /* 0x0000240001327983 */ /* 0x000ea20000300800 */
[----:B------:R-:W-:-:S03]  /*111a0*/  PRMT R12, R47, 0x5410, R12 ;  /* 0x000054102f0c7816 */ /* 0x000fc6000000000c */
[----:B------:R-:W2:Y:S01]  /*111b0*/  LDL.LU R49, [R1+0x20] ;  /* 0x0000200001317983 */ /* 0x000ea20000300800 */
[----:B------:R-:W-:-:S03]  /*111c0*/  PRMT R13, R13, 0x5410, R46 ;  /* 0x000054100d0d7816 */ /* 0x000fc6000000002e */
        /* <DEDUP_REMOVED lines=25> */
[----:B----4-:R-:W-:-:S02]  /*11360*/  PRMT R37, R56, 0x5410, R124 ;  /* 0x0000541038257816 */ /* 0x010fc4000000007c */
[----:B------:R-:W3:Y:S04]  /*11370*/  LDL.LU R124, [R1+0x460] ;  /* 0x00046000017c7983 */ /* 0x000ee80000300800 */
[----:B------:R-:W4:Y:S01]  /*11380*/  LDL.LU R125, [R1+0x464] ;  /* 0x00046400017d7983 */ /* 0x000f220000300800 */
[----:B--2---:R-:W-:-:S03]  /*11390*/  PRMT R35, R84, 0x5410, R55 ;  /* 0x0000541054237816 */ /* 0x004fc60000000037 */
[----:B------:R-:W2:Y:S01]  /*113a0*/  LDL.LU R84, [R1+0x468] ;  /* 0x0004680001547983 */ /* 0x000ea20000300800 */
[----:B------:R-:W-:Y:S02]  /*113b0*/  PRMT R42, R115, 0x5410, R113 ;  /* 0x00005410732a7816 */ /* 0x000fe40000000071 */
[----:B------:R-:W-:Y:S01]  /*113c0*/  PRMT R34, R54, 0x5410, R53 ;  /* 0x0000541036227816 */ /* 0x000fe20000000035 */
[----:B------:R-:W2:Y:S04]  /*113d0*/  LDL.LU R83, [R1+0x480] ;  /* 0x0004800001537983 */ /* 0x000ea80000300800 */
[----:B------:R-:W2:Y:S01]  /*113e0*/  LDL.LU R123, [R1+0x458] ;  /* 0x00045800017b7983 */ /* 0x000ea20000300800 */
[----:B------:R-:W-:Y:S02]  /*113f0*/  PRMT R57, R85, 0x5410, R57 ;  /* 0x0000541055397816 */ /* 0x000fe40000000039 */
[----:B------:R-:W-:Y:S01]  /*11400*/  PRMT R33, R52, 0x5410, R51 ;  /* 0x0000541034217816 */ /* 0x000fe20000000033 */
[----:B------:R-:W2:Y:S04]  /*11410*/  LDL.LU R122, [R1+0x45c] ;  /* 0x00045c00017a7983 */ /* 0x000ea80000300800 */
[----:B------:R-:W2:Y:S01]  /*11420*/  LDL.LU R121, [R1+0x450] ;  /* 0x0004500001797983 */ /* 0x000ea20000300800 */
[----:B------:R-:W-:-:S02]  /*11430*/  PRMT R58, R58, 0x5410, R82 ;  /* 0x000054103a3a7816 */ /* 0x000fc40000000052 */
[----:B------:R-:W-:Y:S01]  /*11440*/  PRMT R32, R50, 0x5410, R49 ;  /* 0x0000541032207816 */ /* 0x000fe20000000031 */
[----:B------:R-:W3:Y:S04]  /*11450*/  LDL.LU R119, [R1+0x454] ;  /* 0x0004540001777983 */ /* 0x000ee80000300800 */
[----:B------:R-:W3:Y:S01]  /*11460*/  LDL.LU R120, [R1+0x448] ;  /* 0x0004480001787983 */ /* 0x000ee20000300800 */
[----:B------:R-:W-:Y:S02]  /*11470*/  PRMT R59, R59, 0x5410, R81 ;  /* 0x000054103b3b7816 */ /* 0x000fe40000000051 */
[----:B------:R-:W-:Y:S01]  /*11480*/  PRMT R31, R48, 0x5410, R47 ;  /* 0x00005410301f7816 */ /* 0x000fe2000000002f */
        /* <DEDUP_REMOVED lines=24> */
[----:B------:R-:W-:-:S04]  /*11610*/  PRMT R67, R67, 0x5410, R73 ;  /* 0x0000541043437816 */ /* 0x000fc80000000049 */
[----:B------:R0:W-:Y:S01]  /*11620*/  STTM.x64 tmem[UR64+0x20], R4 ;  /* 0x00002004000079ed */ /* 0x0001e20008340040 */
[----:B------:R-:W1:Y:S01]  /*11630*/  FENCE.VIEW.ASYNC.T ;  /* 0x00000000000073c6 */ /* 0x000e620000000200 */
[-C--:B--2---:R-:W-:Y:S02]  /*11640*/  IADD3 R121, P3, PT, R121, R70.reuse, RZ ;  /* 0x0000004679797210 */ /* 0x084fe40007f7e0ff */
[----:B---3--:R-:W-:-:S05]  /*11650*/  IADD3 R120, P4, PT, R120, R70, RZ ;  /* 0x0000004678787210 */ /* 0x008fca0007f9e0ff */
[----:B------:R-:W-:Y:S01]  /*11660*/  STL [R1+0x448], R120 ;  /* 0x0004487801007387 */ /* 0x000fe20000100800 */
[----:B----4-:R-:W-:-:S03]  /*11670*/  IMAD.X R116, R116, 0x1, R69, P4 ;  /* 0x0000000174747824 */ /* 0x010fc600020e0645 */
[----:B------:R-:W-:Y:S01]  /*11680*/  STL [R1+0x450], R121 ;  /* 0x0004507901007387 */ /* 0x000fe20000100800 */
[----:B------:R-:W-:-:S03]  /*11690*/  IMAD.X R118, R118, 0x1, R69, P3 ;  /* 0x0000000176767824 */ /* 0x000fc600018e0645 */
[----:B------:R-:W-:Y:S04]  /*116a0*/  STL [R1+0x444], R116 ;  /* 0x0004447401007387 */ /* 0x000fe80000100800 */
[----:B0-----:R-:W2:Y:S04]  /*116b0*/  LDL.LU R42, [R1+0x470] ;  /* 0x00047000012a7983 */ /* 0x001ea80000300800 */
[----:B------:R-:W3:Y:S01]  /*116c0*/  LDL.LU R39, [R1+0x478] ;  /* 0x0004780001277983 */ /* 0x000ee20000300800 */
[----:B------:R-:W-:-:S03]  /*116d0*/  IADD3 R123, P5, PT, R123, R70, RZ ;  /* 0x000000467b7b7210 */ /* 0x000fc60007fbe0ff */
[----:B------:R-:W-:Y:S04]  /*116e0*/  STL [R1+0x44c], R118 ;  /* 0x00044c7601007387 */ /* 0x000fe80000100800 */
[----:B------:R-:W4:Y:S04]  /*116f0*/  LDL.LU R45, [R1+0x46c] ;  /* 0x00046c00012d7983 */ /* 0x000f280000300800 */
[----:B------:R-:W4:Y:S04]  /*11700*/  LDL.LU R46, [R1+0x474] ;  /* 0x00047400012e7983 */ /* 0x000f280000300800 */
[----:B------:R-:W-:Y:S04]  /*11710*/  STL [R1+0x458], R123 ;  /* 0x0004587b01007387 */ /* 0x000fe80000100800 */
[----:B------:R-:W4:Y:S01]  /*11720*/  LDL.LU R38, [R1+0x47c] ;  /* 0x00047c0001267983 */ /* 0x000f220000300800 */
[----:B------:R-:W-:Y:S01]  /*11730*/  PRMT R74, RZ, 0x7610, R74 ;  /* 0x00007610ff4a7816 */ /* 0x000fe2000000004a */
[----:B------:R-:W-:Y:S01]  /*11740*/  @!P2 IMAD.MOV.U32 R4, RZ, RZ, R120 ;  /* 0x000000ffff04a224 */ /* 0x000fe200078e0078 */
[-C--:B------:R-:W-:Y:S01]  /*11750*/  IADD3 R124, P4, PT, R124, R70.reuse, RZ ;  /* 0x000000467c7c7210 */ /* 0x080fe20007f9e0ff */
[----:B------:R-:W-:Y:S01]  /*11760*/  @!P2 IMAD.MOV.U32 R5, RZ, RZ, R116 ;  /* 0x000000ffff05a224 */ /* 0x000fe200078e0074 */
[----:B-1----:R-:W-:Y:S01]  /*11770*/  BAR.SYNC.DEFER_BLOCKING 0x0 ;  /* 0x0000000000007b1d */ /* 0x002fe20000010000 */
[----:B------:R-:W-:Y:S01]  /*11780*/  IADD3 R84, P3, PT, R84, R70, RZ ;  /* 0x0000004654547210 */ /* 0x000fe20007f7e0ff */
[----:B------:R-:W-:Y:S01]  /*11790*/  IMAD.X R119, R119, 0x1, R69, P5 ;  /* 0x0000000177777824 */ /* 0x000fe200028e0645 */
[----:B------:R-:W-:Y:S01]  /*117a0*/  PRMT R73, RZ, 0x7610, R73 ;  /* 0x00007610ff497816 */ /* 0x000fe20000000049 */
[----:B------:R-:W-:-:S02]  /*117b0*/  IMAD.X R122, R122, 0x1, R69, P4 ;  /* 0x000000017a7a7824 */ /* 0x000fc400020e0645 */
[----:B------:R-:W4:Y:S01]  /*117c0*/  LDL.LU R37, [R1+0x498] ;  /* 0x0004980001257983 */ /* 0x000f220000300800 */
[----:B------:R-:W-:-:S03]  /*117d0*/  IMAD.X R125, R125, 0x1, R69, P3 ;  /* 0x000000017d7d7824 */ /* 0x000fc600018e0645 */
[----:B------:R-:W-:Y:S01]  /*117e0*/  STL [R1+0x468], R84 ;  /* 0x0004685401007387 */ /* 0x000fe20000100800 */
[----:B------:R-:W-:-:S03]  /*117f0*/  PRMT R6, RZ, 0x7610, R6 ;  /* 0x00007610ff067816 */ /* 0x000fc60000000006 */
[----:B------:R-:W-:Y:S04]  /*11800*/  STL [R1+0x460], R124 ;  /* 0x0004607c01007387 */ /* 0x000fe80000100800 */
[----:B------:R-:W-:Y:S04]  /*11810*/  STL [R1+0x454], R119 ;  /* 0x0004547701007387 */ /* 0x000fe80000100800 */
[----:B------:R0:W4:Y:S04]  /*11820*/  @!P2 LDG.E.U16 R74, desc[UR32][R4.64] ;  /* 0x00000020044aa981 */ /* 0x000128000c1e1500 */
[----:B------:R-:W-:Y:S04]  /*11830*/  STL [R1+0x45c], R122 ;  /* 0x00045c7a01007387 */ /* 0x000fe80000100800 */
[----:B------:R-:W4:Y:S01]  /*11840*/  LDL.LU R40, [R1+0x488] ;  /* 0x0004880001287983 */ /* 0x000f220000300800 */
[----:B0-----:R-:W-:-:S02]  /*11850*/  @!P2 IMAD.MOV.U32 R4, RZ, RZ, R121 ;  /* 0x000000ffff04a224 */ /* 0x001fc400078e0079 */
[----:B------:R-:W-:Y:S01]  /*11860*/  @!P2 IMAD.MOV.U32 R5, RZ, RZ, R118 ;  /* 0x000000ffff05a224 */ /* 0x000fe200078e0076 */
[----:B------:R-:W4:Y:S04]  /*11870*/  LDL.LU R43, [R1+0x490] ;  /* 0x00049000012b7983 */ /* 0x000f280000300800 */
[----:B------:R0:W4:Y:S01]  /*11880*/  @!P2 LDG.E.U16 R73, desc[UR32][R4.64] ;  /* 0x000000200449a981 */ /* 0x000122000c1e1500 */
[----:B------:R-:W-:-:S03]  /*11890*/  PRMT R7, RZ, 0x7610, R7 ;  /* 0x00007610ff077816 */ /* 0x000fc60000000007 */
[----:B------:R-:W-:Y:S04]  /*118a0*/  STL [R1+0x464], R125 ;  /* 0x0004647d01007387 */ /* 0x000fe80000100800 */
[----:B------:R-:W4:Y:S01]  /*118b0*/  LDL.LU R44, [R1+0x484] ;  /* 0x00048400012c7983 */ /* 0x000f220000300800 */
[----:B0-----:R-:W-:Y:S02]  /*118c0*/  @!P2 IMAD.MOV.U32 R4, RZ, RZ, R123 ;  /* 0x000000ffff04a224 */ /* 0x001fe400078e007b */
[----:B------:R-:W-:Y:S01]  /*118d0*/  @!P2 IMAD.MOV.U32 R5, RZ, RZ, R119 ;  /* 0x000000ffff05a224 */ /* 0x000fe200078e0077 */
[----:B------:R-:W4:Y:S04]  /*118e0*/  LDL.LU R48, [R1+0x48c] ;  /* 0x00048c0001307983 */ /* 0x000f280000300800 */
[----:B------:R0:W4:Y:S01]  /*118f0*/  @!P2 LDG.E.U16 R6, desc[UR32][R4.64] ;  /* 0x000000200406a981 */ /* 0x000122000c1e1500 */
[----:B------:R-:W-:-:S02]  /*11900*/  PRMT R8, RZ, 0x7610, R8 ;  /* 0x00007610ff087816 */ /* 0x000fc40000000008 */
[----:B------:R-:W-:Y:S01]  /*11910*/  IADD3 R83, P3, PT, R83, R70, RZ ;  /* 0x0000004653537210 */ /* 0x000fe20007f7e0ff */
[----:B------:R-:W4:Y:S01]  /*11920*/  LDL.LU R41, [R1+0x494] ;  /* 0x0004940001297983 */ /* 0x000f220000300800 */
[----:B------:R-:W-:-:S03]  /*11930*/  PRMT R9, RZ, 0x7610, R9 ;  /* 0x00007610ff097816 */ /* 0x000fc60000000009 */
[----:B------:R-:W4:Y:S01]  /*11940*/  LDL.LU R36, [R1+0x4b0] ;  /* 0x0004b00001247983 */ /* 0x000f220000300800 */
[----:B0-----:R-:W-:Y:S02]  /*11950*/  @!P2 IMAD.MOV.U32 R4, RZ, RZ, R124 ;  /* 0x000000ffff04a224 */ /* 0x001fe400078e007c */
[----:B------:R-:W-:-:S05]  /*11960*/  @!P2 IMAD.MOV.U32 R5, RZ, RZ, R122 ;  /* 0x000000ffff05a224 */ /* 0x000fca00078e007a */
[----:B------:R0:W4:Y:S02]  /*11970*/  @!P2 LDG.E.U16 R7, desc[UR32][R4.64] ;  /* 0x000000200407a981 */ /* 0x000124000c1e1500 */
[----:B0-----:R-:W-:Y:S02]  /*11980*/  @!P2 IMAD.MOV.U32 R4, RZ, RZ, R84 ;  /* 0x000000ffff04a224 */ /* 0x001fe400078e0054 */
[----:B------:R-:W-:-:S05]  /*11990*/  @!P2 IMAD.MOV.U32 R5, RZ, RZ, R125 ;  /* 0x000000ffff05a224 */ /* 0x000fca00078e007d */
[----:B------:R0:W4:Y:S01]  /*119a0*/  @!P2 LDG.E.U16 R8, desc[UR32][R4.64] ;  /* 0x000000200408a981 */ /* 0x000122000c1e1500 */
[-C--:B--2---:R-:W-:Y:S02]  /*119b0*/  IADD3 R42, P5, PT, R42, R70.reuse, RZ ;  /* 0x000000462a2a7210 */ /* 0x084fe40007fbe0ff */
[----:B---3--:R-:W-:-:S03]  /*119c0*/  IADD3 R39, P4, PT, R39, R70, RZ ;  /* 0x0000004627277210 */ /* 0x008fc60007f9e0ff */
[----:B------:R1:W-:Y:S01]  /*119d0*/  STL [R1+0x470], R42 ;  /* 0x0004702a01007387 */ /* 0x0003e20000100800 */
[----:B0-----:R-:W-:-:S03]  /*119e0*/  @!P2 IMAD.MOV.U32 R4, RZ, RZ, R42 ;  /* 0x000000ffff04a224 */ /* 0x001fc600078e002a */
[----:B------:R-:W-:Y:S01]  /*119f0*/  STL [R1+0x480], R83 ;  /* 0x0004805301007387 */ /* 0x000fe20000100800 */
[----:B----4-:R-:W-:-:S03]  /*11a00*/  IMAD.X R45, R45, 0x1, R69, P5 ;  /* 0x000000012d2d7824 */ /* 0x010fc600028e0645 */
[----:B------:R-:W-:Y:S01]  /*11a10*/  STL [R1+0x478], R39 ;  /* 0x0004782701007387 */ /* 0x000fe20000100800 */
[----:B------:R-:W-:-:S03]  /*11a20*/  IMAD.X R46, R46, 0x1, R69, P4 ;  /* 0x000000012e2e7824 */ /* 0x000fc600020e0645 */
[----:B------:R0:W-:Y:S01]  /*11a30*/  STL [R1+0x46c], R45 ;  /* 0x00046c2d01007387 */ /* 0x0001e20000100800 */
[----:B------:R-:W-:-:S03]  /*11a40*/  @!P2 IMAD.MOV.U32 R5, RZ, RZ, R45 ;  /* 0x000000ffff05a224 */ /* 0x000fc600078e002d */
[----:B------:R2:W-:Y:S01]  /*11a50*/  STL [R1+0x474], R46 ;  /* 0x0004742e01007387 */ /* 0x0005e20000100800 */
[----:B------:R-:W-:-:S03]  /*11a60*/  IMAD.X R38, R38, 0x1, R69, P3 ;  /* 0x0000000126267824 */ /* 0x000fc600018e0645 */
[----:B-1----:R-:W3:Y:S04]  /*11a70*/  LDL.LU R42, [R1+0x4a0] ;  /* 0x0004a000012a7983 */ /* 0x002ee80000300800 */
[----:B0-----:R-:W4:Y:S04]  /*11a80*/  LDL.LU R45, [R1+0x4a8] ;  /* 0x0004a800012d7983 */ /* 0x001f280000300800 */
[----:B------:R0:W4:Y:S04]  /*11a90*/  @!P2 LDG.E.U16 R9, desc[UR32][R4.64] ;  /* 0x000000200409a981 */ /* 0x000128000c1e1500 */
[----:B------:R1:W-:Y:S01]  /*11aa0*/  STL [R1+0x47c], R38 ;  /* 0x00047c2601007387 */ /* 0x0003e20000100800 */
[----:B0-----:R-:W-:-:S03]  /*11ab0*/  @!P2 IMAD.MOV.U32 R5, RZ, RZ, R46 ;  /* 0x000000ffff05a224 */ /* 0x001fc600078e002e */
[----:B--2---:R-:W2:Y:S04]  /*11ac0*/  LDL.LU R46, [R1+0x49c] ;  /* 0x00049c00012e7983 */ /* 0x004ea80000300800 */
[----:B------:R-:W2:Y:S01]  /*11ad0*/  LDL.LU R47, [R1+0x4a4] ;  /* 0x0004a400012f7983 */ /* 0x000ea20000300800 */
[----:B------:R-:W-:-:S03]  /*11ae0*/  @!P2 IMAD.MOV.U32 R4, RZ, RZ, R39 ;  /* 0x000000ffff04a224 */ /* 0x000fc600078e0027 */
[----:B------:R-:W2:Y:S01]  /*11af0*/  LDL.LU R39, [R1+0x4ac] ;  /* 0x0004ac0001277983 */ /* 0x000ea20000300800 */
[----:B------:R-:W-:Y:S02]  /*11b00*/  PRMT R10, RZ, 0x7610, R10 ;  /* 0x00007610ff0a7816 */ /* 0x000fe4000000000a */
[----:B------:R-:W-:Y:S02]  /*11b10*/  PRMT R11, RZ, 0x7610, R11 ;  /* 0x00007610ff0b7816 */ /* 0x000fe4000000000b */
[-C--:B------:R-:W-:Y:S02]  /*11b20*/  IADD3 R37, P3, PT, R37, R70.reuse, RZ ;  /* 0x0000004625257210 */ /* 0x080fe40007f7e0ff */
[----:B------:R0:W2:Y:S01]  /*11b30*/  @!P2 LDG.E.U16 R10, desc[UR32][R4.64] ;  /* 0x00000020040aa981 */ /* 0x0000a2000c1e1500 */
[-C--:B------:R-:W-:Y:S02]  /*11b40*/  IADD3 R40, P5, PT, R40, R70.reuse, RZ ;  /* 0x0000004628287210 */ /* 0x080fe40007fbe0ff */
[----:B------:R-:W-:Y:S01]  /*11b50*/  IADD3 R43, P4, PT, R43, R70, RZ ;  /* 0x000000462b2b7210 */ /* 0x000fe20007f9e0ff */
[----:B0-----:R-:W-:-:S02]  /*11b60*/  @!P2 IMAD.MOV.U32 R4, RZ, RZ, R83 ;  /* 0x000000ffff04a224 */ /* 0x001fc400078e0053 */
[----:B------:R-:W-:Y:S02]  /*11b70*/  @!P2 IMAD.MOV.U32 R5, RZ, RZ, R38 ;  /* 0x000000ffff05a224 */ /* 0x000fe400078e0026 */
[----:B-1----:R-:W2:Y:S01]  /*11b80*/  LDL.LU R38, [R1+0x4c8] ;  /* 0x0004c80001267983 */ /* 0x002ea20000300800 */
[----:B------:R-:W-:-:S03]  /*11b90*/  IMAD.X R44, R44, 0x1, R69, P5 ;  /* 0x000000012c2c7824 */ /* 0x000fc600028e0645 */
[----:B------:R0:W-:Y:S01]  /*11ba0*/  STL [R1+0x488], R40 ;  /* 0x0004882801007387 */ /* 0x0001e20000100800 */
[----:B------:R-:W-:Y:S01]  /*11bb0*/  PRMT R12, RZ, 0x7610, R12 ;  /* 0x00007610ff0c7816 */ /* 0x000fe2000000000c */
[--C-:B------:R-:W-:Y:S02]  /*11bc0*/  IMAD.X R48, R48, 0x1, R69.reuse, P4 ;  /* 0x0000000130307824 */ /* 0x100fe400020e0645 */
[----:B------:R-:W-:Y:S04]  /*11bd0*/  STL [R1+0x498], R37 ;  /* 0x0004982501007387 */ /* 0x000fe80000100800 */
[----:B------:R1:W2:Y:S04]  /*11be0*/  @!P2 LDG.E.U16 R11, desc[UR32][R4.64] ;  /* 0x00000020040ba981 */ /* 0x0002a8000c1e1500 */
[----:B------:R-:W-:Y:S01]  /*11bf0*/  STL [R1+0x490], R43 ;  /* 0x0004902b01007387 */ /* 0x000fe20000100800 */
[----:B------:R-:W-:-:S03]  /*11c00*/  IMAD.X R41, R41, 0x1, R69, P3 ;  /* 0x0000000129297824 */ /* 0x000fc600018e0645 */
[----:B------:R0:W-:Y:S01]  /*11c10*/  STL [R1+0x484], R44 ;  /* 0x0004842c01007387 */ /* 0x0001e20000100800 */
[----:B-1----:R-:W-:Y:S02]  /*11c20*/  @!P2 IMAD.MOV.U32 R4, RZ, RZ, R40 ;  /* 0x000000ffff04a224 */ /* 0x002fe400078e0028 */
[----:B------:R-:W-:Y:S01]  /*11c30*/  @!P2 IMAD.MOV.U32 R5, RZ, RZ, R44 ;  /* 0x000000ffff05a224 */ /* 0x000fe200078e002c */
[----:B------:R1:W-:Y:S04]  /*11c40*/  STL [R1+0x48c], R48 ;  /* 0x00048c3001007387 */ /* 0x0003e80000100800 */
[----:B0-----:R-:W2:Y:S01]  /*11c50*/  LDL.LU R40, [R1+0x4b8] ;  /* 0x0004b80001287983 */ /* 0x001ea20000300800 */
[----:B------:R-:W-:-:S03]  /*11c60*/  PRMT R13, RZ, 0x7610, R13 ;  /* 0x00007610ff0d7816 */ /* 0x000fc6000000000d */
[----:B------:R-:W2:Y:S04]  /*11c70*/  LDL.LU R44, [R1+0x4c0] ;  /* 0x0004c000012c7983 */ /* 0x000ea80000300800 */
[----:B------:R0:W2:Y:S04]  /*11c80*/  @!P2 LDG.E.U16 R12, desc[UR32][R4.64] ;  /* 0x00000020040ca981 */ /* 0x0000a8000c1e1500 */
[----:B------:R1:W-:Y:S01]  /*11c90*/  STL [R1+0x494], R41 ;  /* 0x0004942901007387 */ /* 0x0003e20000100800 */
[----:B0-----:R-:W-:-:S03]  /*11ca0*/  @!P2 IMAD.MOV.U32 R4, RZ, RZ, R43 ;  /* 0x000000ffff04a224 */ /* 0x001fc600078e002b */
[----:B------:R-:W2:Y:S01]  /*11cb0*/  LDL.LU R43, [R1+0x4b4] ;  /* 0x0004b400012b7983 */ /* 0x000ea20000300800 */
[----:B------:R-:W-:Y:S01]  /*11cc0*/  @!P2 IMAD.MOV.U32 R5, RZ, RZ, R48 ;  /* 0x000000ffff05a224 */ /* 0x000fe200078e0030 */
[----:B------:R-:W-:Y:S02]  /*11cd0*/  PRMT R14, RZ, 0x7610, R14 ;  /* 0x00007610ff0e7816 */ /* 0x000fe4000000000e */
[----:B-1----:R-:W2:Y:S01]  /*11ce0*/  LDL.LU R48, [R1+0x4bc] ;  /* 0x0004bc0001307983 */ /* 0x002ea20000300800 */
[----:B------:R-:W-:-:S03]  /*11cf0*/  IADD3 R36, P3, PT, R36, R70, RZ ;  /* 0x0000004624247210 */ /* 0x000fc60007f7e0ff */
[----:B------:R0:W2:Y:S01]  /*11d00*/  @!P2 LDG.E.U16 R13, desc[UR32][R4.64] ;  /* 0x00000020040da981 */ /* 0x0000a2000c1e1500 */
[----:B------:R-:W-:Y:S01]  /*11d10*/  PRMT R15, RZ, 0x7610, R15 ;  /* 0x00007610ff0f7816 */ /* 0x000fe2000000000f */
[----:B0-----:R-:W-:Y:S02]  /*11d20*/  @!P2 IMAD.MOV.U32 R4, RZ, RZ, R37 ;  /* 0x000000ffff04a224 */ /* 0x001fe400078e0025 */
[----:B------:R-:W-:Y:S02]  /*11d30*/  @!P2 IMAD.MOV.U32 R5, RZ, RZ, R41 ;  /* 0x000000ffff05a224 */ /* 0x000fe400078e0029 */
[----:B------:R-:W2:Y:S04]  /*11d40*/  LDL.LU R41, [R1+0x4c4] ;  /* 0x0004c40001297983 */ /* 0x000ea80000300800 */
[----:B------:R-:W2:Y:S04]  /*11d50*/  LDL.LU R37, [R1+0x4e0] ;  /* 0x0004e00001257983 */ /* 0x000ea80000300800 */
[----:B------:R0:W2:Y:S01]  /*11d60*/  @!P2 LDG.E.U16 R14, desc[UR32][R4.64] ;  /* 0x00000020040ea981 */ /* 0x0000a2000c1e1500 */
[----:B------:R-:W-:-:S02]  /*11d70*/  PRMT R16, RZ, 0x7610, R16 ;  /* 0x00007610ff107816 */ /* 0x000fc40000000010 */
[-C--:B---3--:R-:W-:Y:S02]  /*11d80*/  IADD3 R42, P5, PT, R42, R70.reuse, RZ ;  /* 0x000000462a2a7210 */ /* 0x088fe40007fbe0ff */
[----:B----4-:R-:W-:-:S03]  /*11d90*/  IADD3 R45, P4, PT, R45, R70, RZ ;  /* 0x000000462d2d7210 */ /* 0x010fc60007f9e0ff */
[----:B------:R-:W-:Y:S01]  /*11da0*/  STL [R1+0x4a0], R42 ;  /* 0x0004a02a01007387 */ /* 0x000fe20000100800 */
[----:B0-----:R-:W-:-:S03]  /*11db0*/  @!P2 IMAD.MOV.U32 R4, RZ, RZ, R42 ;  /* 0x000000ffff04a224 */ /* 0x001fc600078e002a */
[----:B------:R-:W-:Y:S04]  /*11dc0*/  STL [R1+0x4b0], R36 ;  /* 0x0004b02401007387 */ /* 0x000fe80000100800 */
[----:B------:R-:W-:Y:S01]  /*11dd0*/  STL [R1+0x4a8], R45 ;  /* 0x0004a82d01007387 */ /* 0x000fe20000100800 */
[--C-:B--2---:R-:W-:Y:S02]  /*11de0*/  IMAD.X R46, R46, 0x1, R69.reuse, P5 ;  /* 0x000000012e2e7824 */ /* 0x104fe400028e0645 */
[----:B------:R-:W-:-:S03]  /*11df0*/  IMAD.X R47, R47, 0x1, R69, P4 ;  /* 0x000000012f2f7824 */ /* 0x000fc600020e0645 */
[----:B------:R0:W-:Y:S01]  /*11e00*/  STL [R1+0x49c], R46 ;  /* 0x00049c2e01007387 */ /* 0x0001e20000100800 */
[----:B------:R-:W-:Y:S02]  /*11e10*/  @!P2 IMAD.MOV.U32 R5, RZ, RZ, R46 ;  /* 0x000000ffff05a224 */ /* 0x000fe400078e002e */
[----:B------:R-:W-:Y:S01]  /*11e20*/  IMAD.X R39, R39, 0x1, R69, P3 ;  /* 0x0000000127277824 */ /* 0x000fe200018e0645 */
[----:B------:R1:W-:Y:S04]  /*11e30*/  STL [R1+0x4a4], R47 ;  /* 0x0004a42f01007387 */ /* 0x0003e80000100800 */
[----:B------:R2:W3:Y:S04]  /*11e40*/  @!P2 LDG.E.U16 R15, desc[UR32][R4.64] ;  /* 0x00000020040fa981 */ /* 0x0004e8000c1e1500 */
[----:B0-----:R-:W4:Y:S04]  /*11e50*/  LDL.LU R46, [R1+0x4d0] ;  /* 0x0004d000012e7983 */ /* 0x001f280000300800 */
[----:B------:R-:W3:Y:S01]  /*11e60*/  LDL.LU R42, [R1+0x4d8] ;  /* 0x0004d800012a7983 */ /* 0x000ee20000300800 */
[----:B--2---:R-:W-:-:S03]  /*11e70*/  @!P2 IMAD.MOV.U32 R5, RZ, RZ, R47 ;  /* 0x000000ffff05a224 */ /* 0x004fc600078e002f */
[----:B------:R0:W-:Y:S01]  /*11e80*/  STL [R1+0x4ac], R39 ;  /* 0x0004ac2701007387 */ /* 0x0001e20000100800 */
[----:B------:R-:W-:-:S03]  /*11e90*/  @!P2 IMAD.MOV.U32 R4, RZ, RZ, R45 ;  /* 0x000000ffff04a224 */ /* 0x000fc600078e002d */
[----:B-1----:R-:W2:Y:S04]  /*11ea0*/  LDL.LU R47, [R1+0x4cc] ;  /* 0x0004cc00012f7983 */ /* 0x002ea80000300800 */
[----:B------:R-:W2:Y:S04]  /*11eb0*/  LDL.LU R45, [R1+0x4d4] ;  /* 0x0004d400012d7983 */ /* 0x000ea80000300800 */
[----:B------:R1:W2:Y:S02]  /*11ec0*/  @!P2 LDG.E.U16 R16, desc[UR32][R4.64] ;  /* 0x000000200410a981 */ /* 0x0002a4000c1e1500 */
[----:B-1----:R-:W-:-:S02]  /*11ed0*/  @!P2 IMAD.MOV.U32 R5, RZ, RZ, R39 ;  /* 0x000000ffff05a224 */ /* 0x002fc400078e0027 */
[----:B0-----:R-:W2:Y:S01]  /*11ee0*/  LDL.LU R39, [R1+0x4dc] ;  /* 0x0004dc0001277983 */ /* 0x001ea20000300800 */
[----:B------:R-:W-:Y:S01]  /*11ef0*/  PRMT R17, RZ, 0x7610, R17 ;  /* 0x00007610ff117816 */ /* 0x000fe20000000011 */
[----:B------:R-:W-:Y:S01]  /*11f00*/  @!P2 IMAD.MOV.U32 R4, RZ, RZ, R36 ;  /* 0x000000ffff04a224 */ /* 0x000fe200078e0024 */
[----:B------:R-:W-:Y:S01]  /*11f10*/  IADD3 R38, P3, PT, R38, R70, RZ ;  /* 0x0000004626267210 */ /* 0x000fe20007f7e0ff */
[----:B------:R-:W2:Y:S01]  /*11f20*/  LDL.LU R36, [R1+0x4f8] ;  /* 0x0004f80001247983 */ /* 0x000ea20000300800 */
[----:B------:R-:W-:-:S03]  /*11f30*/  PRMT R18, RZ, 0x7610, R18 ;  /* 0x00007610ff127816 */ /* 0x000fc60000000012 */
[----:B------:R0:W2:Y:S01]  /*11f40*/  @!P2 LDG.E.U16 R17, desc[UR32][R4.64] ;  /* 0x000000200411a981 */ /* 0x0000a2000c1e1500 */
[-C--:B------:R-:W-:Y:S02]  /*11f50*/  IADD3 R40, P5, PT, R40, R70.reuse, RZ ;  /* 0x0000004628287210 */ /* 0x080fe40007fbe0ff */
[----:B------:R-:W-:-:S03]  /*11f60*/  IADD3 R44, P4, PT, R44, R70, RZ ;  /* 0x000000462c2c7210 */ /* 0x000fc60007f9e0ff */
[----:B------:R-:W-:Y:S01]  /*11f70*/  STL [R1+0x4b8], R40 ;  /* 0x0004b82801007387 */ /* 0x000fe20000100800 */
[----:B0-----:R-:W-:-:S03]  /*11f80*/  @!P2 IMAD.MOV.U32 R4, RZ, RZ, R40 ;  /* 0x000000ffff04a224 */ /* 0x001fc600078e0028 */
[----:B------:R-:W-:Y:S01]  /*11f90*/  STL [R1+0x4c8], R38 ;  /* 0x0004c82601007387 */ /* 0x000fe20000100800 */
[----:B------:R-:W-:Y:S01]  /*11fa0*/  PRMT R19, RZ, 0x7610, R19 ;  /* 0x00007610ff137816 */ /* 0x000fe20000000013 */
[----:B------:R-:W-:-:S04]  /*11fb0*/  IMAD.X R43, R43, 0x1, R69, P5 ;  /* 0x000000012b2b7824 */ /* 0x000fc800028e0645 */
[----:B------:R-:W-:Y:S02]  /*11fc0*/  @!P2 IMAD.MOV.U32 R5, RZ, RZ, R43 ;  /* 0x000000ffff05a224 */ /* 0x000fe400078e002b */
[--C-:B------:R-:W-:Y:S01]  /*11fd0*/  IMAD.X R48, R48, 0x1, R69.reuse, P4 ;  /* 0x0000000130307824 */ /* 0x100fe200020e0645 */
[----:B------:R-:W-:Y:S04]  /*11fe0*/  STL [R1+0x4c0], R44 ;  /* 0x0004c02c01007387 */ /* 0x000fe80000100800 */
[----:B------:R0:W-:Y:S04]  /*11ff0*/  STL [R1+0x4b4], R43 ;  /* 0x0004b42b01007387 */ /* 0x0001e80000100800 */
[----:B------:R1:W2:Y:S04]  /*12000*/  @!P2 LDG.E.U16 R18, desc[UR32][R4.64] ;  /* 0x000000200412a981 */ /* 0x0002a8000c1e1500 */
[----:B------:R-:W-:Y:S01]  /*12010*/  STL [R1+0x4bc], R48 ;  /* 0x0004bc3001007387 */ /* 0x000fe20000100800 */
[----:B------:R-:W-:-:S03]  /*12020*/  IMAD.X R41, R41, 0x1, R69, P3 ;  /* 0x0000000129297824 */ /* 0x000fc600018e0645 */
[----:B0-----:R-:W2:Y:S01]  /*12030*/  LDL.LU R43, [R1+0x4e8] ;  /* 0x0004e800012b7983 */ /* 0x001ea20000300800 */
[----:B-1----:R-:W-:Y:S02]  /*12040*/  @!P2 IMAD.MOV.U32 R4, RZ, RZ, R44 ;  /* 0x000000ffff04a224 */ /* 0x002fe400078e002c */
[----:B------:R-:W-:Y:S01]  /*12050*/  @!P2 IMAD.MOV.U32 R5, RZ, RZ, R48 ;  /* 0x000000ffff05a224 */ /* 0x000fe200078e0030 */
[----:B------:R-:W2:Y:S01]  /*12060*/  LDL.LU R40, [R1+0x4f0] ;  /* 0x0004f00001287983 */ /* 0x000ea20000300800 */
[----:B------:R-:W-:-:S03]  /*12070*/  PRMT R20, RZ, 0x7610, R20 ;  /* 0x00007610ff147816 */ /* 0x000fc60000000014 */
[----:B------:R0:W-:Y:S04]  /*12080*/  STL [R1+0x4c4], R41 ;  /* 0x0004c42901007387 */ /* 0x0001e80000100800 */
[----:B------:R1:W2:Y:S04]  /*12090*/  @!P2 LDG.E.U16 R19, desc[UR32][R4.64] ;  /* 0x000000200413a981 */ /* 0x0002a8000c1e1500 */
[----:B------:R-:W2:Y:S01]  /*120a0*/  LDL.LU R44, [R1+0x4e4] ;  /* 0x0004e400012c7983 */ /* 0x000ea20000300800 */
[----:B-1----:R-:W-:-:S03]  /*120b0*/  @!P2 IMAD.MOV.U32 R5, RZ, RZ, R41 ;  /* 0x000000ffff05a224 */ /* 0x002fc600078e0029 */
[----:B0-----:R-:W2:Y:S01]  /*120c0*/  LDL.LU R41, [R1+0x4ec] ;  /* 0x0004ec0001297983 */ /* 0x001ea20000300800 */
[----:B------:R-:W-:Y:S01]  /*120d0*/  @!P2 IMAD.MOV.U32 R4, RZ, RZ, R38 ;  /* 0x000000ffff04a224 */ /* 0x000fe200078e0026 */
[----:B------:R-:W-:Y:S02]  /*120e0*/  PRMT R21, RZ, 0x7610, R21 ;  /* 0x00007610ff157816 */ /* 0x000fe40000000015 */
[----:B------:R-:W2:Y:S01]  /*120f0*/  LDL.LU R38, [R1+0x4f4] ;  /* 0x0004f40001267983 */ /* 0x000ea20000300800 */
[----:B------:R-:W-:-:S03]  /*12100*/  IADD3 R37, P3, PT, R37, R70, RZ ;  /* 0x0000004625257210 */ /* 0x000fc60007f7e0ff */
[----:B------:R0:W2:Y:S01]  /*12110*/  @!P2 LDG.E.U16 R20, desc[UR32][R4.64] ;  /* 0x000000200414a981 */ /* 0x0000a2000c1e1500 */
[----:B------:R-:W-:Y:S02]  /*12120*/  PRMT R22, RZ, 0x7610, R22 ;  /* 0x00007610ff167816 */ /* 0x000fe40000000016 */
[-C--:B----4-:R-:W-:Y:S02]  /*12130*/  IADD3 R46, P5, PT, R46, R70.reuse, RZ ;  /* 0x000000462e2e7210 */ /* 0x090fe40007fbe0ff */
[----:B---3--:R-:W-:-:S03]  /*12140*/  IADD3 R42, P4, PT, R42, R70, RZ ;  /* 0x000000462a2a7210 */ /* 0x008fc60007f9e0ff */
[----:B0-----:R-:W-:Y:S02]  /*12150*/  @!P2 IMAD.MOV.U32 R4, RZ, RZ, R46 ;  /* 0x000000ffff04a224 */ /* 0x001fe400078e002e */
[----:B--2---:R-:W-:-:S04]  /*12160*/  IMAD.X R47, R47, 0x1, R69, P5 ;  /* 0x000000012f2f7824 */ /* 0x004fc800028e0645 */
[----:B------:R-:W-:Y:S02]  /*12170*/  @!P2 IMAD.MOV.U32 R5, RZ, RZ, R47 ;  /* 0x000000ffff05a224 */ /* 0x000fe400078e002f */
[--C-:B------:R-:W-:Y:S01]  /*12180*/  IMAD.X R45, R45, 0x1, R69.reuse, P4 ;  /* 0x000000012d2d7824 */ /* 0x100fe200020e0645 */
[----:B------:R-:W-:Y:S04]  /*12190*/  STL [R1+0x4d0], R46 ;  /* 0x0004d02e01007387 */ /* 0x000fe80000100800 */
[----:B------:R0:W2:Y:S04]  /*121a0*/  @!P2 LDG.E.U16 R21, desc[UR32][R4.64] ;  /* 0x000000200415a981 */ /* 0x0000a8000c1e1500 */
[----:B------:R-:W-:Y:S01]  /*121b0*/  STL [R1+0x4e0], R37 ;  /* 0x0004e02501007387 */ /* 0x000fe20000100800 */
[----:B------:R-:W-:-:S02]  /*121c0*/  IMAD.X R39, R39, 0x1, R69, P3 ;  /* 0x0000000127277824 */ /* 0x000fc400018e0645 */
[----:B0-----:R-:W-:Y:S02]  /*121d0*/  @!P2 IMAD.MOV.U32 R4, RZ, RZ, R42 ;  /* 0x000000ffff04a224 */ /* 0x001fe400078e002a */
[----:B------:R-:W-:Y:S01]  /*121e0*/  @!P2 IMAD.MOV.U32 R5, RZ, RZ, R45 ;  /* 0x000000ffff05a224 */ /* 0x000fe200078e002d */
[----:B------:R-:W-:Y:S04]  /*121f0*/  STL [R1+0x4d8], R42 ;  /* 0x0004d82a01007387 */ /* 0x000fe80000100800 */
[----:B------:R-:W-:Y:S04]  /*12200*/  STL [R1+0x4cc], R47 ;  /* 0x0004cc2f01007387 */ /* 0x000fe80000100800 */
[----:B------:R-:W-:Y:S04]  /*12210*/  STL [R1+0x4d4], R45 ;  /* 0x0004d42d01007387 */ /* 0x000fe80000100800 */
[----:B------:R0:W-:Y:S04]  /*12220*/  STL [R1+0x4dc], R39 ;  /* 0x0004dc2701007387 */ /* 0x0001e80000100800 */
[----:B------:R1:W3:Y:S04]  /*12230*/  @!P2 LDG.E.U16 R22, desc[UR32][R4.64] ;  /* 0x000000200416a981 */ /* 0x0002e8000c1e1500 */
[----:B------:R-:W4:Y:S01]  /*12240*/  LDL.LU R48, [R1+0x518] ;  /* 0x0005180001307983 */ /* 0x000f220000300800 */
[----:B-1----:R-:W-:-:S02]  /*12250*/  @!P2 IMAD.MOV.U32 R5, RZ, RZ, R39 ;  /* 0x000000ffff05a224 */ /* 0x002fc400078e0027 */
[----:B------:R-:W-:Y:S01]  /*12260*/  @!P2 IMAD.MOV.U32 R4, RZ, RZ, R37 ;  /* 0x000000ffff04a224 */ /* 0x000fe200078e0025 */
[----:B0-----:R-:W2:Y:S04]  /*12270*/  LDL.LU R39, [R1+0x504] ;  /* 0x0005040001277983 */ /* 0x001ea80000300800 */
[----:B------:R-:W2:Y:S04]  /*12280*/  LDL.LU R37, [R1+0x508] ;  /* 0x0005080001257983 */ /* 0x000ea80000300800 */
[----:B------:R-:W3:Y:S04]  /*12290*/  LDL.LU R51, [R1+0x50c] ;  /* 0x00050c0001337983 */ /* 0x000ee80000300800 */
[----:B------:R-:W3:Y:S01]  /*122a0*/  LDL.LU R50, [R1+0x510] ;  /* 0x0005100001327983 */ /* 0x000ee20000300800 */
[----:B------:R-:W-:-:S03]  /*122b0*/  IADD3 R36, P3, PT, R36, R70, RZ ;  /* 0x0000004624247210 */ /* 0x000fc60007f7e0ff */
[----:B------:R-:W3:Y:S01]  /*122c0*/  LDL.LU R49, [R1+0x514] ;  /* 0x0005140001317983 */ /* 0x000ee20000300800 */
[----:B------:R-:W-:-:S03]  /*122d0*/  IADD3 R43, P5, PT, R43, R70, RZ ;  /* 0x000000462b2b7210 */ /* 0x000fc60007fbe0ff */
[----:B------:R-:W3:Y:S01]  /*122e0*/  LDL.LU R42, [R1+0x528] ;  /* 0x00052800012a7983 */ /* 0x000ee20000300800 */
[----:B------:R-:W-:-:S03]  /*122f0*/  IADD3 R40, P4, PT, R40, R70, RZ ;  /* 0x0000004628287210 */ /* 0x000fc60007f9e0ff */
[----:B------:R-:W-:Y:S01]  /*12300*/  STL [R1+0x4e8], R43 ;  /* 0x0004e82b01007387 */ /* 0x000fe20000100800 */
[----:B------:R-:W-:-:S03]  /*12310*/  PRMT R23, RZ, 0x7610, R23 ;  /* 0x00007610ff177816 */ /* 0x000fc60000000017 */
[----:B------:R-:W-:Y:S01]  /*12320*/  STL [R1+0x4f8], R36 ;  /* 0x0004f82401007387 */ /* 0x000fe20000100800 */
[----:B------:R-:W-:-:S03]  /*12330*/  IMAD.X R44, R44, 0x1, R69, P5 ;  /* 0x000000012c2c7824 */ /* 0x000fc600028e0645 */
[----:B------:R-:W-:Y:S01]  /*12340*/  STL [R1+0x4f0], R40 ;  /* 0x0004f02801007387 */ /* 0x000fe20000100800 */
[----:B------:R-:W-:-:S03]  /*12350*/  IMAD.X R41, R41, 0x1, R69, P4 ;  /* 0x0000000129297824 */ /* 0x000fc600020e0645 */
[----:B------:R0:W-:Y:S01]  /*12360*/  STL [R1+0x4e4], R44 ;  /* 0x0004e42c01007387 */ /* 0x0001e20000100800 */
[----:B------:R-:W-:-:S03]  /*12370*/  IMAD.X R38, R38, 0x1, R69, P3 ;  /* 0x0000000126267824 */ /* 0x000fc600018e0645 */
[----:B------:R1:W-:Y:S04]  /*12380*/  STL [R1+0x4ec], R41 ;  /* 0x0004ec2901007387 */ /* 0x0003e80000100800 */
[----:B------:R-:W3:Y:S04]  /*12390*/  LDL.LU R46, [R1+0x520] ;  /* 0x00052000012e7983 */ /* 0x000ee80000300800 */
[----:B------:R0:W3:Y:S01]  /*123a0*/  @!P2 LDG.E.U16 R23, desc[UR32][R4.64] ;  /* 0x000000200417a981 */ /* 0x0000e2000c1e1500 */
[----:B------:R-:W-:Y:S01]  /*123b0*/  PRMT R24, RZ, 0x7610, R24 ;  /* 0x00007610ff187816 */ /* 0x000fe20000000018 */
[----:B0-----:R-:W-:-:S02]  /*123c0*/  @!P2 IMAD.MOV.U32 R5, RZ, RZ, R44 ;  /* 0x000000ffff05a224 */ /* 0x001fc400078e002c */
[----:B------:R-:W3:Y:S04]  /*123d0*/  LDL.LU R44, [R1+0x524] ;  /* 0x00052400012c7983 */ /* 0x000ee80000300800 */
[----:B------:R0:W-:Y:S04]  /*123e0*/  STL [R1+0x4f4], R38 ;  /* 0x0004f42601007387 */ /* 0x0001e80000100800 */
[----:B------:R-:W3:Y:S01]  /*123f0*/  LDL.LU R47, [R1+0x51c] ;  /* 0x00051c00012f7983 */ /* 0x000ee20000300800 */
[----:B------:R-:W-:-:S03]  /*12400*/  @!P2 IMAD.MOV.U32 R4, RZ, RZ, R43 ;  /* 0x000000ffff04a224 */ /* 0x000fc600078e002b */
[----:B------:R-:W3:Y:S01]  /*12410*/  LDL.LU R45, [R1+0x214] ;  /* 0x00021400012d7983 */ /* 0x000ee20000300800 */
[----:B------:R-:W-:-:S03]  /*12420*/  PRMT R25, RZ, 0x7610, R25 ;  /* 0x00007610ff197816 */ /* 0x000fc60000000019 */
[----:B------:R0:W3:Y:S04]  /*12430*/  @!P2 LDG.E.U16 R24, desc[UR32][R4.64] ;  /* 0x000000200418a981 */ /* 0x0000e8000c1e1500 */
[----:B------:R-:W3:Y:S01]  /*12440*/  LDL.LU R43, [R1+0x21c] ;  /* 0x00021c00012b7983 */ /* 0x000ee20000300800 */
[----:B0-----:R-:W-:Y:S02]  /*12450*/  @!P2 IMAD.MOV.U32 R4, RZ, RZ, R40 ;  /* 0x000000ffff04a224 */ /* 0x001fe400078e0028 */
[----:B------:R-:W-:Y:S02]  /*12460*/  @!P2 IMAD.MOV.U32 R5, RZ, RZ, R41 ;  /* 0x000000ffff05a224 */ /* 0x000fe400078e0029 */
[----:B-1----:R-:W3:Y:S01]  /*12470*/  LDL.LU R41, [R1+0x220] ;  /* 0x0002200001297983 */ /* 0x002ee20000300800 */
[----:B------:R-:W-:-:S03]  /*12480*/  PRMT R26, RZ, 0x7610, R26 ;  /* 0x00007610ff1a7816 */ /* 0x000fc6000000001a */
[----:B------:R-:W3:Y:S04]  /*12490*/  LDL.LU R40, [R1+0x52c] ;  /* 0x00052c0001287983 */ /* 0x000ee80000300800 */
[----:B------:R0:W3:Y:S02]  /*124a0*/  @!P2 LDG.E.U16 R25, desc[UR32][R4.64] ;  /* 0x000000200419a981 */ /* 0x0000e4000c1e1500 */
[----:B0-----:R-:W-:Y:S02]  /*124b0*/  @!P2 IMAD.MOV.U32 R5, RZ, RZ, R38 ;  /* 0x000000ffff05a224 */ /* 0x001fe400078e0026 */
[----:B------:R-:W-:Y:S01]  /*124c0*/  @!P2 IMAD.MOV.U32 R4, RZ, RZ, R36 ;  /* 0x000000ffff04a224 */ /* 0x000fe200078e0024 */
[----:B------:R-:W3:Y:S04]  /*124d0*/  LDL.LU R38, [R1+0x500] ;  /* 0x0005000001267983 */ /* 0x000ee80000300800 */
[----:B------:R-:W3:Y:S04]  /*124e0*/  LDL.LU R36, [R1+0x224] ;  /* 0x0002240001247983 */ /* 0x000ee80000300800 */
[----:B------:R0:W3:Y:S01]  /*124f0*/  @!P2 LDG.E.U16 R26, desc[UR32][R4.64] ;  /* 0x00000020041aa981 */ /* 0x0000e2000c1e1500 */
[----:B----4-:R-:W-:-:S02]  /*12500*/  IADD3 R48, P3, PT, R48, R70, RZ ;  /* 0x0000004630307210 */ /* 0x010fc40007f7e0ff */
[-C--:B--2---:R-:W-:Y:S02]  /*12510*/  IADD3 R37, P5, PT, R37, R70.reuse, RZ ;  /* 0x0000004625257210 */ /* 0x084fe40007fbe0ff */
[----:B---3--:R-:W-:-:S03]  /*12520*/  IADD3 R50, P4, PT, R50, R70, RZ ;  /* 0x0000004632327210 */ /* 0x008fc60007f9e0ff */
[--C-:B------:R-:W-:Y:S01]  /*12530*/  IMAD.X R39, R39, 0x1, R69.reuse, P5 ;  /* 0x0000000127277824 */ /* 0x100fe200028e0645 */
[----:B------:R-:W-:Y:S01]  /*12540*/  STL [R1+0x508], R37 ;  /* 0x0005082501007387 */ /* 0x000fe20000100800 */
[----:B------:R-:W-:-:S03]  /*12550*/  IMAD.X R51, R51, 0x1, R69, P4 ;  /* 0x0000000133337824 */ /* 0x000fc600020e0645 */
[----:B------:R-:W-:Y:S01]  /*12560*/  STL [R1+0x518], R48 ;  /* 0x0005183001007387 */ /* 0x000fe20000100800 */
[----:B0-----:R-:W-:-:S03]  /*12570*/  @!P2 IMAD.MOV.U32 R5, RZ, RZ, R39 ;  /* 0x000000ffff05a224 */ /* 0x001fc600078e0027 */
[----:B------:R-:W-:Y:S04]  /*12580*/  STL [R1+0x510], R50 ;  /* 0x0005103201007387 */ /* 0x000fe80000100800 */
[----:B------:R0:W-:Y:S04]  /*12590*/  STL [R1+0x504], R39 ;  /* 0x0005042701007387 */ /* 0x0001e80000100800 */
[----:B------:R-:W-:Y:S01]  /*125a0*/  STL [R1+0x50c], R51 ;  /* 0x00050c3301007387 */ /* 0x000fe20000100800 */
[----:B------:R-:W-:-:S03]  /*125b0*/  @!P2 IMAD.MOV.U32 R4, RZ, RZ, R37 ;  /* 0x000000ffff04a224 */ /* 0x000fc600078e0025 */
[----:B0-----:R-:W2:Y:S04]  /*125c0*/  LDL.LU R39, [R1+0x4fc] ;  /* 0x0004fc0001277983 */ /* 0x001ea80000300800 */
[----:B------:R-:W3:Y:S01]  /*125d0*/  LDL.LU R37, [R1+0x218] ;  /* 0x0002180001257983 */ /* 0x000ee20000300800 */
[----:B------:R-:W-:Y:S02]  /*125e0*/  PRMT R27, RZ, 0x7610, R27 ;  /* 0x00007610ff1b7816 */ /* 0x000fe4000000001b */
[----:B------:R-:W-:Y:S01]  /*125f0*/  PRMT R28, RZ, 0x7610, R28 ;  /* 0x00007610ff1c7816 */ /* 0x000fe2000000001c */
[----:B------:R-:W-:-:S03]  /*12600*/  IMAD.X R49, R49, 0x1, R69, P3 ;  /* 0x0000000131317824 */ /* 0x000fc600018e0645 */
[----:B------:R0:W4:Y:S01]  /*12610*/  @!P2 LDG.E.U16 R27, desc[UR32][R4.64] ;  /* 0x00000020041ba981 */ /* 0x000122000c1e1500 */
[----:B------:R-:W-:Y:S02]  /*12620*/  PRMT R29, RZ, 0x7610, R29 ;  /* 0x00007610ff1d7816 */ /* 0x000fe4000000001d */
[----:B------:R-:W-:Y:S01]  /*12630*/  IADD3 R46, P5, PT, R46, R70, RZ ;  /* 0x000000462e2e7210 */ /* 0x000fe20007fbe0ff */
[----:B0-----:R-:W-:Y:S02]  /*12640*/  @!P2 IMAD.MOV.U32 R4, RZ, RZ, R50 ;  /* 0x000000ffff04a224 */ /* 0x001fe400078e0032 */
[----:B------:R-:W-:-:S05]  /*12650*/  @!P2 IMAD.MOV.U32 R5, RZ, RZ, R51 ;  /* 0x000000ffff05a224 */ /* 0x000fca00078e0033 */
[----:B------:R0:W4:Y:S01]  /*12660*/  @!P2 LDG.E.U16 R28, desc[UR32][R4.64] ;  /* 0x00000020041ca981 */ /* 0x000122000c1e1500 */
[----:B------:R-:W-:Y:S02]  /*12670*/  PRMT R30, RZ, 0x7610, R30 ;  /* 0x00007610ff1e7816 */ /* 0x000fe4000000001e */
[----:B------:R-:W-:Y:S01]  /*12680*/  IADD3 R44, P4, PT, R44, R70, RZ ;  /* 0x000000462c2c7210 */ /* 0x000fe20007f9e0ff */
[----:B0-----:R-:W-:Y:S02]  /*12690*/  @!P2 IMAD.MOV.U32 R4, RZ, RZ, R48 ;  /* 0x000000ffff04a224 */ /* 0x001fe400078e0030 */
[----:B------:R-:W-:Y:S02]  /*126a0*/  @!P2 IMAD.MOV.U32 R5, RZ, RZ, R49 ;  /* 0x000000ffff05a224 */ /* 0x000fe400078e0031 */
[----:B------:R-:W-:-:S03]  /*126b0*/  IMAD.X R47, R47, 0x1, R69, P5 ;  /* 0x000000012f2f7824 */ /* 0x000fc600028e0645 */
[----:B------:R0:W4:Y:S01]  /*126c0*/  @!P2 LDG.E.U16 R29, desc[UR32][R4.64] ;  /* 0x00000020041da981 */ /* 0x000122000c1e1500 */
[----:B------:R-:W-:Y:S01]  /*126d0*/  IMAD.X R45, R45, 0x1, R69, P4 ;  /* 0x000000012d2d7824 */ /* 0x000fe200020e0645 */
[----:B------:R-:W-:Y:S02]  /*126e0*/  IADD3 R42, P3, PT, R42, R70, RZ ;  /* 0x000000462a2a7210 */ /* 0x000fe40007f7e0ff */
[----:B------:R-:W-:Y:S01]  /*126f0*/  PRMT R31, RZ, 0x7610, R31 ;  /* 0x00007610ff1f7816 */ /* 0x000fe2000000001f */
[----:B0-----:R-:W-:Y:S02]  /*12700*/  @!P2 IMAD.MOV.U32 R4, RZ, RZ, R46 ;  /* 0x000000ffff04a224 */ /* 0x001fe400078e002e */
[----:B------:R-:W-:Y:S02]  /*12710*/  @!P2 IMAD.MOV.U32 R5, RZ, RZ, R47 ;  /* 0x000000ffff05a224 */ /* 0x000fe400078e002f */
[----:B------:R-:W-:-:S03]  /*12720*/  IMAD.X R43, R43, 0x1, R69, P3 ;  /* 0x000000012b2b7824 */ /* 0x000fc600018e0645 */
[----:B------:R0:W4:Y:S01]  /*12730*/  @!P2 LDG.E.U16 R30, desc[UR32][R4.64] ;  /* 0x00000020041ea981 */ /* 0x000122000c1e1500 */
[----:B------:R-:W-:Y:S02]  /*12740*/  PRMT R32, RZ, 0x7610, R32 ;  /* 0x00007610ff207816 */ /* 0x000fe40000000020 */
[----:B------:R-:W-:Y:S01]  /*12750*/  IADD3 R40, P4, PT, R40, R70, RZ ;  /* 0x0000004628287210 */ /* 0x000fe20007f9e0ff */
[----:B0-----:R-:W-:Y:S02]  /*12760*/  @!P2 IMAD.MOV.U32 R4, RZ, RZ, R44 ;  /* 0x000000ffff04a224 */ /* 0x001fe400078e002c */
[----:B------:R-:W-:Y:S02]  /*12770*/  @!P2 IMAD.MOV.U32 R5, RZ, RZ, R45 ;  /* 0x000000ffff05a224 */ /* 0x000fe400078e002d */
[----:B------:R-:W-:-:S03]  /*12780*/  IMAD.X R41, R41, 0x1, R69, P4 ;  /* 0x0000000129297824 */ /* 0x000fc600020e0645 */
[----:B------:R0:W4:Y:S01]  /*12790*/  @!P2 LDG.E.U16 R31, desc[UR32][R4.64] ;  /* 0x00000020041fa981 */ /* 0x000122000c1e1500 */
[----:B------:R-:W-:Y:S02]  /*127a0*/  PRMT R34, RZ, 0x7610, R34 ;  /* 0x00007610ff227816 */ /* 0x000fe40000000022 */
[-C--:B------:R-:W-:Y:S01]  /*127b0*/  IADD3 R38, P5, PT, R38, R70.reuse, RZ ;  /* 0x0000004626267210 */ /* 0x080fe20007fbe0ff */
[----:B0-----:R-:W-:Y:S02]  /*127c0*/  @!P2 IMAD.MOV.U32 R4, RZ, RZ, R42 ;  /* 0x000000ffff04a224 */ /* 0x001fe400078e002a */
[----:B------:R-:W-:Y:S01]  /*127d0*/  @!P2 IMAD.MOV.U32 R5, RZ, RZ, R43 ;  /* 0x000000ffff05a224 */ /* 0x000fe200078e002b */
[----:B------:R-:W-:-:S04]  /*127e0*/  IADD3 R36, P3, PT, R36, R70, RZ ;  /* 0x0000004624247210 */ /* 0x000fc80007f7e0ff */
[----:B------:R0:W4:Y:S01]  /*127f0*/  @!P2 LDG.E.U16 R32, desc[UR32][R4.64] ;  /* 0x000000200420a981 */ /* 0x000122000c1e1500 */
[----:B------:R-:W-:Y:S01]  /*12800*/  PRMT R33, RZ, 0x7610, R33 ;  /* 0x00007610ff217816 */ /* 0x000fe20000000021 */
[----:B0-----:R-:W-:Y:S02]  /*12810*/  @!P2 IMAD.MOV.U32 R4, RZ, RZ, R40 ;  /* 0x000000ffff04a224 */ /* 0x001fe400078e0028 */
[----:B------:R-:W-:-:S05]  /*12820*/  @!P2 IMAD.MOV.U32 R5, RZ, RZ, R41 ;  /* 0x000000ffff05a224 */ /* 0x000fca00078e0029 */
[----:B------:R0:W4:Y:S01]  /*12830*/  @!P2 LDG.E.U16 R34, desc[UR32][R4.64] ;  /* 0x000000200422a981 */ /* 0x000122000c1e1500 */
[----:B------:R-:W-:Y:S01]  /*12840*/  PRMT R35, RZ, 0x7610, R35 ;  /* 0x00007610ff237816 */ /* 0x000fe20000000023 */
[----:B0-----:R-:W-:Y:S02]  /*12850*/  @!P2 IMAD.MOV.U32 R4, RZ, RZ, R38 ;  /* 0x000000ffff04a224 */ /* 0x001fe400078e0026 */
[----:B--2---:R-:W-:-:S04]  /*12860*/  IMAD.X R39, R39, 0x1, R69, P5 ;  /* 0x0000000127277824 */ /* 0x004fc800028e0645 */
[----:B------:R-:W-:Y:S02]  /*12870*/  @!P2 IMAD.MOV.U32 R5, RZ, RZ, R39 ;  /* 0x000000ffff05a224 */ /* 0x000fe400078e0027 */
[----:B---3--:R-:W-:-:S03]  /*12880*/  IMAD.X R37, R37, 0x1, R69, P3 ;  /* 0x0000000125257824 */ /* 0x008fc600018e0645 */
[----:B------:R0:W2:Y:S02]  /*12890*/  @!P2 LDG.E.U16 R33, desc[UR32][R4.64] ;  /* 0x000000200421a981 */ /* 0x0000a4000c1e1500 */
[----:B0-----:R-:W-:Y:S02]  /*128a0*/  @!P2 IMAD.MOV.U32 R4, RZ, RZ, R36 ;  /* 0x000000ffff04a224 */ /* 0x001fe400078e0024 */
[----:B------:R-:W-:-:S05]  /*128b0*/  @!P2 IMAD.MOV.U32 R5, RZ, RZ, R37 ;  /* 0x000000ffff05a224 */ /* 0x000fca00078e0025 */
[----:B------:R-:W3:Y:S01]  /*128c0*/  @!P2 LDG.E.U16 R35, desc[UR32][R4.64] ;  /* 0x000000200423a981 */ /* 0x000ee2000c1e1500 */
[----:B------:R-:W-:Y:S06]  /*128d0*/  BAR.SYNC.DEFER_BLOCKING 0x0 ;  /* 0x0000000000007b1d */ /* 0x000fec0000010000 */
[----:B------:R-:W-:Y:S04]  /*128e0*/  STL [R1+0x514], R49 ;  /* 0x0005143101007387 */ /* 0x000fe80000100800 */
[----:B------:R-:W-:Y:S04]  /*128f0*/  STL [R1+0x520], R46 ;  /* 0x0005202e01007387 */ /* 0x000fe80000100800 */
[----:B------:R-:W-:Y:S04]  /*12900*/  STL [R1+0x528], R42 ;  /* 0x0005282a01007387 */ /* 0x000fe80000100800 */
[----:B------:R-:W-:Y:S04]  /*12910*/  STL [R1+0x524], R44 ;  /* 0x0005242c01007387 */ /* 0x000fe80000100800 */
[----:B------:R-:W-:Y:S04]  /*12920*/  STL [R1+0x51c], R47 ;  /* 0x00051c2f01007387 */ /* 0x000fe80000100800 */
[----:B------:R-:W-:Y:S04]  /*12930*/  STL [R1+0x214], R45 ;  /* 0x0002142d01007387 */ /* 0x000fe80000100800 */
[----:B------:R-:W-:Y:S04]  /*12940*/  STL [R1+0x21c], R43 ;  /* 0x00021c2b01007387 */ /* 0x000fe80000100800 */
[----:B------:R-:W-:Y:S04]  /*12950*/  STL [R1+0x52c], R40 ;  /* 0x00052c2801007387 */ /* 0x000fe80000100800 */
[----:B------:R0:W-:Y:S04]  /*12960*/  STL [R1+0x224], R36 ;  /* 0x0002242401007387 */ /* 0x0001e80000100800 */
[----:B------:R-:W-:Y:S04]  /*12970*/  STL [R1+0x500], R38 ;  /* 0x0005002601007387 */ /* 0x000fe80000100800 */
[----:B------:R-:W-:Y:S01]  /*12980*/  STL [R1+0x220], R41 ;  /* 0x0002202901007387 */ /* 0x000fe20000100800 */
[----:B0-----:R-:W-:-:S03]  /*12990*/  LOP3.LUT R36, R3, 0x10, RZ, 0x3c, !PT ;  /* 0x0000001003247812 */ /* 0x001fc600078e3cff */
[----:B------:R-:W-:Y:S04]  /*129a0*/  STL [R1+0x4fc], R39 ;  /* 0x0004fc2701007387 */ /* 0x000fe80000100800 */
[----:B------:R0:W-:Y:S04]  /*129b0*/  STL [R1+0x218], R37 ;  /* 0x0002182501007387 */ /* 0x0001e80000100800 */
[----:B------:R-:W-:Y:S04]  /*129c0*/  STS.U16 [R3+UR62+0x2000], R74 ;  /* 0x0020004a03007988 */ /* 0x000fe8000800043e */
[----:B------:R-:W-:Y:S01]  /*129d0*/  STS.U16 [R3+UR62+0x2400], R12 ;  /* 0x0024000c03007988 */ /* 0x000fe2000800043e */
[----:B0-----:R-:W-:-:S03]  /*129e0*/  LOP3.LUT R37, R3, 0x20, RZ, 0x3c, !PT ;  /* 0x0000002003257812 */ /* 0x001fc600078e3cff */
[----:B------:R-:W-:Y:S04]  /*129f0*/  STS.U16 [R3+UR62+0x2800], R20 ;  /* 0x0028001403007988 */ /* 0x000fe8000800043e */
[----:B----4-:R-:W-:Y:S04]  /*12a00*/  STS.U16 [R3+UR62+0x2c00], R27 ;  /* 0x002c001b03007988 */ /* 0x010fe8000800043e */
[----:B------:R-:W-:Y:S04]  /*12a10*/  STS.U16 [R36+UR62+0x2080], R73 ;  /* 0x0020804924007988 */ /* 0x000fe8000800043e */
[----:B------:R-:W-:Y:S04]  /*12a20*/  STS.U16 [R36+UR62+0x2480], R13 ;  /* 0x0024800d24007988 */ /* 0x000fe8000800043e */
[----:B------:R-:W-:Y:S04]  /*12a30*/  STS.U16 [R36+UR62+0x2880], R21 ;  /* 0x0028801524007988 */ /* 0x000fe8000800043e */
[----:B------:R0:W-:Y:S04]  /*12a40*/  STS.U16 [R36+UR62+0x2c80], R28 ;  /* 0x002c801c24007988 */ /* 0x0001e8000800043e */
[----:B------:R-:W-:Y:S04]  /*12a50*/  STS.U16 [R37+UR62+0x2100], R6 ;  /* 0x0021000625007988 */ /* 0x000fe8000800043e */
[----:B------:R-:W-:Y:S01]  /*12a60*/  STS.U16 [R37+UR62+0x2500], R14 ;  /* 0x0025000e25007988 */ /* 0x000fe2000800043e */
[----:B0-----:R-:W-:-:S03]  /*12a70*/  LOP3.LUT R36, R3, 0x30, RZ, 0x3c, !PT ;  /* 0x0000003003247812 */ /* 0x001fc600078e3cff */
        /* <DEDUP_REMOVED lines=17> */
[----:B------:R1:W-:Y:S04]  /*12b90*/  STS.U16 [R37+UR62+0x2300], R10 ;  /* 0x0023000a25007988 */ /* 0x0003e8000800043e */
[----:B------:R1:W-:Y:S01]  /*12ba0*/  STS.U16 [R37+UR62+0x2700], R18 ;  /* 0x0027001225007988 */ /* 0x0003e2000800043e */
[----:B0-----:R-:W-:-:S03]  /*12bb0*/  LOP3.LUT R36, R3, 0x70, RZ, 0x3c, !PT ;  /* 0x0000007003247812 */ /* 0x001fc600078e3cff */
[----:B------:R1:W-:Y:S04]  /*12bc0*/  STS.U16 [R37+UR62+0x2b00], R26 ;  /* 0x002b001a25007988 */ /* 0x0003e8000800043e */
[----:B------:R1:W-:Y:S04]  /*12bd0*/  STS.U16 [R37+UR62+0x2f00], R34 ;  /* 0x002f002225007988 */ /* 0x0003e8000800043e */
[----:B------:R1:W-:Y:S04]  /*12be0*/  STS.U16 [R36+UR62+0x2380], R11 ;  /* 0x0023800b24007988 */ /* 0x0003e8000800043e */
[----:B------:R1:W-:Y:S01]  /*12bf0*/  STS.U16 [R36+UR62+0x2780], R19 ;  /* 0x0027801324007988 */ /* 0x0003e2000800043e */
[----:B------:R-:W-:-:S04]  /*12c00*/  ULEA UR66, UR69, UR62, 0x3 ;  /* 0x0000003e45427291 */ /* 0x000fc8000f8e18ff */
[----:B------:R-:W-:Y:S01]  /*12c10*/  UIADD3 UR66, UPT, UPT, UR66, 0x4000, URZ ;  /* 0x0000400042427890 */ /* 0x000fe2000fffe0ff */
[----:B--2---:R1:W-:Y:S04]  /*12c20*/  STS.U16 [R36+UR62+0x2b80], R33 ;  /* 0x002b802124007988 */ /* 0x0043e8000800043e */
[----:B---3--:R1:W-:Y:S01]  /*12c30*/  STS.U16 [R36+UR62+0x2f80], R35 ;  /* 0x002f802324007988 */ /* 0x0083e2000800043e */
[----:B------:R0:W-:Y:S06]  /*12c40*/  MEMBAR.ALL.CTA ;  /* 0x0000000000007992 */ /* 0x0001ec0000008000 */
[----:B0-----:R-:W0:Y:S02]  /*12c50*/  FENCE.VIEW.ASYNC.S ;  /* 0x00000000000073c6 */ /* 0x001e240000000000 */
[----:B0-----:R-:W-:Y:S06]  /*12c60*/  BAR.SYNC.DEFER_BLOCKING 0x0 ;  /* 0x0000000000007b1d */ /* 0x001fec0000010000 */
[----:B------:R-:W-:Y:S05]  /*12c70*/  @P0 BRA `(.L_x_10) ;  /* 0x0000000000880947 */ /* 0x000fea0003800000 */
[----:B------:R-:W-:Y:S02]  /*12c80*/  UIADD3 UR77, UPT, UPT, UR63, 0x28, URZ ;  /* 0x000000283f4d7890 */ /* 0x000fe4000fffe0ff */
[----:B------:R-:W-:Y:S01]  /*12c90*/  UIADD3 UR72, UPT, UPT, UR63, 0x30, URZ ;  /* 0x000000303f487890 */ /* 0x000fe2000fffe0ff */
[----:B------:R-:W-:Y:S01]  /*12ca0*/  UMOV UR26, 0x0 ;  /* 0x00000000001a7882 */ /* 0x000fe20000000000 */
[----:B------:R-:W-:Y:S01]  /*12cb0*/  UMOV UR27, 0x8080490 ;  /* 0x08080490001b7882 */ /* 0x000fe20000000000 */
[----:B------:R-:W-:Y:S01]  /*12cc0*/  UIADD3 UR73, UPT, UPT, UR63, 0x38, URZ ;  /* 0x000000383f497890 */ /* 0x000fe2000fffe0ff */
[----:B------:R-:W-:Y:S01]  /*12cd0*/  UMOV UR34, UR68 ;  /* 0x0000004400227c82 */ /* 0x000fe20008000000 */
[----:B------:R-:W-:Y:S01]  /*12ce0*/  UMOV UR35, 0x40004040 ;  /* 0x4000404000237882 */ /* 0x000fe20000000000 */
[----:B------:R-:W-:Y:S01]  /*12cf0*/  UMOV UR24, 0x0 ;  /* 0x0000000000187882 */ /* 0x000fe20000000000 */
[----:B------:R-:W-:Y:S01]  /*12d00*/  UMOV UR25, 0x8080490 ;  /* 0x0808049000197882 */ /* 0x000fe20000000000 */
[----:B------:R-:W-:-:S02]  /*12d10*/  UIADD3 UR74, UPT, UPT, UR63, 0x40, URZ ;  /* 0x000000403f4a7890 */ /* 0x000fc4000fffe0ff */
[----:B------:R-:W-:Y:S01]  /*12d20*/  UTCHMMA tmem[UR65], gdesc[UR34], tmem[UR63], tmem[UR26], idesc[UR27], UPT ;  /* 0x00ff1a22410079ea */ /* 0x000fe2000b80003f */
[----:B------:R-:W-:Y:S02]  /*12d30*/  UIADD3 UR75, UPT, UPT, UR63, 0x48, URZ ;  /* 0x000000483f4b7890 */ /* 0x000fe4000fffe0ff */
[----:B------:R0:W-:Y:S01]  /*12d40*/  UTCHMMA tmem[UR77], gdesc[UR70], tmem[UR63], tmem[UR24], idesc[UR25], UPT ;  /* 0x00ff18464d0079ea */ /* 0x0001e2000b80003f */
[----:B------:R-:W-:Y:S01]  /*12d50*/  UIADD3 UR76, UPT, UPT, UR63, 0x50, URZ ;  /* 0x000000503f4c7890 */ /* 0x000fe2000fffe0ff */
[----:B------:R-:W-:Y:S01]  /*12d60*/  UMOV UR40, 0x0 ;  /* 0x0000000000287882 */ /* 0x000fe20000000000 */
[----:B------:R-:W-:Y:S01]  /*12d70*/  UMOV UR41, 0x8080490 ;  /* 0x0808049000297882 */ /* 0x000fe20000000000 */
[----:B------:R-:W-:Y:S01]  /*12d80*/  UMOV UR38, 0x0 ;  /* 0x0000000000267882 */ /* 0x000fe20000000000 */
[----:B------:R-:W-:Y:S01]  /*12d90*/  UMOV UR39, 0x8080490 ;  /* 0x0808049000277882 */ /* 0x000fe20000000000 */
[----:B------:R-:W-:Y:S01]  /*12da0*/  UMOV UR36, 0x0 ;  /* 0x0000000000247882 */ /* 0x000fe20000000000 */
[----:B------:R-:W-:Y:S01]  /*12db0*/  UMOV UR37, 0x8080490 ;  /* 0x0808049000257882 */ /* 0x000fe20000000000 */
[----:B------:R2:W-:Y:S01]  /*12dc0*/  UTCHMMA tmem[UR72], gdesc[UR52], tmem[UR63], tmem[UR40], idesc[UR41], UPT ;  /* 0x00ff2834480079ea */ /* 0x0005e2000b80003f */
[----:B0-----:R-:W-:-:S02]  /*12dd0*/  UIADD3 UR77, UPT, UPT, UR63, 0x58, URZ ;  /* 0x000000583f4d7890 */ /* 0x001fc4000fffe0ff */
[----:B------:R0:W-:Y:S01]  /*12de0*/  UTCHMMA tmem[UR73], gdesc[UR50], tmem[UR63], tmem[UR38], idesc[UR39], UPT ;  /* 0x00ff2632490079ea */ /* 0x0001e2000b80003f */
[----:B------:R-:W-:Y:S01]  /*12df0*/  UMOV UR34, 0x0 ;  /* 0x0000000000227882 */ /* 0x000fe20000000000 */
[----:B------:R-:W-:Y:S01]  /*12e00*/  UMOV UR35, 0x8080490 ;  /* 0x0808049000237882 */ /* 0x000fe20000000000 */
[----:B------:R0:W-:Y:S01]  /*12e10*/  UTCHMMA tmem[UR74], gdesc[UR48], tmem[UR63], tmem[UR36], idesc[UR37], UPT ;  /* 0x00ff24304a0079ea */ /* 0x0001e2000b80003f */
[----:B------:R0:W-:Y:S01]  /*12e20*/  UTCHMMA tmem[UR75], gdesc[UR46], tmem[UR63], tmem[UR34], idesc[UR35], UPT ;  /* 0x00ff222e4b0079ea */ /* 0x0001e2000b80003f */
[----:B------:R0:W-:Y:S01]  /*12e30*/  UTCHMMA tmem[UR76], gdesc[UR44], tmem[UR63], tmem[UR26], idesc[UR27], UPT ;  /* 0x00ff1a2c4c0079ea */ /* 0x0001e2000b80003f */
[----:B--2---:R-:W-:Y:S01]  /*12e40*/  UMOV UR40, UR66 ;  /* 0x0000004200287c82 */ /* 0x004fe20008000000 */
[----:B------:R-:W-:Y:S01]  /*12e50*/  UMOV UR41, URZ ;  /* 0x000000ff00297c82 */ /* 0x000fe20008000000 */
[----:B------:R0:W-:Y:S01]  /*12e60*/  UTCHMMA tmem[UR77], gdesc[UR42], tmem[UR63], tmem[UR24], idesc[UR25], UPT ;  /* 0x00ff182a4d0079ea */ /* 0x0001e2000b80003f */
[----:B------:R-:W-:Y:S02]  /*12e70*/  UMOV UR40, UR40 ;  /* 0x0000002800287c82 */ /* 0x000fe40008000000 */
[----:B------:R0:W-:Y:S01]  /*12e80*/  UTCBAR [UR40], URZ ;  /* 0x000000ff280073e9 */ /* 0x0001e200080000ff */
[----:B------:R-:W-:-:S02]  /*12e90*/  NOP ;  /* 0x0000000000007918 */ /* 0x000fc40000000000 */
.L_x_10:
[----:B------:R-:W2:Y:S01]  /*12ea0*/  LDL R4, [R1+0x530] ;  /* 0x0005300001047983 */ /* 0x000ea20000100800 */
[----:B------:R-:W-:Y:S01]  /*12eb0*/  UIADD3 UR69, UPT, UPT, UR69, 0x1, URZ ;  /* 0x0000000145457890 */ /* 0x000fe2000fffe0ff */
[----:B0-----:R-:W-:-:S03]  /*12ec0*/  UMOV UR34, UR67 ;  /* 0x0000004300227c82 */ /* 0x001fc60008000000 */
[----:B------:R-:W-:-:S04]  /*12ed0*/  UISETP.GT.AND UP1, UPT, UR69, 0x1, UPT ;  /* 0x000000014500788c */ /* 0x000fc8000bf24270 */
[----:B------:R-:W-:Y:S02]  /*12ee0*/  USEL UR24, URZ, 0x1, !UP1 ;  /* 0x00000001ff187887 */ /* 0x000fe4000c800000 */
[----:B------:R-:W-:Y:S02]  /*12ef0*/  USEL UR69, UR69, URZ, !UP1 ;  /* 0x000000ff45457287 */ /* 0x000fe4000c800000 */
[----:B------:R-:W-:-:S07]  /*12f00*/  ULOP3.LUT UR24, UR67, UR24, URZ, 0x3c, !UPT ;  /* 0x0000001843187292 */ /* 0x000fce000f8e3cff */
[----:B------:R-:W-:Y:S01]  /*12f10*/  UMOV UR67, UR24 ;  /* 0x0000001800437c82 */ /* 0x000fe20008000000 */
[----:B--2---:R-:W-:-:S13]  /*12f20*/  ISETP.NE.U32.AND P2, PT, R68, R4, PT ;  /* 0x000000044400720c */ /* 0x004fda0003f45070 */
[----:B------:R-:W-:Y:S05]  /*12f30*/  @P2 BRA `(.L_x_11) ;  /* 0xffffff8000f82947 */ /* 0x000fea000383ffff */
.L_x_8:
[----:B-1----:R-:W0:Y:S01]  /*12f40*/  LDC R4, c[0x0][0x3a0] ;  /* 0x0000e800ff047b82 */ /* 0x002e220000000800 */
[----:B------:R-:W1:Y:S01]  /*12f50*/  LDCU UR36, c[0x0][0x3b4] ;  /* 0x00007680ff2477ac */ /* 0x000e620008000800 */
[----:B------:R-:W2:Y:S01]  /*12f60*/  LDCU UR35, c[0x0][0x3b8] ;  /* 0x00007700ff2377ac */ /* 0x000ea20008000800 */
[----:B------:R-:W3:Y:S01]  /*12f70*/  LDCU.128 UR24, c[0x0][0x390] ;  /* 0x00007200ff1877ac */ /* 0x000ee20008000c00 */
[----:B0-----:R-:W-:-:S05]  /*12f80*/  VIADD R4, R4, 0x7f ;  /* 0x0000007f04047836 */ /* 0x001fca0000000000 */
[----:B------:R-:W-:-:S13]  /*12f90*/  ISETP.GE.AND P0, PT, R4, 0x80, PT ;  /* 0x000000800400780c */ /* 0x000fda0003f06270 */
[----:B-123--:R-:W-:Y:S05]  /*12fa0*/  @!P0 BRA `(.L_x_12) ;  /* 0x0000000000108947 */ /* 0x00efea0003800000 */
[----:B------:R-:W-:-:S06]  /*12fb0*/  USHF.L.U32 UR34, UR34, 0x1f, URZ ;  /* 0x0000001f22227899 */ /* 0x000fcc00080006ff */
[----:B------:R-:W-:-:S04]  /*12fc0*/  IMAD.U32 R0, RZ, RZ, UR34 ;  /* 0x00000022ff007e24 */ /* 0x000fc8000f8e00ff */
[----:B------:R-:W0:Y:S02]  /*12fd0*/  SYNCS.PHASECHK.TRANS64.TRYWAIT P0, [UR66], R0 ;  /* 0x00000000ff0075a7 */ /* 0x000e240008001142 */
[----:B0-----:R-:W-:Y:S05]  /*12fe0*/  @!P0 BRA `(.L_x_13) ;  /* 0x0000001000708947 */ /* 0x001fea0003800000 */
.L_x_12:
[----:B------:R-:W2:Y:S01]  /*12ff0*/  LDL.LU R2, [R1+0x5a0] ;  /* 0x0005a00001027983 */ /* 0x000ea20000300800 */
[----:B------:R-:W-:Y:S01]  /*13000*/  IMAD.U32 R40, RZ, RZ, UR27 ;  /* 0x0000001bff287e24 */ /* 0x000fe2000f8e00ff */
[----:B------:R-:W-:Y:S06]  /*13010*/  BAR.SYNC.DEFER_BLOCKING 0x0 ;  /* 0x0000000000007b1d */ /* 0x000fec0000010000 */
[----:B------:R-:W0:Y:S02]  /*13020*/  @!P1 SYNCS.CCTL.IV [UR62+0x4000] ;  /* 0x00400000ff0099b1 */ /* 0x000e24000800003e */
[----:B0-----:R-:W-:Y:S06]  /*13030*/  BAR.SYNC.DEFER_BLOCKING 0x0 ;  /* 0x0000000000007b1d */ /* 0x001fec0000010000 */
[----:B------:R-:W0:Y:S01]  /*13040*/  LDTM.x32 R4, tmem[UR64] ;  /* 0x00000040000479ee */ /* 0x000e2200082c0000 */
[----:B------:R-:W1:Y:S01]  /*13050*/  @!P1 SYNCS.CCTL.IV [UR62+0x4008] ;  /* 0x00400800ff0099b1 */ /* 0x000e62000800003e */
[----:B------:R-:W-:Y:S01]  /*13060*/  NOP ;  /* 0x0000000000007918 */ /* 0x000fe20000000000 */
[----:B0-----:R-:W-:-:S02]  /*13070*/  F2FP.BF16.F32.PACK_AB R3, R5, R4 ;  /* 0x000000040503723e */ /* 0x001fc400000010ff */
[----:B------:R-:W-:Y:S02]  /*13080*/  F2FP.BF16.F32.PACK_AB R38, R7, R6 ;  /* 0x000000060726723e */ /* 0x000fe400000010ff */
[----:B------:R-:W-:Y:S02]  /*13090*/  PRMT R41, R3, 0x7610, R41 ;  /* 0x0000761003297816 */ /* 0x000fe40000000029 */
[----:B------:R-:W-:Y:S02]  /*130a0*/  F2FP.BF16.F32.PACK_AB R9, R9, R8 ;  /* 0x000000080909723e */ /* 0x000fe400000010ff */
[----:B------:R-:W-:Y:S02]  /*130b0*/  F2FP.BF16.F32.PACK_AB R10, R11, R10 ;  /* 0x0000000a0b0a723e */ /* 0x000fe400000010ff */
[----:B------:R-:W-:Y:S02]  /*130c0*/  F2FP.BF16.F32.PACK_AB R12, R13, R12 ;  /* 0x0000000c0d0c723e */ /* 0x000fe400000010ff */
[----:B------:R-:W-:-:S02]  /*130d0*/  F2FP.BF16.F32.PACK_AB R14, R15, R14 ;  /* 0x0000000e0f0e723e */ /* 0x000fc400000010ff */
[----:B------:R-:W-:Y:S02]  /*130e0*/  F2FP.BF16.F32.PACK_AB R16, R17, R16 ;  /* 0x000000101110723e */ /* 0x000fe400000010ff */
[----:B------:R-:W-:Y:S02]  /*130f0*/  F2FP.BF16.F32.PACK_AB R18, R19, R18 ;  /* 0x000000121312723e */ /* 0x000fe400000010ff */
        /* <DEDUP_REMOVED lines=8> */
[C---:B--2---:R-:W-:Y:S01]  /*13180*/  ISETP.GE.AND P0, PT, R2.reuse, UR26, PT ;  /* 0x0000001a02007c0c */ /* 0x044fe2000bf06270 */
[----:B------:R-:W-:Y:S01]  /*13190*/  UIMAD UR26, UR4, UR35, URZ ;  /* 0x00000023041a72a4 */ /* 0x000fe2000f8e02ff */
[----:B------:R-:W-:-:S02]  /*131a0*/  IMAD R0, R2, UR36, RZ ;  /* 0x0000002402007c24 */ /* 0x000fc4000f8e02ff */
[C---:B------:R-:W-:Y:S02]  /*131b0*/  ISETP.GT.AND P3, PT, R40.reuse, UR4, !P0 ;  /* 0x0000000428007c0c */ /* 0x040fe4000c764270 */
[----:B------:R-:W-:Y:S01]  /*131c0*/  ISETP.GT.AND P4, PT, R40, UR7, !P0 ;  /* 0x0000000728007c0c */ /* 0x000fe2000c784270 */
[----:B------:R-:W-:Y:S01]  /*131d0*/  IMAD.U32 R37, RZ, RZ, UR26 ;  /* 0x0000001aff257e24 */ /* 0x000fe2000f8e00ff */
[----:B------:R-:W-:Y:S01]  /*131e0*/  UIADD3 UR26, UPT, UPT, UR26, UR35, URZ ;  /* 0x000000231a1a7290 */ /* 0x000fe2000fffe0ff */
[----:B------:R-:W-:Y:S02]  /*131f0*/  LEA R2, P2, R0, UR24, 0x1 ;  /* 0x0000001800027c11 */ /* 0x000fe4000f8408ff */
[----:B------:R-:W-:Y:S01]  /*13200*/  ISETP.GT.AND P5, PT, R40, UR28, !P0 ;  /* 0x0000001c28007c0c */ /* 0x000fe2000c7a4270 */
[----:B------:R-:W-:Y:S01]  /*13210*/  UIADD3 UR4, UPT, UPT, UR26, UR35, URZ ;  /* 0x000000231a047290 */ /* 0x000fe2000fffe0ff */
[----:B------:R-:W-:Y:S01]  /*13220*/  LEA.HI.X.SX32 R0, R0, UR25, 0x1, P2 ;  /* 0x0000001900007c11 */ /* 0x000fe200090f0eff */
[----:B------:R-:W-:Y:S01]  /*13230*/  IMAD.U32 R5, RZ, RZ, UR26 ;  /* 0x0000001aff057e24 */ /* 0x000fe2000f8e00ff */
[----:B------:R-:W-:-:S03]  /*13240*/  LEA R36, P2, R37, R2, 0x1 ;  /* 0x0000000225247211 */ /* 0x000fc600078408ff */
[----:B------:R-:W-:Y:S01]  /*13250*/  IMAD.U32 R39, RZ, RZ, UR4 ;  /* 0x00000004ff277e24 */ /* 0x000fe2000f8e00ff */
[----:B------:R-:W-:Y:S01]  /*13260*/  LEA.HI.X.SX32 R37, R37, R0, 0x1, P2 ;  /* 0x0000000025257211 */ /* 0x000fe200010f0eff */
[----:B------:R-:W-:Y:S01]  /*13270*/  UIADD3 UR4, UPT, UPT, UR4, UR35, URZ ;  /* 0x0000002304047290 */ /* 0x000fe2000fffe0ff */
[C---:B------:R-:W-:Y:S02]  /*13280*/  ISETP.GT.AND P2, PT, R40.reuse, UR5, !P0 ;  /* 0x0000000528007c0c */ /* 0x040fe4000c744270 */
[C---:B------:R-:W-:Y:S01]  /*13290*/  LEA R4, P1, R5.reuse, R2, 0x1 ;  /* 0x0000000205047211 */ /* 0x040fe200078208ff */
[----:B------:R0:W-:Y:S01]  /*132a0*/  @P3 STG.E.U16 desc[UR32][R36.64], R41 ;  /* 0x0000002924003986 */ /* 0x0001e2000c101520 */
[----:B------:R-:W-:Y:S02]  /*132b0*/  ISETP.GT.AND P3, PT, R40, UR6, !P0 ;  /* 0x0000000628007c0c */ /* 0x000fe4000c764270 */
[----:B------:R-:W-:Y:S02]  /*132c0*/  LEA.HI.X.SX32 R5, R5, R0, 0x1, P1 ;  /* 0x0000000005057211 */ /* 0x000fe400008f0eff */
[----:B------:R-:W-:-:S04]  /*132d0*/  LEA R6, P1, R39, R2, 0x1 ;  /* 0x0000000227067211 */ /* 0x000fc800078208ff */
[----:B------:R-:W-:Y:S02]  /*132e0*/  LEA.HI.X.SX32 R7, R39, R0, 0x1, P1 ;  /* 0x0000000027077211 */ /* 0x000fe400008f0eff */
[----:B0-----:R-:W-:Y:S01]  /*132f0*/  PRMT R37, R3, 0x7632, R37 ;  /* 0x0000763203257816 */ /* 0x001fe20000000025 */
[----:B------:R-:W-:Y:S01]  /*13300*/  IMAD.U32 R3, RZ, RZ, UR4 ;  /* 0x00000004ff037e24 */ /* 0x000fe2000f8e00ff */
[----:B------:R-:W-:-:S03]  /*13310*/  UIADD3 UR4, UPT, UPT, UR4, UR35, URZ ;  /* 0x0000002304047290 */ /* 0x000fc6000fffe0ff */
[----:B------:R0:W-:Y:S01]  /*13320*/  @P2 STG.E.U16 desc[UR32][R4.64], R37 ;  /* 0x0000002504002986 */ /* 0x0001e2000c101520 */
[C---:B------:R-:W-:Y:S01]  /*13330*/  LEA R36, P1, R3.reuse, R2, 0x1 ;  /* 0x0000000203247211 */ /* 0x040fe200078208ff */
[----:B------:R-:W-:Y:S01]  /*13340*/  UIADD3 UR5, UPT, UPT, UR4, UR35, URZ ;  /* 0x0000002304057290 */ /* 0x000fe2000fffe0ff */
[C---:B------:R-:W-:Y:S01]  /*13350*/  ISETP.GT.AND P2, PT, R40.reuse, UR8, !P0 ;  /* 0x0000000828007c0c */ /* 0x040fe2000c744270 */
[----:B------:R2:W-:Y:S01]  /*13360*/  @P3 STG.E.U16 desc[UR32][R6.64], R38 ;  /* 0x0000002606003986 */ /* 0x0005e2000c101520 */
[----:B------:R-:W-:Y:S02]  /*13370*/  ISETP.GT.AND P3, PT, R40, UR9, !P0 ;  /* 0x0000000928007c0c */ /* 0x000fe4000c764270 */
[----:B0-----:R-:W-:Y:S01]  /*13380*/  LEA.HI.X.SX32 R37, R3, R0, 0x1, P1 ;  /* 0x0000000003257211 */ /* 0x001fe200008f0eff */
[----:B------:R-:W-:Y:S01]  /*13390*/  IMAD.U32 R3, RZ, RZ, UR4 ;  /* 0x00000004ff037e24 */ /* 0x000fe2000f8e00ff */
[----:B------:R-:W-:Y:S01]  /*133a0*/  PRMT R5, R38, 0x7632, R5 ;  /* 0x0000763226057816 */ /* 0x000fe20000000005 */
[----:B------:R-:W-:-:S02]  /*133b0*/  UIADD3 UR4, UPT, UPT, UR5, UR35, URZ ;  /* 0x0000002305047290 */ /* 0x000fc4000fffe0ff */
[----:B--2---:R-:W-:Y:S01]  /*133c0*/  IMAD.U32 R7, RZ, RZ, UR5 ;  /* 0x00000005ff077e24 */ /* 0x004fe2000f8e00ff */
[C---:B------:R-:W-:Y:S01]  /*133d0*/  LEA R4, P1, R3.reuse, R2, 0x1 ;  /* 0x0000000203047211 */ /* 0x040fe200078208ff */
[----:B------:R0:W-:Y:S01]  /*133e0*/  @P4 STG.E.U16 desc[UR32][R36.64], R5 ;  /* 0x0000000524004986 */ /* 0x0001e2000c101520 */
[----:B------:R-:W-:Y:S02]  /*133f0*/  ISETP.GT.AND P4, PT, R40, UR10, !P0 ;  /* 0x0000000a28007c0c */ /* 0x000fe4000c784270 */
[----:B0-----:R-:W-:Y:S01]  /*13400*/  LEA.HI.X.SX32 R5, R3, R0, 0x1, P1 ;  /* 0x0000000003057211 */ /* 0x001fe200008f0eff */
[----:B------:R-:W-:Y:S01]  /*13410*/  IMAD.U32 R3, RZ, RZ, UR4 ;  /* 0x00000004ff037e24 */ /* 0x000fe2000f8e00ff */
[C---:B------:R-:W-:Y:S01]  /*13420*/  LEA R6, P1, R7.reuse, R2, 0x1 ;  /* 0x0000000207067211 */ /* 0x040fe200078208ff */
[----:B------:R-:W-:Y:S02]  /*13430*/  UIADD3 UR4, UPT, UPT, UR4, UR35, URZ ;  /* 0x0000002304047290 */ /* 0x000fe4000fffe0ff */
[----:B------:R0:W-:Y:S01]  /*13440*/  @P2 STG.E.U16 desc[UR32][R4.64], R9 ;  /* 0x0000000904002986 */ /* 0x0001e2000c101520 */
[----:B------:R-:W-:Y:S01]  /*13450*/  LEA.HI.X.SX32 R7, R7, R0, 0x1, P1 ;  /* 0x0000000007077211 */ /* 0x000fe200008f0eff */
[----:B------:R-:W-:Y:S01]  /*13460*/  UIADD3 UR5, UPT, UPT, UR4, UR35, URZ ;  /* 0x0000002304057290 */ /* 0x000fe2000fffe0ff */
[----:B------:R-:W-:-:S05]  /*13470*/  LEA R8, P1, R3, R2, 0x1 ;  /* 0x0000000203087211 */ /* 0x000fca00078208ff */
[----:B------:R-:W-:Y:S01]  /*13480*/  IMAD.U32 R11, RZ, RZ, UR5 ;  /* 0x00000005ff0b7e24 */ /* 0x000fe2000f8e00ff */
[----:B------:R-:W-:Y:S01]  /*13490*/  UIADD3 UR5, UPT, UPT, UR5, UR35, URZ ;  /* 0x0000002305057290 */ /* 0x000fe2000fffe0ff */
[----:B0-----:R-:W-:Y:S02]  /*134a0*/  PRMT R5, R9, 0x7632, R5 ;  /* 0x0000763209057816 */ /* 0x001fe40000000005 */
[----:B------:R-:W-:Y:S01]  /*134b0*/  LEA.HI.X.SX32 R9, R3, R0, 0x1, P1 ;  /* 0x0000000003097211 */ /* 0x000fe200008f0eff */
[----:B------:R-:W-:Y:S01]  /*134c0*/  IMAD.U32 R3, RZ, RZ, UR4 ;  /* 0x00000004ff037e24 */ /* 0x000fe2000f8e00ff */
[C---:B------:R-:W-:Y:S01]  /*134d0*/  ISETP.GT.AND P1, PT, R40.reuse, UR13, !P0 ;  /* 0x0000000d28007c0c */ /* 0x040fe2000c724270 */
[----:B------:R0:W-:Y:S01]  /*134e0*/  @P3 STG.E.U16 desc[UR32][R6.64], R5 ;  /* 0x0000000506003986 */ /* 0x0001e2000c101520 */
[C---:B------:R-:W-:Y:S02]  /*134f0*/  ISETP.GT.AND P3, PT, R40.reuse, UR11, !P0 ;  /* 0x0000000b28007c0c */ /* 0x040fe4000c764270 */
[----:B------:R-:W-:Y:S01]  /*13500*/  LEA R4, P2, R3, R2, 0x1 ;  /* 0x0000000203047211 */ /* 0x000fe200078408ff */
[----:B------:R2:W-:Y:S01]  /*13510*/  @P4 STG.E.U16 desc[UR32][R8.64], R10 ;  /* 0x0000000a08004986 */ /* 0x0005e2000c101520 */
[----:B------:R-:W-:-:S02]  /*13520*/  ISETP.GT.AND P4, PT, R40, UR12, !P0 ;  /* 0x0000000c28007c0c */ /* 0x000fc4000c784270 */
[----:B0-----:R-:W-:Y:S01]  /*13530*/  LEA.HI.X.SX32 R5, R3, R0, 0x1, P2 ;  /* 0x0000000003057211 */ /* 0x001fe200010f0eff */
[----:B------:R-:W-:Y:S01]  /*13540*/  IMAD.U32 R3, RZ, RZ, UR5 ;  /* 0x00000005ff037e24 */ /* 0x000fe2000f8e00ff */
[C---:B------:R-:W-:Y:S01]  /*13550*/  LEA R6, P2, R11.reuse, R2, 0x1 ;  /* 0x000000020b067211 */ /* 0x040fe200078408ff */
[----:B------:R-:W-:Y:S01]  /*13560*/  UIADD3 UR5, UPT, UPT, UR5, UR35, URZ ;  /* 0x0000002305057290 */ /* 0x000fe2000fffe0ff */
[----:B--2---:R-:W-:Y:S02]  /*13570*/  PRMT R9, R10, 0x7632, R9 ;  /* 0x000076320a097816 */ /* 0x004fe40000000009 */
[----:B------:R-:W-:Y:S01]  /*13580*/  LEA.HI.X.SX32 R7, R11, R0, 0x1, P2 ;  /* 0x000000000b077211 */ /* 0x000fe200010f0eff */
[----:B------:R-:W-:Y:S01]  /*13590*/  UIADD3 UR6, UPT, UPT, UR5, UR35, URZ ;  /* 0x0000002305067290 */ /* 0x000fe2000fffe0ff */
[----:B------:R-:W-:Y:S01]  /*135a0*/  LEA R8, P2, R3, R2, 0x1 ;  /* 0x0000000203087211 */ /* 0x000fe200078408ff */
[----:B------:R0:W-:Y:S01]  /*135b0*/  @P3 STG.E.U16 desc[UR32][R4.64], R9 ;  /* 0x0000000904003986 */ /* 0x0001e2000c101520 */
[----:B------:R-:W-:Y:S01]  /*135c0*/  ISETP.GT.AND P3, PT, R40, UR15, !P0 ;  /* 0x0000000f28007c0c */ /* 0x000fe2000c764270 */
[----:B------:R-:W-:-:S02]  /*135d0*/  UIADD3 UR4, UPT, UPT, UR6, UR35, URZ ;  /* 0x0000002306047290 */ /* 0x000fc4000fffe0ff */
[----:B------:R2:W-:Y:S01]  /*135e0*/  @P4 STG.E.U16 desc[UR32][R6.64], R12 ;  /* 0x0000000c06004986 */ /* 0x0005e2000c101520 */
[----:B------:R-:W-:Y:S02]  /*135f0*/  ISETP.GT.AND P4, PT, R40, UR16, !P0 ;  /* 0x0000001028007c0c */ /* 0x000fe4000c784270 */
[----:B0-----:R-:W-:Y:S01]  /*13600*/  LEA.HI.X.SX32 R9, R3, R0, 0x1, P2 ;  /* 0x0000000003097211 */ /* 0x001fe200010f0eff */
[----:B------:R-:W-:Y:S01]  /*13610*/  IMAD.U32 R3, RZ, RZ, UR5 ;  /* 0x00000005ff037e24 */ /* 0x000fe2000f8e00ff */
[----:B------:R-:W-:Y:S02]  /*13620*/  PRMT R5, R12, 0x7632, R5 ;  /* 0x000076320c057816 */ /* 0x000fe40000000005 */
[----:B------:R-:W-:Y:S01]  /*13630*/  ISETP.GT.AND P2, PT, R40, UR14, !P0 ;  /* 0x0000000e28007c0c */ /* 0x000fe2000c744270 */
[----:B--2---:R-:W-:Y:S02]  /*13640*/  IMAD.U32 R7, RZ, RZ, UR6 ;  /* 0x00000006ff077e24 */ /* 0x004fe4000f8e00ff */
[----:B------:R0:W-:Y:S01]  /*13650*/  @P1 STG.E.U16 desc[UR32][R8.64], R5 ;  /* 0x0000000508001986 */ /* 0x0001e2000c101520 */
[----:B------:R-:W-:-:S04]  /*13660*/  LEA R4, P1, R3, R2, 0x1 ;  /* 0x0000000203047211 */ /* 0x000fc800078208ff */
[----:B0-----:R-:W-:Y:S01]  /*13670*/  LEA.HI.X.SX32 R5, R3, R0, 0x1, P1 ;  /* 0x0000000003057211 */ /* 0x001fe200008f0eff */
[----:B------:R-:W-:Y:S01]  /*13680*/  IMAD.U32 R3, RZ, RZ, UR4 ;  /* 0x00000004ff037e24 */ /* 0x000fe2000f8e00ff */
[C---:B------:R-:W-:Y:S01]  /*13690*/  LEA R6, P1, R7.reuse, R2, 0x1 ;  /* 0x0000000207067211 */ /* 0x040fe200078208ff */
[----:B------:R-:W-:Y:S02]  /*136a0*/  UIADD3 UR4, UPT, UPT, UR4, UR35, URZ ;  /* 0x0000002304047290 */ /* 0x000fe4000fffe0ff */
[----:B------:R0:W-:Y:S01]  /*136b0*/  @P2 STG.E.U16 desc[UR32][R4.64], R14 ;  /* 0x0000000e04002986 */ /* 0x0001e2000c101520 */
[----:B------:R-:W-:Y:S01]  /*136c0*/  LEA.HI.X.SX32 R7, R7, R0, 0x1, P1 ;  /* 0x0000000007077211 */ /* 0x000fe200008f0eff */
[----:B------:R-:W-:Y:S01]  /*136d0*/  UIADD3 UR5, UPT, UPT, UR4, UR35, URZ ;  /* 0x0000002304057290 */ /* 0x000fe2000fffe0ff */
[----:B------:R-:W-:-:S04]  /*136e0*/  LEA R8, P1, R3, R2, 0x1 ;  /* 0x0000000203087211 */ /* 0x000fc800078208ff */
[----:B------:R-:W-:Y:S01]  /*136f0*/  LEA.HI.X.SX32 R9, R3, R0, 0x1, P1 ;  /* 0x0000000003097211 */ /* 0x000fe200008f0eff */
[----:B------:R-:W-:Y:S01]  /*13700*/  IMAD.U32 R3, RZ, RZ, UR4 ;  /* 0x00000004ff037e24 */ /* 0x000fe2000f8e00ff */
[----:B------:R-:W-:Y:S01]  /*13710*/  ISETP.GT.AND P1, PT, R40, UR19, !P0 ;  /* 0x0000001328007c0c */ /* 0x000fe2000c724270 */
[----:B------:R-:W-:Y:S01]  /*13720*/  IMAD.U32 R11, RZ, RZ, UR5 ;  /* 0x00000005ff0b7e24 */ /* 0x000fe2000f8e00ff */
[----:B------:R-:W-:Y:S01]  /*13730*/  UIADD3 UR5, UPT, UPT, UR5, UR35, URZ ;  /* 0x0000002305057290 */ /* 0x000fe2000fffe0ff */
[----:B0-----:R-:W-:Y:S02]  /*13740*/  PRMT R5, R14, 0x7632, R5 ;  /* 0x000076320e057816 */ /* 0x001fe40000000005 */
[----:B------:R-:W-:-:S03]  /*13750*/  LEA R4, P2, R3, R2, 0x1 ;  /* 0x0000000203047211 */ /* 0x000fc600078408ff */
[----:B------:R0:W-:Y:S01]  /*13760*/  @P3 STG.E.U16 desc[UR32][R6.64], R5 ;  /* 0x0000000506003986 */ /* 0x0001e2000c101520 */
[----:B------:R-:W-:-:S03]  /*13770*/  ISETP.GT.AND P3, PT, R40, UR17, !P0 ;  /* 0x0000001128007c0c */ /* 0x000fc6000c764270 */
[----:B------:R2:W-:Y:S01]  /*13780*/  @P4 STG.E.U16 desc[UR32][R8.64], R16 ;  /* 0x0000001008004986 */ /* 0x0005e2000c101520 */
[----:B------:R-:W-:Y:S02]  /*13790*/  ISETP.GT.AND P4, PT, R40, UR18, !P0 ;  /* 0x0000001228007c0c */ /* 0x000fe4000c784270 */
        /* <DEDUP_REMOVED lines=15> */
[----:B------:R-:W-:Y:S01]  /*13890*/  PRMT R5, R18, 0x7632, R5 ;  /* 0x0000763212057816 */ /* 0x000fe20000000005 */
[----:B--2---:R-:W-:Y:S01]  /*138a0*/  IMAD.U32 R7, RZ, RZ, UR6 ;  /* 0x00000006ff077e24 */ /* 0x004fe2000f8e00ff */
[----:B------:R-:W-:-:S03]  /*138b0*/  ISETP.GT.AND P2, PT, R40, UR20, !P0 ;  /* 0x0000001428007c0c */ /* 0x000fc6000c744270 */
        /* <DEDUP_REMOVED lines=12> */
[----:B------:R-:W-:Y:S02]  /*13980*/  UIADD3 UR4, UPT, UPT, UR5, UR35, URZ ;  /* 0x0000002305047290 */ /* 0x000fe4000fffe0ff */
[----:B------:R-:W-:Y:S01]  /*13990*/  IMAD.U32 R11, RZ, RZ, UR5 ;  /* 0x00000005ff0b7e24 */ /* 0x000fe2000f8e00ff */
[----:B------:R-:W-:Y:S02]  /*139a0*/  ISETP.GT.AND P1, PT, R40, UR29, !P0 ;  /* 0x0000001d28007c0c */ /* 0x000fe4000c724270 */
[----:B0-----:R-:W-:Y:S02]  /*139b0*/  PRMT R5, R20, 0x7632, R5 ;  /* 0x0000763214057816 */ /* 0x001fe40000000005 */
[----:B------:R-:W-:-:S03]  /*139c0*/  LEA R4, P2, R3, R2, 0x1 ;  /* 0x0000000203047211 */ /* 0x000fc600078408ff */
[----:B------:R0:W-:Y:S04]  /*139d0*/  @P3 STG.E.U16 desc[UR32][R6.64], R5 ;  /* 0x0000000506003986 */ /* 0x0001e8000c101520 */
[----:B------:R2:W-:Y:S01]  /*139e0*/  @P4 STG.E.U16 desc[UR32][R8.64], R22 ;  /* 0x0000001608004986 */ /* 0x0005e2000c101520 */
[----:B------:R-:W-:Y:S02]  /*139f0*/  ISETP.GT.AND P4, PT, R40, UR23, !P0 ;  /* 0x0000001728007c0c */ /* 0x000fe4000c784270 */
[----:B0-----:R-:W-:Y:S01]  /*13a00*/  LEA.HI.X.SX32 R5, R3, R0, 0x1, P2 ;  /* 0x0000000003057211 */ /* 0x001fe200010f0eff */
[----:B------:R-:W-:Y:S01]  /*13a10*/  IMAD.U32 R3, RZ, RZ, UR4 ;  /* 0x00000004ff037e24 */ /* 0x000fe2000f8e00ff */
[----:B------:R-:W-:Y:S01]  /*13a20*/  UIADD3 UR4, UPT, UPT, UR4, UR35, URZ ;  /* 0x0000002304047290 */ /* 0x000fe2000fffe0ff */
[----:B------:R-:W-:-:S02]  /*13a30*/  LEA R6, P3, R11, R2, 0x1 ;  /* 0x000000020b067211 */ /* 0x000fc400078608ff */
[----:B--2---:R-:W-:Y:S02]  /*13a40*/  PRMT R9, R22, 0x7632, R9 ;  /* 0x0000763216097816 */ /* 0x004fe40000000009 */
[----:B------:R-:W-:Y:S01]  /*13a50*/  LEA.HI.X.SX32 R7, R11, R0, 0x1, P3 ;  /* 0x000000000b077211 */ /* 0x000fe200018f0eff */
[----:B------:R-:W-:Y:S01]  /*13a60*/  IMAD.U32 R11, RZ, RZ, UR4 ;  /* 0x00000004ff0b7e24 */ /* 0x000fe2000f8e00ff */
[----:B------:R-:W-:Y:S01]  /*13a70*/  UIADD3 UR4, UPT, UPT, UR4, UR35, URZ ;  /* 0x0000002304047290 */ /* 0x000fe2000fffe0ff */
[----:B------:R-:W-:Y:S01]  /*13a80*/  LEA R8, P2, R3, R2, 0x1 ;  /* 0x0000000203087211 */ /* 0x000fe200078408ff */
[----:B------:R0:W-:Y:S01]  /*13a90*/  @P4 STG.E.U16 desc[UR32][R4.64], R9 ;  /* 0x0000000904004986 */ /* 0x0001e2000c101520 */
[C---:B------:R-:W-:Y:S01]  /*13aa0*/  ISETP.GT.AND P3, PT, R40.reuse, UR30, !P0 ;  /* 0x0000001e28007c0c */ /* 0x040fe2000c764270 */
[----:B------:R-:W-:Y:S01]  /*13ab0*/  UIADD3 UR5, UPT, UPT, UR4, UR35, URZ ;  /* 0x0000002304057290 */ /* 0x000fe2000fffe0ff */
[C---:B------:R-:W-:Y:S01]  /*13ac0*/  ISETP.GT.AND P4, PT, R40.reuse, UR55, !P0 ;  /* 0x0000003728007c0c */ /* 0x040fe2000c784270 */
[----:B------:R2:W-:Y:S01]  /*13ad0*/  @P5 STG.E.U16 desc[UR32][R6.64], R24 ;  /* 0x0000001806005986 */ /* 0x0005e2000c101520 */
[----:B------:R-:W-:-:S02]  /*13ae0*/  ISETP.GT.AND P5, PT, R40, UR56, !P0 ;  /* 0x0000003828007c0c */ /* 0x000fc4000c7a4270 */
[----:B0-----:R-:W-:Y:S01]  /*13af0*/  LEA.HI.X.SX32 R9, R3, R0, 0x1, P2 ;  /* 0x0000000003097211 */ /* 0x001fe200010f0eff */
[----:B------:R-:W-:Y:S01]  /*13b00*/  IMAD.U32 R3, RZ, RZ, UR4 ;  /* 0x00000004ff037e24 */ /* 0x000fe2000f8e00ff */
[----:B------:R-:W-:Y:S01]  /*13b10*/  PRMT R5, R24, 0x7632, R5 ;  /* 0x0000763218057816 */ /* 0x000fe20000000005 */
[----:B------:R-:W-:Y:S01]  /*13b20*/  UIADD3 UR4, UPT, UPT, UR5, UR35, URZ ;  /* 0x0000002305047290 */ /* 0x000fe2000fffe0ff */
[C---:B------:R-:W-:Y:S01]  /*13b30*/  LEA R10, P2, R11.reuse, R2, 0x1 ;  /* 0x000000020b0a7211 */ /* 0x040fe200078408ff */
[----:B--2---:R-:W-:Y:S02]  /*13b40*/  IMAD.U32 R7, RZ, RZ, UR5 ;  /* 0x00000005ff077e24 */ /* 0x004fe4000f8e00ff */
[----:B------:R0:W-:Y:S01]  /*13b50*/  @P1 STG.E.U16 desc[UR32][R8.64], R5 ;  /* 0x0000000508001986 */ /* 0x0001e2000c101520 */
[----:B------:R-:W-:Y:S02]  /*13b60*/  LEA.HI.X.SX32 R11, R11, R0, 0x1, P2 ;  /* 0x000000000b0b7211 */ /* 0x000fe400010f0eff */
[----:B------:R-:W-:-:S02]  /*13b70*/  ISETP.GT.AND P2, PT, R40, UR31, !P0 ;  /* 0x0000001f28007c0c */ /* 0x000fc4000c744270 */
[C---:B------:R-:W-:Y:S01]  /*13b80*/  LEA R4, P1, R3.reuse, R2, 0x1 ;  /* 0x0000000203047211 */ /* 0x040fe200078208ff */
[----:B------:R2:W-:Y:S01]  /*13b90*/  @P3 STG.E.U16 desc[UR32][R10.64], R26 ;  /* 0x0000001a0a003986 */ /* 0x0005e2000c101520 */
[----:B------:R-:W-:Y:S02]  /*13ba0*/  ISETP.GT.AND P3, PT, R40, UR54, !P0 ;  /* 0x0000003628007c0c */ /* 0x000fe4000c764270 */
[----:B0-----:R-:W-:Y:S01]  /*13bb0*/  LEA.HI.X.SX32 R5, R3, R0, 0x1, P1 ;  /* 0x0000000003057211 */ /* 0x001fe200008f0eff */
[----:B------:R-:W-:Y:S01]  /*13bc0*/  IMAD.U32 R3, RZ, RZ, UR4 ;  /* 0x00000004ff037e24 */ /* 0x000fe2000f8e00ff */
[C---:B------:R-:W-:Y:S01]  /*13bd0*/  LEA R6, P1, R7.reuse, R2, 0x1 ;  /* 0x0000000207067211 */ /* 0x040fe200078208ff */
[----:B------:R-:W-:Y:S01]  /*13be0*/  UIADD3 UR4, UPT, UPT, UR4, UR35, URZ ;  /* 0x0000002304047290 */ /* 0x000fe2000fffe0ff */
[----:B------:R-:W-:Y:S02]  /*13bf0*/  PRMT R9, R26, 0x7632, R9 ;  /* 0x000076321a097816 */ /* 0x000fe40000000009 */
[----:B------:R-:W-:Y:S01]  /*13c00*/  LEA.HI.X.SX32 R7, R7, R0, 0x1, P1 ;  /* 0x0000000007077211 */ /* 0x000fe200008f0eff */
[----:B------:R-:W-:Y:S01]  /*13c10*/  UIADD3 UR5, UPT, UPT, UR4, UR35, URZ ;  /* 0x0000002304057290 */ /* 0x000fe2000fffe0ff */
[----:B------:R-:W-:Y:S01]  /*13c20*/  LEA R8, P1, R3, R2, 0x1 ;  /* 0x0000000203087211 */ /* 0x000fe200078208ff */
[----:B------:R0:W-:Y:S01]  /*13c30*/  @P2 STG.E.U16 desc[UR32][R4.64], R9 ;  /* 0x0000000904002986 */ /* 0x0001e2000c101520 */
[----:B------:R-:W-:-:S03]  /*13c40*/  ISETP.GT.AND P2, PT, R40, UR60, !P0 ;  /* 0x0000003c28007c0c */ /* 0x000fc6000c744270 */
[----:B--2---:R-:W-:Y:S01]  /*13c50*/  IMAD.U32 R11, RZ, RZ, UR5 ;  /* 0x00000005ff0b7e24 */ /* 0x004fe2000f8e00ff */
[----:B------:R-:W-:Y:S01]  /*13c60*/  @P3 STG.E.U16 desc[UR32][R6.64], R28 ;  /* 0x0000001c06003986 */ /* 0x000fe2000c101520 */
[----:B------:R-:W-:Y:S02]  /*13c70*/  ISETP.GT.AND P3, PT, R40, UR59, !P0 ;  /* 0x0000003b28007c0c */ /* 0x000fe4000c764270 */
[----:B0-----:R-:W-:Y:S01]  /*13c80*/  LEA.HI.X.SX32 R9, R3, R0, 0x1, P1 ;  /* 0x0000000003097211 */ /* 0x001fe200008f0eff */
[----:B------:R-:W-:Y:S01]  /*13c90*/  IMAD.U32 R3, RZ, RZ, UR4 ;  /* 0x00000004ff037e24 */ /* 0x000fe2000f8e00ff */
[----:B------:R-:W-:Y:S01]  /*13ca0*/  UIADD3 UR4, UPT, UPT, UR5, UR35, URZ ;  /* 0x0000002305047290 */ /* 0x000fe2000fffe0ff */
[----:B------:R-:W-:-:S03]  /*13cb0*/  PRMT R5, R28, 0x7632, R5 ;  /* 0x000076321c057816 */ /* 0x000fc60000000005 */
[----:B------:R-:W-:Y:S01]  /*13cc0*/  LEA R4, P1, R3, R2, 0x1 ;  /* 0x0000000203047211 */ /* 0x000fe200078208ff */
[----:B------:R-:W-:Y:S01]  /*13cd0*/  UIADD3 UR5, UPT, UPT, UR4, UR35, URZ ;  /* 0x0000002304057290 */ /* 0x000fe2000fffe0ff */
[----:B------:R0:W-:Y:S01]  /*13ce0*/  @P4 STG.E.U16 desc[UR32][R8.64], R5 ;  /* 0x0000000508004986 */ /* 0x0001e2000c101520 */
[----:B------:R-:W-:-:S04]  /*13cf0*/  ISETP.GT.AND P4, PT, R40, UR57, !P0 ;  /* 0x0000003928007c0c */ /* 0x000fc8000c784270 */
[----:B------:R-:W-:-:S05]  /*13d00*/  IMAD.U32 R13, RZ, RZ, UR5 ;  /* 0x00000005ff0d7e24 */ /* 0x000fca000f8e00ff */
[----:B------:R-:W-:Y:S02]  /*13d10*/  LEA R10, P6, R13, R2, 0x1 ;  /* 0x000000020d0a7211 */ /* 0x000fe400078c08ff */
[----:B0-----:R-:W-:Y:S01]  /*13d20*/  LEA.HI.X.SX32 R5, R3, R0, 0x1, P1 ;  /* 0x0000000003057211 */ /* 0x001fe200008f0eff */
[----:B------:R-:W-:Y:S01]  /*13d30*/  IMAD.U32 R3, RZ, RZ, UR4 ;  /* 0x00000004ff037e24 */ /* 0x000fe2000f8e00ff */
[----:B------:R-:W-:Y:S01]  /*13d40*/  UIADD3 UR4, UPT, UPT, UR5, UR35, URZ ;  /* 0x0000002305047290 */ /* 0x000fe2000fffe0ff */
[C---:B------:R-:W-:Y:S02]  /*13d50*/  LEA R6, P1, R11.reuse, R2, 0x1 ;  /* 0x000000020b067211 */ /* 0x040fe400078208ff */
[----:B------:R0:W-:Y:S01]  /*13d60*/  @P5 STG.E.U16 desc[UR32][R4.64], R30 ;  /* 0x0000001e04005986 */ /* 0x0001e2000c101520 */
[----:B------:R-:W-:Y:S01]  /*13d70*/  UIADD3 UR35, UPT, UPT, UR4, UR35, URZ ;  /* 0x0000002304237290 */ /* 0x000fe2000fffe0ff */
[----:B------:R-:W-:Y:S01]  /*13d80*/  LEA.HI.X.SX32 R7, R11, R0, 0x1, P1 ;  /* 0x000000000b077211 */ /* 0x000fe200008f0eff */
[----:B------:R-:W-:Y:S01]  /*13d90*/  IMAD.U32 R15, RZ, RZ, UR4 ;  /* 0x00000004ff0f7e24 */ /* 0x000fe2000f8e00ff */
[----:B------:R-:W-:-:S02]  /*13da0*/  LEA R8, P1, R3, R2, 0x1 ;  /* 0x0000000203087211 */ /* 0x000fc400078208ff */
[-C--:B------:R-:W-:Y:S02]  /*13db0*/  LEA.HI.X.SX32 R11, R13, R0.reuse, 0x1, P6 ;  /* 0x000000000d0b7211 */ /* 0x080fe400030f0eff */
[----:B------:R-:W-:Y:S01]  /*13dc0*/  LEA.HI.X.SX32 R9, R3, R0, 0x1, P1 ;  /* 0x0000000003097211 */ /* 0x000fe200008f0eff */
[----:B------:R-:W-:Y:S01]  /*13dd0*/  IMAD.U32 R3, RZ, RZ, UR35 ;  /* 0x00000023ff037e24 */ /* 0x000fe2000f8e00ff */
[C---:B------:R-:W-:Y:S02]  /*13de0*/  LEA R12, P6, R15.reuse, R2, 0x1 ;  /* 0x000000020f0c7211 */ /* 0x040fe400078c08ff */
[----:B------:R-:W-:Y:S02]  /*13df0*/  ISETP.GT.AND P1, PT, R40, UR61, !P0 ;  /* 0x0000003d28007c0c */ /* 0x000fe4000c724270 */
[----:B------:R-:W-:Y:S02]  /*13e00*/  LEA.HI.X.SX32 R13, R15, R0, 0x1, P6 ;  /* 0x000000000f0d7211 */ /* 0x000fe400030f0eff */
[----:B------:R-:W-:-:S02]  /*13e10*/  LEA R2, P6, R3, R2, 0x1 ;  /* 0x0000000203027211 */ /* 0x000fc400078c08ff */
[----:B------:R-:W-:Y:S02]  /*13e20*/  ISETP.GT.AND P0, PT, R40, UR58, !P0 ;  /* 0x0000003a28007c0c */ /* 0x000fe4000c704270 */
[----:B------:R-:W-:Y:S02]  /*13e30*/  LEA.HI.X.SX32 R3, R3, R0, 0x1, P6 ;  /* 0x0000000003037211 */ /* 0x000fe400030f0eff */
[----:B------:R-:W-:Y:S02]  /*13e40*/  PRMT R0, R30, 0x7632, R0 ;  /* 0x000076321e007816 */ /* 0x000fe40000000000 */
[----:B0-----:R-:W-:-:S03]  /*13e50*/  PRMT R5, R32, 0x7632, R5 ;  /* 0x0000763220057816 */ /* 0x001fc60000000005 */
[----:B------:R0:W-:Y:S04]  /*13e60*/  @P4 STG.E.U16 desc[UR32][R6.64], R0 ;  /* 0x0000000006004986 */ /* 0x0001e8000c101520 */
[----:B------:R2:W-:Y:S04]  /*13e70*/  @P3 STG.E.U16 desc[UR32][R8.64], R32 ;  /* 0x0000002008003986 */ /* 0x0005e8000c101520 */
[----:B------:R2:W-:Y:S01]  /*13e80*/  @P2 STG.E.U16 desc[UR32][R10.64], R5 ;  /* 0x000000050a002986 */ /* 0x0005e2000c101520 */
[----:B0-----:R-:W-:-:S03]  /*13e90*/  PRMT R7, R34, 0x7632, R7 ;  /* 0x0000763222077816 */ /* 0x001fc60000000007 */
[----:B------:R2:W-:Y:S04]  /*13ea0*/  @P1 STG.E.U16 desc[UR32][R12.64], R34 ;  /* 0x000000220c001986 */ /* 0x0005e8000c101520 */
[----:B------:R2:W-:Y:S01]  /*13eb0*/  @P0 STG.E.U16 desc[UR32][R2.64], R7 ;  /* 0x0000000702000986 */ /* 0x0005e2000c101520 */
[----:B-1----:R-:W-:Y:S06]  /*13ec0*/  BAR.SYNC.DEFER_BLOCKING 0x0 ;  /* 0x0000000000007b1d */ /* 0x002fec0000010000 */
[----:B------:R-:W-:Y:S05]  /*13ed0*/  BRA.U UP0, `(.L_x_14) ;  /* 0x0000000100a07547 */ /* 0x000fea000b800000 */
[----:B------:R-:W0:Y:S01]  /*13ee0*/  S2UR UR5, SR_CgaCtaId ;  /* 0x00000000000579c3 */ /* 0x000e220000008800 */
[----:B------:R-:W-:Y:S01]  /*13ef0*/  NOP ;  /* 0x0000000000007918 */ /* 0x000fe20000000000 */
[----:B------:R-:W-:Y:S01]  /*13f00*/  UMOV UR4, 0x50 ;  /* 0x0000005000047882 */ /* 0x000fe20000000000 */
[----:B------:R-:W-:Y:S02]  /*13f10*/  IMAD.U32 R0, RZ, RZ, UR63 ;  /* 0x0000003fff007e24 */ /* 0x000fe4000f8e00ff */
[----:B--2---:R-:W-:Y:S02]  /*13f20*/  IMAD.MOV.U32 R3, RZ, RZ, 0xf ;  /* 0x0000000fff037424 */ /* 0x004fe400078e00ff */
[----:B------:R-:W-:Y:S01]  /*13f30*/  IMAD.MOV.U32 R7, RZ, RZ, 0x1 ;  /* 0x00000001ff077424 */ /* 0x000fe200078e00ff */
[----:B------:R-:W-:-:S04]  /*13f40*/  LOP3.LUT R0, R0, 0xffff, RZ, 0xc0, !PT ;  /* 0x0000ffff00007812 */ /* 0x000fc800078ec0ff */
[----:B------:R-:W-:-:S05]  /*13f50*/  SHF.R.U32.HI R0, RZ, 0x5, R0 ;  /* 0x00000005ff007819 */ /* 0x000fca0000011600 */
[----:B------:R-:W-:Y:S01]  /*13f60*/  VIADD R2, R0, 0x10 ;  /* 0x0000001000027836 */ /* 0x000fe20000000000 */
[----:B------:R-:W-:Y:S01]  /*13f70*/  SHF.L.U32 R0, R3, R0, RZ ;  /* 0x0000000003007219 */ /* 0x000fe200000006ff */
[----:B0-----:R-:W-:-:S03]  /*13f80*/  ULEA UR6, UR5, UR4, 0x18 ;  /* 0x0000000405067291 */ /* 0x001fc6000f8ec0ff */
[----:B------:R-:W-:-:S04]  /*13f90*/  SHF.L.U32 R3, R7, R2, RZ ;  /* 0x0000000207037219 */ /* 0x000fc800000006ff */
[----:B------:R-:W-:Y:S02]  /*13fa0*/  LOP3.LUT R0, R3, R0, RZ, 0xfc, !PT ;  /* 0x0000000003007212 */ /* 0x000fe400078efcff */
[----:B------:R-:W0:Y:S02]  /*13fb0*/  LDS R5, [UR6] ;  /* 0x00000006ff057984 */ /* 0x000e240008000800 */
[C---:B------:R-:W-:Y:S02]  /*13fc0*/  LOP3.LUT R2, R0.reuse, 0xffff, RZ, 0xc0, !PT ;  /* 0x0000ffff00027812 */ /* 0x040fe400078ec0ff */
[----:B0-----:R-:W-:-:S04]  /*13fd0*/  LOP3.LUT R3, R0, 0xffff, R5, 0x80, !PT ;  /* 0x0000ffff00037812 */ /* 0x001fc800078e8005 */
[----:B------:R-:W-:-:S13]  /*13fe0*/  ISETP.NE.AND P0, PT, R3, R2, PT ;  /* 0x000000020300720c */ /* 0x000fda0003f05270 */
[----:B------:R-:W-:Y:S05]  /*13ff0*/  @P0 BRA `(.L_x_15) ;  /* 0x0000000000500947 */ /* 0x000fea0003800000 */
[----:B------:R-:W-:Y:S02]  /*14000*/  SHF.R.U32.HI R5, RZ, 0x10, R5 ;  /* 0x00000010ff057819 */ /* 0x000fe40000011605 */
[----:B------:R-:W-:-:S04]  /*14010*/  SHF.R.U32.HI R2, RZ, 0x10, R0 ;  /* 0x00000010ff027819 */ /* 0x000fc80000011600 */
[----:B------:R-:W-:-:S04]  /*14020*/  LOP3.LUT R5, R5, R2, RZ, 0xc0, !PT ;  /* 0x0000000205057212 */ /* 0x000fc800078ec0ff */
[----:B------:R-:W-:-:S13]  /*14030*/  ISETP.NE.AND P0, PT, R5, R2, PT ;  /* 0x000000020500720c */ /* 0x000fda0003f05270 */
[----:B------:R-:W-:Y:S05]  /*14040*/  @P0 BRA `(.L_x_16) ;  /* 0x0000000000300947 */ /* 0x000fea0003800000 */
[----:B------:R-:W-:Y:S01]  /*14050*/  R2UR UR4, R0 ;  /* 0x00000000000472ca */ /* 0x000fe200000e0000 */
[----:B------:R-:W-:Y:S01]  /*14060*/  VOTEU.ANY UR5, UPT, PT ;  /* 0x0000000000057886 */ /* 0x000fe200038e0100 */
[----:B------:R-:W0:Y:S01]  /*14070*/  S2R R0, SR_LANEID ;  /* 0x0000000000007919 */ /* 0x000e220000000000 */
[----:B------:R-:W-:-:S10]  /*14080*/  UFLO.U32 UR5, UR5 ;  /* 0x00000005000572bd */ /* 0x000fd400080e0000 */
[----:B------:R-:W-:-:S06]  /*14090*/  ULOP3.LUT UR4, URZ, UR4, URZ, 0x33, !UPT ;  /* 0x00000004ff047292 */ /* 0x000fcc000f8e33ff */
[----:B------:R-:W-:-:S04]  /*140a0*/  IMAD.U32 R2, RZ, RZ, UR4 ;  /* 0x00000004ff027e24 */ /* 0x000fc8000f8e00ff */
[----:B------:R-:W1:Y:S02]  /*140b0*/  REDUX UR7, R2 ;  /* 0x00000000020773c4 */ /* 0x000e640000000000 */
[----:B------:R3:W-:Y:S01]  /*140c0*/  UTCATOMSWS.AND URZ, UR4 ;  /* 0x0000000400ff79e3 */ /* 0x0007e20008000000 */
[----:B0-----:R-:W-:Y:S01]  /*140d0*/  ISETP.EQ.U32.AND P0, PT, R0, UR5, PT ;  /* 0x0000000500007c0c */ /* 0x001fe2000bf02070 */
[----:B-1----:R-:W-:-:S12]  /*140e0*/  IMAD.U32 R0, RZ, RZ, UR7 ;  /* 0x00000007ff007e24 */ /* 0x002fd8000f8e00ff */
[----:B------:R3:W-:Y:S01]  /*140f0*/  @P0 ATOMS.AND RZ, [UR6], R0 ;  /* 0x00000000ffff098c */ /* 0x0007e2000a800006 */
[----:B------:R-:W-:Y:S05]  /*14100*/  BRA `(.L_x_14) ;  /* 0x0000000000147947 */ /* 0x000fea0003800000 */
.L_x_16:
[----:B------:R-:W-:-:S07]  /*14110*/  MOV R2, 0x14130 ;  /* 0x0001413000027802 */ /* 0x000fce0000000f00 */
[----:B------:R-:W-:Y:S05]  /*14120*/  CALL.REL.NOINC `($__internal_0_$__cuda_sm10x_tcgen05_guardrail_trap_col_being_dealloced_not_returned_by_alloc) ;  /* 0x00000000002c7944 */ /* 0x000fea0003c00000 */
[----:B------:R-:W-:Y:S05]  /*14130*/  BRA `(.L_x_14) ;  /* 0x0000000000087947 */ /* 0x000fea0003800000 */
.L_x_15:
[----:B------:R-:W-:-:S07]  /*14140*/  MOV R2, 0x14160 ;  /* 0x0001416000027802 */ /* 0x000fce0000000f00 */
[----:B------:R-:W-:Y:S05]  /*14150*/  CALL.REL.NOINC `($__internal_2_$__cuda_sm10x_tcgen05_guardrail_trap_unallocated_columns_being_dealloced) ;  /* 0x0000000000387944 */ /* 0x000fea0003c00000 */
.L_x_14:
[----:B------:R-:W-:Y:S01]  /*14160*/  NOP ;  /* 0x0000000000007918 */ /* 0x000fe20000000000 */
[----:B---3--:R-:W-:Y:S05]  /*14170*/  EXIT ;  /* 0x000000000000794d */ /* 0x008fea0003800000 */
.L_x_9:
[----:B------:R-:W0:Y:S02]  /*14180*/  SYNCS.PHASECHK.TRANS64.TRYWAIT P3, [UR66], R5 ;  /* 0x00000005ff0075a7 */ /* 0x000e240008061142 */
[----:B0-----:R-:W-:Y:S05]  /*14190*/  @!P3 BRA `(.L_x_9) ;  /* 0xfffffffc00f8b947 */ /* 0x001fea000383ffff */
[----:B------:R-:W-:Y:S05]  /*141a0*/  BRA `(.L_x_17) ;  /* 0xffffffcc00bc7947 */ /* 0x000fea000383ffff */
.L_x_13:
[----:B------:R-:W0:Y:S02]  /*141b0*/  SYNCS.PHASECHK.TRANS64.TRYWAIT P0, [UR66], R0 ;  /* 0x00000000ff0075a7 */ /* 0x000e240008001142 */
[----:B0-----:R-:W-:Y:S05]  /*141c0*/  @!P0 BRA `(.L_x_13) ;  /* 0xfffffffc00f88947 */ /* 0x001fea000383ffff */
[----:B------:R-:W-:Y:S05]  /*141d0*/  BRA `(.L_x_12) ;  /* 0xffffffec00847947 */ /* 0x000fea000383ffff */
        .weak           $__internal_0_$__cuda_sm10x_tcgen05_guardrail_trap_col_being_dealloced_not_returned_by_alloc
        .type           $__internal_0_$__cuda_sm10x_tcgen05_guardrail_trap_col_being_dealloced_not_returned_by_alloc,@function
        .size           $__internal_0_$__cuda_sm10x_tcgen05_guardrail_trap_col_being_dealloced_not_returned_by_alloc,($__internal_1_$__cuda_sm10x_tcgen05_guardrail_trap_phase_invalid_during_alloc - $__internal_0_$__cuda_sm10x_tcgen05_guardrail_trap_col_being_dealloced_not_returned_by_alloc)
$__internal_0_$__cuda_sm10x_tcgen05_guardrail_trap_col_being_dealloced_not_returned_by_alloc:
[----:B------:R-:W-:Y:S05]  /*141e0*/  BPT.TRAP 0x1 ;  /* 0x000000040000795c */ /* 0x000fea0000300000 */
[----:B------:R-:W-:-:S04]  /*141f0*/  IMAD.MOV.U32 R3, RZ, RZ, 0x0 ;  /* 0x00000000ff037424 */ /* 0x000fc800078e00ff */
[----:B------:R-:W-:Y:S05]  /*14200*/  RET.REL.NODEC R2 `(matmul_kernel) ;  /* 0xfffffebc027c7950 */ /* 0x000fea0003c3ffff */
        .weak           $__internal_1_$__cuda_sm10x_tcgen05_guardrail_trap_phase_invalid_during_alloc
        .type           $__internal_1_$__cuda_sm10x_tcgen05_guardrail_trap_phase_invalid_during_alloc,@function
        .size           $__internal_1_$__cuda_sm10x_tcgen05_guardrail_trap_phase_invalid_during_alloc,($__internal_2_$__cuda_sm10x_tcgen05_guardrail_trap_unallocated_columns_being_dealloced - $__internal_1_$__cuda_sm10x_tcgen05_guardrail_trap_phase_invalid_during_alloc)
$__internal_1_$__cuda_sm10x_tcgen05_guardrail_trap_phase_invalid_during_alloc:
[----:B------:R-:W-:Y:S05]  /*14210*/  BPT.TRAP 0x1 ;  /* 0x000000040000795c */ /* 0x000fea0000300000 */
[----:B------:R-:W-:-:S04]  /*14220*/  IMAD.MOV.U32 R3, RZ, RZ, 0x0 ;  /* 0x00000000ff037424 */ /* 0x000fc800078e00ff */
[----:B------:R-:W-:Y:S05]  /*14230*/  RET.REL.NODEC R2 `(matmul_kernel) ;  /* 0xfffffebc02707950 */ /* 0x000fea0003c3ffff */
        .weak           $__internal_2_$__cuda_sm10x_tcgen05_guardrail_trap_unallocated_columns_being_dealloced
        .type           $__internal_2_$__cuda_sm10x_tcgen05_guardrail_trap_unallocated_columns_being_dealloced,@function
        .size           $__internal_2_$__cuda_sm10x_tcgen05_guardrail_trap_unallocated_columns_being_dealloced,(.L_x_21 - $__internal_2_$__cuda_sm10x_tcgen05_guardrail_trap_unallocated_columns_being_dealloced)
$__internal_2_$__cuda_sm10x_tcgen05_guardrail_trap_unallocated_columns_being_dealloced:
[----:B------:R-:W-:Y:S05]  /*14240*/  BPT.TRAP 0x1 ;  /* 0x000000040000795c */ /* 0x000fea0000300000 */
[----:B------:R-:W-:-:S04]  /*14250*/  IMAD.MOV.U32 R3, RZ, RZ, 0x0 ;  /* 0x00000000ff037424 */ /* 0x000fc800078e00ff */
[----:B------:R-:W-:Y:S05]  /*14260*/  RET.REL.NODEC R2 `(matmul_kernel) ;  /* 0xfffffebc02647950 */ /* 0x000fea0003c3ffff */
.L_x_18:
[----:B------:R-:W-:-:S00]  /*14270*/  BRA `(.L_x_18) ;  /* 0xfffffffc00fc7947 */ /* 0x000fc0000383ffff */
[----:B------:R-:W-:-:S00]  /*14280*/  NOP ;  /* 0x0000000000007918 */ /* 0x000fc00000000000 */
[----:B------:R-:W-:-:S00]  /*14290*/  NOP ;  /* 0x0000000000007918 */ /* 0x000fc00000000000 */
[----:B------:R-:W-:-:S00]  /*142a0*/  NOP ;  /* 0x0000000000007918 */ /* 0x000fc00000000000 */
[----:B------:R-:W-:-:S00]  /*142b0*/  NOP ;  /* 0x0000000000007918 */ /* 0x000fc00000000000 */
[----:B------:R-:W-:-:S00]  /*142c0*/  NOP ;  /* 0x0000000000007918 */ /* 0x000fc00000000000 */
[----:B------:R-:W-:-:S00]  /*142d0*/  NOP ;  /* 0x0000000000007918 */ /* 0x000fc00000000000 */
[----:B------:R-:W-:-:S00]  /*142e0*/  NOP ;  /* 0x0000000000007918 */ /* 0x000fc00000000000 */
[----:B------:R-:W-:-:S00]  /*142f0*/  NOP ;  /* 0x0000000000007918 */ /* 0x000fc00000000000 */
.L_x_21:


//--------------------- .nv.shared.matmul_kernel  --------------------------
	.section	.nv.shared.matmul_kernel,"aw",@nobits
	.sectionflags	@""
	.align	16
	.zero		1024


//--------------------- .nv.shared.reserved.0     --------------------------
	.section	.nv.shared.reserved.0,"aw",@nobits
	.align	8
	.weak		__nv_reservedSMEM_offset_0_alias
	.size		__nv_reservedSMEM_offset_0_alias, 0, 64
	.other		__nv_reservedSMEM_offset_0_alias,@"STO_CUDA_RESERVED_SHARED STV_DEFAULT"
__nv_reservedSMEM_offset_0_alias:
	.zero		0
.nv.shared.reserved.0:
	.zero		64
	.weak		__nv_reservedSMEM_allocation_phase
	.type		__nv_reservedSMEM_allocation_phase,@object
	.size		__nv_reservedSMEM_allocation_phase,(.L_0 - __nv_reservedSMEM_allocation_phase)
__nv_reservedSMEM_allocation_phase:
	.zero		1
.L_0:
	.zero		7
	.weak		__nv_reservedSMEM_devtool_atexit_pc
	.type		__nv_reservedSMEM_devtool_atexit_pc,@object
	.size		__nv_reservedSMEM_devtool_atexit_pc,(__nv_reservedSMEM_allocation_mask - __nv_reservedSMEM_devtool_atexit_pc)
__nv_reservedSMEM_devtool_atexit_pc:
	.zero		8
	.weak		__nv_reservedSMEM_allocation_mask
	.type		__nv_reservedSMEM_allocation_mask,@object
	.size		__nv_reservedSMEM_allocation_mask,(.L_2 - __nv_reservedSMEM_allocation_mask)
__nv_reservedSMEM_allocation_mask:
	.zero		4
.L_2:


//--------------------- .nv.constant0.matmul_kernel --------------------------
	.section	.nv.constant0.matmul_kernel,"a",@progbits
	.sectionflags	@""
	.align	4
.nv.constant0.matmul_kernel:
	.zero		976


//--------------------- SYMBOLS --------------------------

	.type		.nv.reservedSmem.offset0,@object
	.size		.nv.reservedSmem.offset0,0x4
	.type		.nv.reservedSmem.cap,@object
	.size		.nv.reservedSmem.cap,0x4
